//
// Generated by NVIDIA NVVM Compiler
//
// Compiler Build ID: CL-36424714
// Cuda compilation tools, release 13.0, V13.0.88
// Based on NVVM 20.0.0
//

.version 9.0
.target sm_100
.address_size 64

	// .globl	_Z18schedule_evictionsILi1ELi1EEvPiS0_PKiS2_S2_S2_S2_S2_S2_S2_iiii
.extern .func  (.param .b32 func_retval0) vprintf
(
	.param .b64 vprintf_param_0,
	.param .b64 vprintf_param_1
)
;
.global .align 1 .b8 $str[23] = {115, 101, 113, 32, 37, 100, 32, 98, 108, 107, 32, 111, 102, 102, 115, 101, 116, 58, 32, 37, 100, 10};
.global .align 1 .b8 $str$1[22] = {115, 101, 113, 32, 37, 100, 32, 101, 118, 105, 99, 116, 105, 111, 110, 115, 58, 32, 37, 100, 10};
.global .align 1 .b8 $str$2[23] = {115, 101, 113, 32, 37, 100, 32, 116, 111, 116, 97, 108, 32, 116, 111, 107, 115, 58, 32, 37, 100, 10};
.global .align 1 .b8 $str$3[28] = {115, 101, 113, 32, 37, 100, 32, 116, 111, 116, 32, 107, 118, 32, 104, 101, 97, 100, 115, 58, 32, 37, 100, 47, 37, 100, 10};
.extern .shared .align 16 .b8 shmem[];
.global .align 1 .b8 $str$4[64] = {108, 111, 111, 112, 32, 37, 100, 44, 32, 115, 101, 113, 32, 37, 100, 44, 32, 116, 111, 107, 101, 110, 95, 105, 100, 120, 32, 37, 100, 44, 32, 111, 117, 116, 112, 117, 116, 95, 107, 118, 95, 105, 100, 120, 32, 37, 100, 44, 32, 114, 101, 109, 97, 105, 110, 105, 110, 103, 58, 32, 37, 100, 10};

.visible .entry _Z18schedule_evictionsILi1ELi1EEvPiS0_PKiS2_S2_S2_S2_S2_S2_S2_iiii(
	.param .u64 .ptr .align 1 _Z18schedule_evictionsILi1ELi1EEvPiS0_PKiS2_S2_S2_S2_S2_S2_S2_iiii_param_0,
	.param .u64 .ptr .align 1 _Z18schedule_evictionsILi1ELi1EEvPiS0_PKiS2_S2_S2_S2_S2_S2_S2_iiii_param_1,
	.param .u64 .ptr .align 1 _Z18schedule_evictionsILi1ELi1EEvPiS0_PKiS2_S2_S2_S2_S2_S2_S2_iiii_param_2,
	.param .u64 .ptr .align 1 _Z18schedule_evictionsILi1ELi1EEvPiS0_PKiS2_S2_S2_S2_S2_S2_S2_iiii_param_3,
	.param .u64 .ptr .align 1 _Z18schedule_evictionsILi1ELi1EEvPiS0_PKiS2_S2_S2_S2_S2_S2_S2_iiii_param_4,
	.param .u64 .ptr .align 1 _Z18schedule_evictionsILi1ELi1EEvPiS0_PKiS2_S2_S2_S2_S2_S2_S2_iiii_param_5,
	.param .u64 .ptr .align 1 _Z18schedule_evictionsILi1ELi1EEvPiS0_PKiS2_S2_S2_S2_S2_S2_S2_iiii_param_6,
	.param .u64 .ptr .align 1 _Z18schedule_evictionsILi1ELi1EEvPiS0_PKiS2_S2_S2_S2_S2_S2_S2_iiii_param_7,
	.param .u64 .ptr .align 1 _Z18schedule_evictionsILi1ELi1EEvPiS0_PKiS2_S2_S2_S2_S2_S2_S2_iiii_param_8,
	.param .u64 .ptr .align 1 _Z18schedule_evictionsILi1ELi1EEvPiS0_PKiS2_S2_S2_S2_S2_S2_S2_iiii_param_9,
	.param .u32 _Z18schedule_evictionsILi1ELi1EEvPiS0_PKiS2_S2_S2_S2_S2_S2_S2_iiii_param_10,
	.param .u32 _Z18schedule_evictionsILi1ELi1EEvPiS0_PKiS2_S2_S2_S2_S2_S2_S2_iiii_param_11,
	.param .u32 _Z18schedule_evictionsILi1ELi1EEvPiS0_PKiS2_S2_S2_S2_S2_S2_S2_iiii_param_12,
	.param .u32 _Z18schedule_evictionsILi1ELi1EEvPiS0_PKiS2_S2_S2_S2_S2_S2_S2_iiii_param_13
)
{
	.local .align 8 .b8 	__local_depot0[24];
	.reg .b64 	%SP;
	.reg .b64 	%SPL;
	.reg .pred 	%p<17>;
	.reg .b32 	%r<143>;
	.reg .b64 	%rd<64>;

	mov.u64 	%SPL, __local_depot0;
	cvta.local.u64 	%SP, %SPL;
	ld.param.u64 	%rd11, [_Z18schedule_evictionsILi1ELi1EEvPiS0_PKiS2_S2_S2_S2_S2_S2_S2_iiii_param_0];
	ld.param.u64 	%rd12, [_Z18schedule_evictionsILi1ELi1EEvPiS0_PKiS2_S2_S2_S2_S2_S2_S2_iiii_param_1];
	ld.param.u64 	%rd19, [_Z18schedule_evictionsILi1ELi1EEvPiS0_PKiS2_S2_S2_S2_S2_S2_S2_iiii_param_3];
	ld.param.u64 	%rd14, [_Z18schedule_evictionsILi1ELi1EEvPiS0_PKiS2_S2_S2_S2_S2_S2_S2_iiii_param_4];
	ld.param.u64 	%rd15, [_Z18schedule_evictionsILi1ELi1EEvPiS0_PKiS2_S2_S2_S2_S2_S2_S2_iiii_param_5];
	ld.param.u64 	%rd17, [_Z18schedule_evictionsILi1ELi1EEvPiS0_PKiS2_S2_S2_S2_S2_S2_S2_iiii_param_7];
	ld.param.u64 	%rd18, [_Z18schedule_evictionsILi1ELi1EEvPiS0_PKiS2_S2_S2_S2_S2_S2_S2_iiii_param_8];
	ld.param.u64 	%rd20, [_Z18schedule_evictionsILi1ELi1EEvPiS0_PKiS2_S2_S2_S2_S2_S2_S2_iiii_param_9];
	ld.param.u32 	%r51, [_Z18schedule_evictionsILi1ELi1EEvPiS0_PKiS2_S2_S2_S2_S2_S2_S2_iiii_param_10];
	ld.param.u32 	%r48, [_Z18schedule_evictionsILi1ELi1EEvPiS0_PKiS2_S2_S2_S2_S2_S2_S2_iiii_param_11];
	ld.param.u32 	%r130, [_Z18schedule_evictionsILi1ELi1EEvPiS0_PKiS2_S2_S2_S2_S2_S2_S2_iiii_param_12];
	ld.param.u32 	%r50, [_Z18schedule_evictionsILi1ELi1EEvPiS0_PKiS2_S2_S2_S2_S2_S2_S2_iiii_param_13];
	cvta.to.global.u64 	%rd1, %rd20;
	cvta.to.global.u64 	%rd21, %rd19;
	add.u64 	%rd22, %SP, 0;
	add.u64 	%rd2, %SPL, 0;
	mov.u32 	%r52, %nctaid.x;
	mov.u32 	%r53, %ntid.x;
	mul.lo.s32 	%r54, %r52, %r53;
	mov.u32 	%r55, %ctaid.x;
	mov.u32 	%r1, %tid.x;
	mad.lo.s32 	%r6, %r55, %r53, %r1;
	mul.lo.s32 	%r3, %r48, %r51;
	mul.lo.s32 	%r4, %r3, %r6;
	mul.wide.s32 	%rd23, %r6, 4;
	add.s64 	%rd3, %rd21, %rd23;
	ld.global.nc.u32 	%r5, [%rd3];
	st.local.v2.u32 	[%rd2], {%r6, %r5};
	mov.u64 	%rd24, $str;
	cvta.global.u64 	%rd25, %rd24;
	{ // callseq 0, 0
	.param .b64 param0;
	st.param.b64 	[param0], %rd25;
	.param .b64 param1;
	st.param.b64 	[param1], %rd22;
	.param .b32 retval0;
	call.uni (retval0), 
	vprintf, 
	(
	param0, 
	param1
	);
	ld.param.b32 	%r56, [retval0];
	} // callseq 0
	add.s32 	%r58, %r6, 1;
	setp.ge.s32 	%p1, %r58, %r54;
	@%p1 bra 	$L__BB0_2;
	ld.global.nc.u32 	%r130, [%rd3+4];
$L__BB0_2:
	cvta.to.global.u64 	%rd26, %rd17;
	add.s64 	%rd28, %rd26, %rd23;
	ld.global.nc.u32 	%r10, [%rd28];
	setp.eq.s32 	%p2, %r10, 0;
	@%p2 bra 	$L__BB0_23;
	st.local.v2.u32 	[%rd2], {%r6, %r10};
	mov.u64 	%rd29, $str$1;
	cvta.global.u64 	%rd30, %rd29;
	add.u64 	%rd31, %SP, 0;
	{ // callseq 1, 0
	.param .b64 param0;
	st.param.b64 	[param0], %rd30;
	.param .b64 param1;
	st.param.b64 	[param1], %rd31;
	.param .b32 retval0;
	call.uni (retval0), 
	vprintf, 
	(
	param0, 
	param1
	);
	ld.param.b32 	%r59, [retval0];
	} // callseq 1
	sub.s32 	%r11, %r130, %r5;
	st.local.v2.u32 	[%rd2], {%r6, %r11};
	mov.u64 	%rd32, $str$2;
	cvta.global.u64 	%rd33, %rd32;
	{ // callseq 2, 0
	.param .b64 param0;
	st.param.b64 	[param0], %rd33;
	.param .b64 param1;
	st.param.b64 	[param1], %rd31;
	.param .b32 retval0;
	call.uni (retval0), 
	vprintf, 
	(
	param0, 
	param1
	);
	ld.param.b32 	%r61, [retval0];
	} // callseq 2
	st.local.v2.u32 	[%rd2], {%r6, %r3};
	mov.b32 	%r63, 1;
	st.local.u32 	[%rd2+8], %r63;
	mov.u64 	%rd34, $str$3;
	cvta.global.u64 	%rd35, %rd34;
	{ // callseq 3, 0
	.param .b64 param0;
	st.param.b64 	[param0], %rd35;
	.param .b64 param1;
	st.param.b64 	[param1], %rd31;
	.param .b32 retval0;
	call.uni (retval0), 
	vprintf, 
	(
	param0, 
	param1
	);
	ld.param.b32 	%r64, [retval0];
	} // callseq 3
	setp.lt.s32 	%p3, %r3, 1;
	@%p3 bra 	$L__BB0_16;
	setp.lt.u32 	%p4, %r3, 16;
	mov.b32 	%r131, 0;
	@%p4 bra 	$L__BB0_7;
	and.b32  	%r131, %r3, 2147483632;
	neg.s32 	%r139, %r131;
	shl.b32 	%r68, %r1, 2;
	mov.u32 	%r69, shmem;
	add.s32 	%r70, %r68, %r69;
	add.s32 	%r137, %r70, 32;
	mov.u32 	%r138, %r4;
$L__BB0_6:
	.pragma "nounroll";
	mul.wide.s32 	%rd36, %r138, 4;
	add.s64 	%rd37, %rd1, %rd36;
	ld.global.nc.u32 	%r71, [%rd37];
	st.shared.u32 	[%r137+-32], %r71;
	ld.global.nc.u32 	%r72, [%rd37+4];
	st.shared.u32 	[%r137+-28], %r72;
	ld.global.nc.u32 	%r73, [%rd37+8];
	st.shared.u32 	[%r137+-24], %r73;
	ld.global.nc.u32 	%r74, [%rd37+12];
	st.shared.u32 	[%r137+-20], %r74;
	ld.global.nc.u32 	%r75, [%rd37+16];
	st.shared.u32 	[%r137+-16], %r75;
	ld.global.nc.u32 	%r76, [%rd37+20];
	st.shared.u32 	[%r137+-12], %r76;
	ld.global.nc.u32 	%r77, [%rd37+24];
	st.shared.u32 	[%r137+-8], %r77;
	ld.global.nc.u32 	%r78, [%rd37+28];
	st.shared.u32 	[%r137+-4], %r78;
	ld.global.nc.u32 	%r79, [%rd37+32];
	st.shared.u32 	[%r137], %r79;
	ld.global.nc.u32 	%r80, [%rd37+36];
	st.shared.u32 	[%r137+4], %r80;
	ld.global.nc.u32 	%r81, [%rd37+40];
	st.shared.u32 	[%r137+8], %r81;
	ld.global.nc.u32 	%r82, [%rd37+44];
	st.shared.u32 	[%r137+12], %r82;
	ld.global.nc.u32 	%r83, [%rd37+48];
	st.shared.u32 	[%r137+16], %r83;
	ld.global.nc.u32 	%r84, [%rd37+52];
	st.shared.u32 	[%r137+20], %r84;
	ld.global.nc.u32 	%r85, [%rd37+56];
	st.shared.u32 	[%r137+24], %r85;
	ld.global.nc.u32 	%r86, [%rd37+60];
	st.shared.u32 	[%r137+28], %r86;
	add.s32 	%r139, %r139, 16;
	add.s32 	%r138, %r138, 16;
	add.s32 	%r137, %r137, 64;
	setp.eq.s32 	%p5, %r139, 0;
	@%p5 bra 	$L__BB0_7;
	bra.uni 	$L__BB0_6;
$L__BB0_7:
	and.b32  	%r15, %r3, 15;
	setp.eq.s32 	%p6, %r15, 0;
	@%p6 bra 	$L__BB0_16;
	and.b32  	%r16, %r3, 7;
	setp.lt.u32 	%p7, %r15, 8;
	@%p7 bra 	$L__BB0_10;
	add.s32 	%r87, %r131, %r4;
	mul.wide.s32 	%rd38, %r87, 4;
	add.s64 	%rd39, %rd1, %rd38;
	ld.global.nc.u32 	%r88, [%rd39];
	add.s32 	%r89, %r131, %r1;
	shl.b32 	%r90, %r89, 2;
	mov.u32 	%r91, shmem;
	add.s32 	%r92, %r91, %r90;
	st.shared.u32 	[%r92], %r88;
	ld.global.nc.u32 	%r93, [%rd39+4];
	st.shared.u32 	[%r92+4], %r93;
	ld.global.nc.u32 	%r94, [%rd39+8];
	st.shared.u32 	[%r92+8], %r94;
	ld.global.nc.u32 	%r95, [%rd39+12];
	st.shared.u32 	[%r92+12], %r95;
	ld.global.nc.u32 	%r96, [%rd39+16];
	st.shared.u32 	[%r92+16], %r96;
	ld.global.nc.u32 	%r97, [%rd39+20];
	st.shared.u32 	[%r92+20], %r97;
	ld.global.nc.u32 	%r98, [%rd39+24];
	st.shared.u32 	[%r92+24], %r98;
	ld.global.nc.u32 	%r99, [%rd39+28];
	st.shared.u32 	[%r92+28], %r99;
	add.s32 	%r131, %r131, 8;
$L__BB0_10:
	setp.eq.s32 	%p8, %r16, 0;
	@%p8 bra 	$L__BB0_16;
	and.b32  	%r19, %r3, 3;
	setp.lt.u32 	%p9, %r16, 4;
	@%p9 bra 	$L__BB0_13;
	add.s32 	%r100, %r131, %r4;
	mul.wide.s32 	%rd40, %r100, 4;
	add.s64 	%rd41, %rd1, %rd40;
	ld.global.nc.u32 	%r101, [%rd41];
	add.s32 	%r102, %r131, %r1;
	shl.b32 	%r103, %r102, 2;
	mov.u32 	%r104, shmem;
	add.s32 	%r105, %r104, %r103;
	st.shared.u32 	[%r105], %r101;
	ld.global.nc.u32 	%r106, [%rd41+4];
	st.shared.u32 	[%r105+4], %r106;
	ld.global.nc.u32 	%r107, [%rd41+8];
	st.shared.u32 	[%r105+8], %r107;
	ld.global.nc.u32 	%r108, [%rd41+12];
	st.shared.u32 	[%r105+12], %r108;
	add.s32 	%r131, %r131, 4;
$L__BB0_13:
	setp.eq.s32 	%p10, %r19, 0;
	@%p10 bra 	$L__BB0_16;
	add.s32 	%r109, %r1, %r131;
	shl.b32 	%r110, %r109, 2;
	mov.u32 	%r111, shmem;
	add.s32 	%r136, %r111, %r110;
	add.s32 	%r135, %r131, %r4;
	neg.s32 	%r134, %r19;
$L__BB0_15:
	.pragma "nounroll";
	mul.wide.s32 	%rd42, %r135, 4;
	add.s64 	%rd43, %rd1, %rd42;
	ld.global.nc.u32 	%r112, [%rd43];
	st.shared.u32 	[%r136], %r112;
	add.s32 	%r136, %r136, 4;
	add.s32 	%r135, %r135, 1;
	add.s32 	%r134, %r134, 1;
	setp.ne.s32 	%p11, %r134, 0;
	@%p11 bra 	$L__BB0_15;
$L__BB0_16:
	setp.lt.s32 	%p12, %r11, 1;
	@%p12 bra 	$L__BB0_23;
	ld.param.u64 	%rd63, [_Z18schedule_evictionsILi1ELi1EEvPiS0_PKiS2_S2_S2_S2_S2_S2_S2_iiii_param_6];
	ld.param.u64 	%rd62, [_Z18schedule_evictionsILi1ELi1EEvPiS0_PKiS2_S2_S2_S2_S2_S2_S2_iiii_param_2];
	cvta.to.global.u64 	%rd4, %rd62;
	cvta.to.global.u64 	%rd5, %rd14;
	cvta.to.global.u64 	%rd6, %rd15;
	cvta.to.global.u64 	%rd7, %rd63;
	cvta.to.global.u64 	%rd8, %rd18;
	cvta.to.global.u64 	%rd9, %rd12;
	cvta.to.global.u64 	%rd10, %rd11;
	mov.b32 	%r140, 0;
	mov.u32 	%r141, %r140;
$L__BB0_18:
	cvt.u64.u32 	%rd44, %r140;
	cvt.s64.s32 	%rd45, %r5;
	add.s64 	%rd46, %rd44, %rd45;
	shl.b64 	%rd47, %rd46, 2;
	add.s64 	%rd48, %rd4, %rd47;
	ld.global.nc.u32 	%r40, [%rd48];
	mul.wide.s32 	%rd49, %r40, 4;
	add.s64 	%rd50, %rd5, %rd49;
	ld.global.nc.u32 	%r114, [%rd50];
	add.s64 	%rd51, %rd6, %rd49;
	ld.global.nc.u32 	%r115, [%rd51];
	add.s64 	%rd52, %rd7, %rd49;
	ld.global.nc.u32 	%r41, [%rd52];
	mad.lo.s32 	%r42, %r114, %r48, %r115;
	add.s32 	%r43, %r42, %r4;
	mul.wide.s32 	%rd53, %r43, 4;
	add.s64 	%rd54, %rd8, %rd53;
	ld.global.nc.u32 	%r116, [%rd54];
	setp.ge.s32 	%p13, %r41, %r116;
	@%p13 bra 	$L__BB0_22;
	mul.wide.s32 	%rd55, %r43, 4;
	add.s64 	%rd56, %rd9, %rd55;
	ld.global.u32 	%r117, [%rd56];
	add.s32 	%r118, %r117, 1;
	st.global.u32 	[%rd56], %r118;
	mad.lo.s32 	%r119, %r43, %r50, %r117;
	mul.wide.s32 	%rd57, %r119, 4;
	add.s64 	%rd58, %rd10, %rd57;
	st.global.u32 	[%rd58], %r41;
	shl.b32 	%r120, %r42, 2;
	mov.u32 	%r121, shmem;
	add.s32 	%r122, %r121, %r120;
	ld.shared.u32 	%r123, [%r122];
	st.local.v2.u32 	[%rd2], {%r140, %r6};
	st.local.v2.u32 	[%rd2+8], {%r40, %r43};
	st.local.u32 	[%rd2+16], %r123;
	mov.u64 	%rd59, $str$4;
	cvta.global.u64 	%rd60, %rd59;
	add.u64 	%rd61, %SP, 0;
	{ // callseq 4, 0
	.param .b64 param0;
	st.param.b64 	[param0], %rd60;
	.param .b64 param1;
	st.param.b64 	[param1], %rd61;
	.param .b32 retval0;
	call.uni (retval0), 
	vprintf, 
	(
	param0, 
	param1
	);
	ld.param.b32 	%r124, [retval0];
	} // callseq 4
	shl.b32 	%r126, %r1, 2;
	add.s32 	%r44, %r122, %r126;
	ld.shared.u32 	%r127, [%r44];
	add.s32 	%r128, %r127, -1;
	st.shared.u32 	[%r44], %r128;
	setp.ne.s32 	%p14, %r128, 0;
	@%p14 bra 	$L__BB0_22;
	add.s32 	%r141, %r141, 1;
	setp.ge.s32 	%p15, %r141, %r10;
	@%p15 bra 	$L__BB0_23;
	mov.b32 	%r129, 1;
	st.shared.u32 	[%r44], %r129;
$L__BB0_22:
	add.s32 	%r140, %r140, 1;
	setp.ne.s32 	%p16, %r140, %r11;
	@%p16 bra 	$L__BB0_18;
$L__BB0_23:
	ret;

}
	// .globl	_Z18schedule_evictionsILi1ELi2EEvPiS0_PKiS2_S2_S2_S2_S2_S2_S2_iiii
.visible .entry _Z18schedule_evictionsILi1ELi2EEvPiS0_PKiS2_S2_S2_S2_S2_S2_S2_iiii(
	.param .u64 .ptr .align 1 _Z18schedule_evictionsILi1ELi2EEvPiS0_PKiS2_S2_S2_S2_S2_S2_S2_iiii_param_0,
	.param .u64 .ptr .align 1 _Z18schedule_evictionsILi1ELi2EEvPiS0_PKiS2_S2_S2_S2_S2_S2_S2_iiii_param_1,
	.param .u64 .ptr .align 1 _Z18schedule_evictionsILi1ELi2EEvPiS0_PKiS2_S2_S2_S2_S2_S2_S2_iiii_param_2,
	.param .u64 .ptr .align 1 _Z18schedule_evictionsILi1ELi2EEvPiS0_PKiS2_S2_S2_S2_S2_S2_S2_iiii_param_3,
	.param .u64 .ptr .align 1 _Z18schedule_evictionsILi1ELi2EEvPiS0_PKiS2_S2_S2_S2_S2_S2_S2_iiii_param_4,
	.param .u64 .ptr .align 1 _Z18schedule_evictionsILi1ELi2EEvPiS0_PKiS2_S2_S2_S2_S2_S2_S2_iiii_param_5,
	.param .u64 .ptr .align 1 _Z18schedule_evictionsILi1ELi2EEvPiS0_PKiS2_S2_S2_S2_S2_S2_S2_iiii_param_6,
	.param .u64 .ptr .align 1 _Z18schedule_evictionsILi1ELi2EEvPiS0_PKiS2_S2_S2_S2_S2_S2_S2_iiii_param_7,
	.param .u64 .ptr .align 1 _Z18schedule_evictionsILi1ELi2EEvPiS0_PKiS2_S2_S2_S2_S2_S2_S2_iiii_param_8,
	.param .u64 .ptr .align 1 _Z18schedule_evictionsILi1ELi2EEvPiS0_PKiS2_S2_S2_S2_S2_S2_S2_iiii_param_9,
	.param .u32 _Z18schedule_evictionsILi1ELi2EEvPiS0_PKiS2_S2_S2_S2_S2_S2_S2_iiii_param_10,
	.param .u32 _Z18schedule_evictionsILi1ELi2EEvPiS0_PKiS2_S2_S2_S2_S2_S2_S2_iiii_param_11,
	.param .u32 _Z18schedule_evictionsILi1ELi2EEvPiS0_PKiS2_S2_S2_S2_S2_S2_S2_iiii_param_12,
	.param .u32 _Z18schedule_evictionsILi1ELi2EEvPiS0_PKiS2_S2_S2_S2_S2_S2_S2_iiii_param_13
)
{
	.local .align 8 .b8 	__local_depot1[24];
	.reg .b64 	%SP;
	.reg .b64 	%SPL;
	.reg .pred 	%p<17>;
	.reg .b32 	%r<145>;
	.reg .b64 	%rd<64>;

	mov.u64 	%SPL, __local_depot1;
	cvta.local.u64 	%SP, %SPL;
	ld.param.u64 	%rd11, [_Z18schedule_evictionsILi1ELi2EEvPiS0_PKiS2_S2_S2_S2_S2_S2_S2_iiii_param_0];
	ld.param.u64 	%rd12, [_Z18schedule_evictionsILi1ELi2EEvPiS0_PKiS2_S2_S2_S2_S2_S2_S2_iiii_param_1];
	ld.param.u64 	%rd19, [_Z18schedule_evictionsILi1ELi2EEvPiS0_PKiS2_S2_S2_S2_S2_S2_S2_iiii_param_3];
	ld.param.u64 	%rd14, [_Z18schedule_evictionsILi1ELi2EEvPiS0_PKiS2_S2_S2_S2_S2_S2_S2_iiii_param_4];
	ld.param.u64 	%rd15, [_Z18schedule_evictionsILi1ELi2EEvPiS0_PKiS2_S2_S2_S2_S2_S2_S2_iiii_param_5];
	ld.param.u64 	%rd17, [_Z18schedule_evictionsILi1ELi2EEvPiS0_PKiS2_S2_S2_S2_S2_S2_S2_iiii_param_7];
	ld.param.u64 	%rd18, [_Z18schedule_evictionsILi1ELi2EEvPiS0_PKiS2_S2_S2_S2_S2_S2_S2_iiii_param_8];
	ld.param.u64 	%rd20, [_Z18schedule_evictionsILi1ELi2EEvPiS0_PKiS2_S2_S2_S2_S2_S2_S2_iiii_param_9];
	ld.param.u32 	%r52, [_Z18schedule_evictionsILi1ELi2EEvPiS0_PKiS2_S2_S2_S2_S2_S2_S2_iiii_param_10];
	ld.param.u32 	%r49, [_Z18schedule_evictionsILi1ELi2EEvPiS0_PKiS2_S2_S2_S2_S2_S2_S2_iiii_param_11];
	ld.param.u32 	%r132, [_Z18schedule_evictionsILi1ELi2EEvPiS0_PKiS2_S2_S2_S2_S2_S2_S2_iiii_param_12];
	ld.param.u32 	%r51, [_Z18schedule_evictionsILi1ELi2EEvPiS0_PKiS2_S2_S2_S2_S2_S2_S2_iiii_param_13];
	cvta.to.global.u64 	%rd1, %rd20;
	cvta.to.global.u64 	%rd21, %rd19;
	add.u64 	%rd22, %SP, 0;
	add.u64 	%rd2, %SPL, 0;
	mov.u32 	%r53, %nctaid.x;
	mov.u32 	%r54, %ntid.x;
	mul.lo.s32 	%r55, %r53, %r54;
	mov.u32 	%r56, %ctaid.x;
	mov.u32 	%r1, %tid.x;
	mad.lo.s32 	%r6, %r56, %r54, %r1;
	mul.lo.s32 	%r3, %r49, %r52;
	mul.lo.s32 	%r4, %r3, %r6;
	mul.wide.s32 	%rd23, %r6, 4;
	add.s64 	%rd3, %rd21, %rd23;
	ld.global.nc.u32 	%r5, [%rd3];
	st.local.v2.u32 	[%rd2], {%r6, %r5};
	mov.u64 	%rd24, $str;
	cvta.global.u64 	%rd25, %rd24;
	{ // callseq 5, 0
	.param .b64 param0;
	st.param.b64 	[param0], %rd25;
	.param .b64 param1;
	st.param.b64 	[param1], %rd22;
	.param .b32 retval0;
	call.uni (retval0), 
	vprintf, 
	(
	param0, 
	param1
	);
	ld.param.b32 	%r57, [retval0];
	} // callseq 5
	add.s32 	%r59, %r6, 1;
	setp.ge.s32 	%p1, %r59, %r55;
	@%p1 bra 	$L__BB1_2;
	ld.global.nc.u32 	%r132, [%rd3+4];
$L__BB1_2:
	cvta.to.global.u64 	%rd26, %rd17;
	add.s64 	%rd28, %rd26, %rd23;
	ld.global.nc.u32 	%r10, [%rd28];
	setp.eq.s32 	%p2, %r10, 0;
	@%p2 bra 	$L__BB1_23;
	st.local.v2.u32 	[%rd2], {%r6, %r10};
	mov.u64 	%rd29, $str$1;
	cvta.global.u64 	%rd30, %rd29;
	add.u64 	%rd31, %SP, 0;
	{ // callseq 6, 0
	.param .b64 param0;
	st.param.b64 	[param0], %rd30;
	.param .b64 param1;
	st.param.b64 	[param1], %rd31;
	.param .b32 retval0;
	call.uni (retval0), 
	vprintf, 
	(
	param0, 
	param1
	);
	ld.param.b32 	%r60, [retval0];
	} // callseq 6
	sub.s32 	%r11, %r132, %r5;
	st.local.v2.u32 	[%rd2], {%r6, %r11};
	mov.u64 	%rd32, $str$2;
	cvta.global.u64 	%rd33, %rd32;
	{ // callseq 7, 0
	.param .b64 param0;
	st.param.b64 	[param0], %rd33;
	.param .b64 param1;
	st.param.b64 	[param1], %rd31;
	.param .b32 retval0;
	call.uni (retval0), 
	vprintf, 
	(
	param0, 
	param1
	);
	ld.param.b32 	%r62, [retval0];
	} // callseq 7
	st.local.v2.u32 	[%rd2], {%r6, %r3};
	mov.b32 	%r64, 2;
	st.local.u32 	[%rd2+8], %r64;
	mov.u64 	%rd34, $str$3;
	cvta.global.u64 	%rd35, %rd34;
	{ // callseq 8, 0
	.param .b64 param0;
	st.param.b64 	[param0], %rd35;
	.param .b64 param1;
	st.param.b64 	[param1], %rd31;
	.param .b32 retval0;
	call.uni (retval0), 
	vprintf, 
	(
	param0, 
	param1
	);
	ld.param.b32 	%r65, [retval0];
	} // callseq 8
	shl.b32 	%r12, %r1, 1;
	setp.lt.s32 	%p3, %r3, 1;
	@%p3 bra 	$L__BB1_16;
	setp.lt.u32 	%p4, %r3, 16;
	mov.b32 	%r133, 0;
	@%p4 bra 	$L__BB1_7;
	and.b32  	%r133, %r3, 2147483632;
	neg.s32 	%r141, %r133;
	shl.b32 	%r69, %r1, 3;
	mov.u32 	%r70, shmem;
	add.s32 	%r71, %r69, %r70;
	add.s32 	%r139, %r71, 32;
	mov.u32 	%r140, %r4;
$L__BB1_6:
	.pragma "nounroll";
	mul.wide.s32 	%rd36, %r140, 4;
	add.s64 	%rd37, %rd1, %rd36;
	ld.global.nc.u32 	%r72, [%rd37];
	ld.global.nc.u32 	%r73, [%rd37+4];
	st.shared.v2.u32 	[%r139+-32], {%r72, %r73};
	ld.global.nc.u32 	%r74, [%rd37+8];
	ld.global.nc.u32 	%r75, [%rd37+12];
	st.shared.v2.u32 	[%r139+-24], {%r74, %r75};
	ld.global.nc.u32 	%r76, [%rd37+16];
	ld.global.nc.u32 	%r77, [%rd37+20];
	st.shared.v2.u32 	[%r139+-16], {%r76, %r77};
	ld.global.nc.u32 	%r78, [%rd37+24];
	ld.global.nc.u32 	%r79, [%rd37+28];
	st.shared.v2.u32 	[%r139+-8], {%r78, %r79};
	ld.global.nc.u32 	%r80, [%rd37+32];
	ld.global.nc.u32 	%r81, [%rd37+36];
	st.shared.v2.u32 	[%r139], {%r80, %r81};
	ld.global.nc.u32 	%r82, [%rd37+40];
	ld.global.nc.u32 	%r83, [%rd37+44];
	st.shared.v2.u32 	[%r139+8], {%r82, %r83};
	ld.global.nc.u32 	%r84, [%rd37+48];
	ld.global.nc.u32 	%r85, [%rd37+52];
	st.shared.v2.u32 	[%r139+16], {%r84, %r85};
	ld.global.nc.u32 	%r86, [%rd37+56];
	ld.global.nc.u32 	%r87, [%rd37+60];
	st.shared.v2.u32 	[%r139+24], {%r86, %r87};
	add.s32 	%r141, %r141, 16;
	add.s32 	%r140, %r140, 16;
	add.s32 	%r139, %r139, 64;
	setp.eq.s32 	%p5, %r141, 0;
	@%p5 bra 	$L__BB1_7;
	bra.uni 	$L__BB1_6;
$L__BB1_7:
	and.b32  	%r16, %r3, 15;
	setp.eq.s32 	%p6, %r16, 0;
	@%p6 bra 	$L__BB1_16;
	and.b32  	%r17, %r3, 7;
	setp.lt.u32 	%p7, %r16, 8;
	@%p7 bra 	$L__BB1_10;
	add.s32 	%r88, %r133, %r4;
	mul.wide.s32 	%rd38, %r88, 4;
	add.s64 	%rd39, %rd1, %rd38;
	ld.global.nc.u32 	%r89, [%rd39];
	add.s32 	%r90, %r12, %r133;
	shl.b32 	%r91, %r90, 2;
	mov.u32 	%r92, shmem;
	add.s32 	%r93, %r92, %r91;
	st.shared.u32 	[%r93], %r89;
	ld.global.nc.u32 	%r94, [%rd39+4];
	st.shared.u32 	[%r93+4], %r94;
	ld.global.nc.u32 	%r95, [%rd39+8];
	st.shared.u32 	[%r93+8], %r95;
	ld.global.nc.u32 	%r96, [%rd39+12];
	st.shared.u32 	[%r93+12], %r96;
	ld.global.nc.u32 	%r97, [%rd39+16];
	st.shared.u32 	[%r93+16], %r97;
	ld.global.nc.u32 	%r98, [%rd39+20];
	st.shared.u32 	[%r93+20], %r98;
	ld.global.nc.u32 	%r99, [%rd39+24];
	st.shared.u32 	[%r93+24], %r99;
	ld.global.nc.u32 	%r100, [%rd39+28];
	st.shared.u32 	[%r93+28], %r100;
	add.s32 	%r133, %r133, 8;
$L__BB1_10:
	setp.eq.s32 	%p8, %r17, 0;
	@%p8 bra 	$L__BB1_16;
	and.b32  	%r20, %r3, 3;
	setp.lt.u32 	%p9, %r17, 4;
	@%p9 bra 	$L__BB1_13;
	add.s32 	%r101, %r133, %r4;
	mul.wide.s32 	%rd40, %r101, 4;
	add.s64 	%rd41, %rd1, %rd40;
	ld.global.nc.u32 	%r102, [%rd41];
	add.s32 	%r103, %r12, %r133;
	shl.b32 	%r104, %r103, 2;
	mov.u32 	%r105, shmem;
	add.s32 	%r106, %r105, %r104;
	st.shared.u32 	[%r106], %r102;
	ld.global.nc.u32 	%r107, [%rd41+4];
	st.shared.u32 	[%r106+4], %r107;
	ld.global.nc.u32 	%r108, [%rd41+8];
	st.shared.u32 	[%r106+8], %r108;
	ld.global.nc.u32 	%r109, [%rd41+12];
	st.shared.u32 	[%r106+12], %r109;
	add.s32 	%r133, %r133, 4;
$L__BB1_13:
	setp.eq.s32 	%p10, %r20, 0;
	@%p10 bra 	$L__BB1_16;
	shl.b32 	%r110, %r1, 3;
	shl.b32 	%r111, %r133, 2;
	add.s32 	%r112, %r110, %r111;
	mov.u32 	%r113, shmem;
	add.s32 	%r138, %r113, %r112;
	add.s32 	%r137, %r133, %r4;
	neg.s32 	%r136, %r20;
$L__BB1_15:
	.pragma "nounroll";
	mul.wide.s32 	%rd42, %r137, 4;
	add.s64 	%rd43, %rd1, %rd42;
	ld.global.nc.u32 	%r114, [%rd43];
	st.shared.u32 	[%r138], %r114;
	add.s32 	%r138, %r138, 4;
	add.s32 	%r137, %r137, 1;
	add.s32 	%r136, %r136, 1;
	setp.ne.s32 	%p11, %r136, 0;
	@%p11 bra 	$L__BB1_15;
$L__BB1_16:
	setp.lt.s32 	%p12, %r11, 1;
	@%p12 bra 	$L__BB1_23;
	ld.param.u64 	%rd63, [_Z18schedule_evictionsILi1ELi2EEvPiS0_PKiS2_S2_S2_S2_S2_S2_S2_iiii_param_6];
	ld.param.u64 	%rd62, [_Z18schedule_evictionsILi1ELi2EEvPiS0_PKiS2_S2_S2_S2_S2_S2_S2_iiii_param_2];
	cvta.to.global.u64 	%rd4, %rd62;
	cvta.to.global.u64 	%rd5, %rd14;
	cvta.to.global.u64 	%rd6, %rd15;
	cvta.to.global.u64 	%rd7, %rd63;
	cvta.to.global.u64 	%rd8, %rd18;
	cvta.to.global.u64 	%rd9, %rd12;
	cvta.to.global.u64 	%rd10, %rd11;
	mov.b32 	%r142, 0;
	mov.u32 	%r143, %r142;
$L__BB1_18:
	cvt.u64.u32 	%rd44, %r142;
	cvt.s64.s32 	%rd45, %r5;
	add.s64 	%rd46, %rd44, %rd45;
	shl.b64 	%rd47, %rd46, 2;
	add.s64 	%rd48, %rd4, %rd47;
	ld.global.nc.u32 	%r41, [%rd48];
	mul.wide.s32 	%rd49, %r41, 4;
	add.s64 	%rd50, %rd5, %rd49;
	ld.global.nc.u32 	%r116, [%rd50];
	add.s64 	%rd51, %rd6, %rd49;
	ld.global.nc.u32 	%r117, [%rd51];
	add.s64 	%rd52, %rd7, %rd49;
	ld.global.nc.u32 	%r42, [%rd52];
	mad.lo.s32 	%r43, %r116, %r49, %r117;
	add.s32 	%r44, %r43, %r4;
	mul.wide.s32 	%rd53, %r44, 4;
	add.s64 	%rd54, %rd8, %rd53;
	ld.global.nc.u32 	%r118, [%rd54];
	setp.ge.s32 	%p13, %r42, %r118;
	@%p13 bra 	$L__BB1_22;
	mul.wide.s32 	%rd55, %r44, 4;
	add.s64 	%rd56, %rd9, %rd55;
	ld.global.u32 	%r119, [%rd56];
	add.s32 	%r120, %r119, 1;
	st.global.u32 	[%rd56], %r120;
	mad.lo.s32 	%r121, %r44, %r51, %r119;
	mul.wide.s32 	%rd57, %r121, 4;
	add.s64 	%rd58, %rd10, %rd57;
	st.global.u32 	[%rd58], %r42;
	shl.b32 	%r122, %r43, 2;
	mov.u32 	%r123, shmem;
	add.s32 	%r124, %r123, %r122;
	ld.shared.u32 	%r125, [%r124];
	st.local.v2.u32 	[%rd2], {%r142, %r6};
	st.local.v2.u32 	[%rd2+8], {%r41, %r44};
	st.local.u32 	[%rd2+16], %r125;
	mov.u64 	%rd59, $str$4;
	cvta.global.u64 	%rd60, %rd59;
	add.u64 	%rd61, %SP, 0;
	{ // callseq 9, 0
	.param .b64 param0;
	st.param.b64 	[param0], %rd60;
	.param .b64 param1;
	st.param.b64 	[param1], %rd61;
	.param .b32 retval0;
	call.uni (retval0), 
	vprintf, 
	(
	param0, 
	param1
	);
	ld.param.b32 	%r126, [retval0];
	} // callseq 9
	shl.b32 	%r128, %r12, 2;
	add.s32 	%r45, %r124, %r128;
	ld.shared.u32 	%r129, [%r45];
	add.s32 	%r130, %r129, -1;
	st.shared.u32 	[%r45], %r130;
	setp.ne.s32 	%p14, %r130, 0;
	@%p14 bra 	$L__BB1_22;
	add.s32 	%r143, %r143, 1;
	setp.ge.s32 	%p15, %r143, %r10;
	@%p15 bra 	$L__BB1_23;
	mov.b32 	%r131, 1;
	st.shared.u32 	[%r45], %r131;
$L__BB1_22:
	add.s32 	%r142, %r142, 1;
	setp.ne.s32 	%p16, %r142, %r11;
	@%p16 bra 	$L__BB1_18;
$L__BB1_23:
	ret;

}
	// .globl	_Z18schedule_evictionsILi1ELi4EEvPiS0_PKiS2_S2_S2_S2_S2_S2_S2_iiii
.visible .entry _Z18schedule_evictionsILi1ELi4EEvPiS0_PKiS2_S2_S2_S2_S2_S2_S2_iiii(
	.param .u64 .ptr .align 1 _Z18schedule_evictionsILi1ELi4EEvPiS0_PKiS2_S2_S2_S2_S2_S2_S2_iiii_param_0,
	.param .u64 .ptr .align 1 _Z18schedule_evictionsILi1ELi4EEvPiS0_PKiS2_S2_S2_S2_S2_S2_S2_iiii_param_1,
	.param .u64 .ptr .align 1 _Z18schedule_evictionsILi1ELi4EEvPiS0_PKiS2_S2_S2_S2_S2_S2_S2_iiii_param_2,
	.param .u64 .ptr .align 1 _Z18schedule_evictionsILi1ELi4EEvPiS0_PKiS2_S2_S2_S2_S2_S2_S2_iiii_param_3,
	.param .u64 .ptr .align 1 _Z18schedule_evictionsILi1ELi4EEvPiS0_PKiS2_S2_S2_S2_S2_S2_S2_iiii_param_4,
	.param .u64 .ptr .align 1 _Z18schedule_evictionsILi1ELi4EEvPiS0_PKiS2_S2_S2_S2_S2_S2_S2_iiii_param_5,
	.param .u64 .ptr .align 1 _Z18schedule_evictionsILi1ELi4EEvPiS0_PKiS2_S2_S2_S2_S2_S2_S2_iiii_param_6,
	.param .u64 .ptr .align 1 _Z18schedule_evictionsILi1ELi4EEvPiS0_PKiS2_S2_S2_S2_S2_S2_S2_iiii_param_7,
	.param .u64 .ptr .align 1 _Z18schedule_evictionsILi1ELi4EEvPiS0_PKiS2_S2_S2_S2_S2_S2_S2_iiii_param_8,
	.param .u64 .ptr .align 1 _Z18schedule_evictionsILi1ELi4EEvPiS0_PKiS2_S2_S2_S2_S2_S2_S2_iiii_param_9,
	.param .u32 _Z18schedule_evictionsILi1ELi4EEvPiS0_PKiS2_S2_S2_S2_S2_S2_S2_iiii_param_10,
	.param .u32 _Z18schedule_evictionsILi1ELi4EEvPiS0_PKiS2_S2_S2_S2_S2_S2_S2_iiii_param_11,
	.param .u32 _Z18schedule_evictionsILi1ELi4EEvPiS0_PKiS2_S2_S2_S2_S2_S2_S2_iiii_param_12,
	.param .u32 _Z18schedule_evictionsILi1ELi4EEvPiS0_PKiS2_S2_S2_S2_S2_S2_S2_iiii_param_13
)
{
	.local .align 8 .b8 	__local_depot2[24];
	.reg .b64 	%SP;
	.reg .b64 	%SPL;
	.reg .pred 	%p<17>;
	.reg .b32 	%r<145>;
	.reg .b64 	%rd<64>;

	mov.u64 	%SPL, __local_depot2;
	cvta.local.u64 	%SP, %SPL;
	ld.param.u64 	%rd11, [_Z18schedule_evictionsILi1ELi4EEvPiS0_PKiS2_S2_S2_S2_S2_S2_S2_iiii_param_0];
	ld.param.u64 	%rd12, [_Z18schedule_evictionsILi1ELi4EEvPiS0_PKiS2_S2_S2_S2_S2_S2_S2_iiii_param_1];
	ld.param.u64 	%rd19, [_Z18schedule_evictionsILi1ELi4EEvPiS0_PKiS2_S2_S2_S2_S2_S2_S2_iiii_param_3];
	ld.param.u64 	%rd14, [_Z18schedule_evictionsILi1ELi4EEvPiS0_PKiS2_S2_S2_S2_S2_S2_S2_iiii_param_4];
	ld.param.u64 	%rd15, [_Z18schedule_evictionsILi1ELi4EEvPiS0_PKiS2_S2_S2_S2_S2_S2_S2_iiii_param_5];
	ld.param.u64 	%rd17, [_Z18schedule_evictionsILi1ELi4EEvPiS0_PKiS2_S2_S2_S2_S2_S2_S2_iiii_param_7];
	ld.param.u64 	%rd18, [_Z18schedule_evictionsILi1ELi4EEvPiS0_PKiS2_S2_S2_S2_S2_S2_S2_iiii_param_8];
	ld.param.u64 	%rd20, [_Z18schedule_evictionsILi1ELi4EEvPiS0_PKiS2_S2_S2_S2_S2_S2_S2_iiii_param_9];
	ld.param.u32 	%r52, [_Z18schedule_evictionsILi1ELi4EEvPiS0_PKiS2_S2_S2_S2_S2_S2_S2_iiii_param_10];
	ld.param.u32 	%r49, [_Z18schedule_evictionsILi1ELi4EEvPiS0_PKiS2_S2_S2_S2_S2_S2_S2_iiii_param_11];
	ld.param.u32 	%r132, [_Z18schedule_evictionsILi1ELi4EEvPiS0_PKiS2_S2_S2_S2_S2_S2_S2_iiii_param_12];
	ld.param.u32 	%r51, [_Z18schedule_evictionsILi1ELi4EEvPiS0_PKiS2_S2_S2_S2_S2_S2_S2_iiii_param_13];
	cvta.to.global.u64 	%rd1, %rd20;
	cvta.to.global.u64 	%rd21, %rd19;
	add.u64 	%rd22, %SP, 0;
	add.u64 	%rd2, %SPL, 0;
	mov.u32 	%r53, %nctaid.x;
	mov.u32 	%r54, %ntid.x;
	mul.lo.s32 	%r55, %r53, %r54;
	mov.u32 	%r56, %ctaid.x;
	mov.u32 	%r1, %tid.x;
	mad.lo.s32 	%r6, %r56, %r54, %r1;
	mul.lo.s32 	%r3, %r49, %r52;
	mul.lo.s32 	%r4, %r3, %r6;
	mul.wide.s32 	%rd23, %r6, 4;
	add.s64 	%rd3, %rd21, %rd23;
	ld.global.nc.u32 	%r5, [%rd3];
	st.local.v2.u32 	[%rd2], {%r6, %r5};
	mov.u64 	%rd24, $str;
	cvta.global.u64 	%rd25, %rd24;
	{ // callseq 10, 0
	.param .b64 param0;
	st.param.b64 	[param0], %rd25;
	.param .b64 param1;
	st.param.b64 	[param1], %rd22;
	.param .b32 retval0;
	call.uni (retval0), 
	vprintf, 
	(
	param0, 
	param1
	);
	ld.param.b32 	%r57, [retval0];
	} // callseq 10
	add.s32 	%r59, %r6, 1;
	setp.ge.s32 	%p1, %r59, %r55;
	@%p1 bra 	$L__BB2_2;
	ld.global.nc.u32 	%r132, [%rd3+4];
$L__BB2_2:
	cvta.to.global.u64 	%rd26, %rd17;
	add.s64 	%rd28, %rd26, %rd23;
	ld.global.nc.u32 	%r10, [%rd28];
	setp.eq.s32 	%p2, %r10, 0;
	@%p2 bra 	$L__BB2_23;
	st.local.v2.u32 	[%rd2], {%r6, %r10};
	mov.u64 	%rd29, $str$1;
	cvta.global.u64 	%rd30, %rd29;
	add.u64 	%rd31, %SP, 0;
	{ // callseq 11, 0
	.param .b64 param0;
	st.param.b64 	[param0], %rd30;
	.param .b64 param1;
	st.param.b64 	[param1], %rd31;
	.param .b32 retval0;
	call.uni (retval0), 
	vprintf, 
	(
	param0, 
	param1
	);
	ld.param.b32 	%r60, [retval0];
	} // callseq 11
	sub.s32 	%r11, %r132, %r5;
	st.local.v2.u32 	[%rd2], {%r6, %r11};
	mov.u64 	%rd32, $str$2;
	cvta.global.u64 	%rd33, %rd32;
	{ // callseq 12, 0
	.param .b64 param0;
	st.param.b64 	[param0], %rd33;
	.param .b64 param1;
	st.param.b64 	[param1], %rd31;
	.param .b32 retval0;
	call.uni (retval0), 
	vprintf, 
	(
	param0, 
	param1
	);
	ld.param.b32 	%r62, [retval0];
	} // callseq 12
	st.local.v2.u32 	[%rd2], {%r6, %r3};
	mov.b32 	%r64, 4;
	st.local.u32 	[%rd2+8], %r64;
	mov.u64 	%rd34, $str$3;
	cvta.global.u64 	%rd35, %rd34;
	{ // callseq 13, 0
	.param .b64 param0;
	st.param.b64 	[param0], %rd35;
	.param .b64 param1;
	st.param.b64 	[param1], %rd31;
	.param .b32 retval0;
	call.uni (retval0), 
	vprintf, 
	(
	param0, 
	param1
	);
	ld.param.b32 	%r65, [retval0];
	} // callseq 13
	shl.b32 	%r12, %r1, 2;
	setp.lt.s32 	%p3, %r3, 1;
	@%p3 bra 	$L__BB2_16;
	setp.lt.u32 	%p4, %r3, 16;
	mov.b32 	%r133, 0;
	@%p4 bra 	$L__BB2_7;
	and.b32  	%r133, %r3, 2147483632;
	neg.s32 	%r141, %r133;
	shl.b32 	%r69, %r1, 4;
	mov.u32 	%r70, shmem;
	add.s32 	%r71, %r69, %r70;
	add.s32 	%r139, %r71, 32;
	mov.u32 	%r140, %r4;
$L__BB2_6:
	.pragma "nounroll";
	mul.wide.s32 	%rd36, %r140, 4;
	add.s64 	%rd37, %rd1, %rd36;
	ld.global.nc.u32 	%r72, [%rd37];
	ld.global.nc.u32 	%r73, [%rd37+4];
	ld.global.nc.u32 	%r74, [%rd37+8];
	ld.global.nc.u32 	%r75, [%rd37+12];
	st.shared.v4.u32 	[%r139+-32], {%r72, %r73, %r74, %r75};
	ld.global.nc.u32 	%r76, [%rd37+16];
	ld.global.nc.u32 	%r77, [%rd37+20];
	ld.global.nc.u32 	%r78, [%rd37+24];
	ld.global.nc.u32 	%r79, [%rd37+28];
	st.shared.v4.u32 	[%r139+-16], {%r76, %r77, %r78, %r79};
	ld.global.nc.u32 	%r80, [%rd37+32];
	ld.global.nc.u32 	%r81, [%rd37+36];
	ld.global.nc.u32 	%r82, [%rd37+40];
	ld.global.nc.u32 	%r83, [%rd37+44];
	st.shared.v4.u32 	[%r139], {%r80, %r81, %r82, %r83};
	ld.global.nc.u32 	%r84, [%rd37+48];
	ld.global.nc.u32 	%r85, [%rd37+52];
	ld.global.nc.u32 	%r86, [%rd37+56];
	ld.global.nc.u32 	%r87, [%rd37+60];
	st.shared.v4.u32 	[%r139+16], {%r84, %r85, %r86, %r87};
	add.s32 	%r141, %r141, 16;
	add.s32 	%r140, %r140, 16;
	add.s32 	%r139, %r139, 64;
	setp.eq.s32 	%p5, %r141, 0;
	@%p5 bra 	$L__BB2_7;
	bra.uni 	$L__BB2_6;
$L__BB2_7:
	and.b32  	%r16, %r3, 15;
	setp.eq.s32 	%p6, %r16, 0;
	@%p6 bra 	$L__BB2_16;
	and.b32  	%r17, %r3, 7;
	setp.lt.u32 	%p7, %r16, 8;
	@%p7 bra 	$L__BB2_10;
	add.s32 	%r88, %r133, %r4;
	mul.wide.s32 	%rd38, %r88, 4;
	add.s64 	%rd39, %rd1, %rd38;
	ld.global.nc.u32 	%r89, [%rd39];
	add.s32 	%r90, %r12, %r133;
	shl.b32 	%r91, %r90, 2;
	mov.u32 	%r92, shmem;
	add.s32 	%r93, %r92, %r91;
	st.shared.u32 	[%r93], %r89;
	ld.global.nc.u32 	%r94, [%rd39+4];
	st.shared.u32 	[%r93+4], %r94;
	ld.global.nc.u32 	%r95, [%rd39+8];
	st.shared.u32 	[%r93+8], %r95;
	ld.global.nc.u32 	%r96, [%rd39+12];
	st.shared.u32 	[%r93+12], %r96;
	ld.global.nc.u32 	%r97, [%rd39+16];
	st.shared.u32 	[%r93+16], %r97;
	ld.global.nc.u32 	%r98, [%rd39+20];
	st.shared.u32 	[%r93+20], %r98;
	ld.global.nc.u32 	%r99, [%rd39+24];
	st.shared.u32 	[%r93+24], %r99;
	ld.global.nc.u32 	%r100, [%rd39+28];
	st.shared.u32 	[%r93+28], %r100;
	add.s32 	%r133, %r133, 8;
$L__BB2_10:
	setp.eq.s32 	%p8, %r17, 0;
	@%p8 bra 	$L__BB2_16;
	and.b32  	%r20, %r3, 3;
	setp.lt.u32 	%p9, %r17, 4;
	@%p9 bra 	$L__BB2_13;
	add.s32 	%r101, %r133, %r4;
	mul.wide.s32 	%rd40, %r101, 4;
	add.s64 	%rd41, %rd1, %rd40;
	ld.global.nc.u32 	%r102, [%rd41];
	add.s32 	%r103, %r12, %r133;
	shl.b32 	%r104, %r103, 2;
	mov.u32 	%r105, shmem;
	add.s32 	%r106, %r105, %r104;
	st.shared.u32 	[%r106], %r102;
	ld.global.nc.u32 	%r107, [%rd41+4];
	st.shared.u32 	[%r106+4], %r107;
	ld.global.nc.u32 	%r108, [%rd41+8];
	st.shared.u32 	[%r106+8], %r108;
	ld.global.nc.u32 	%r109, [%rd41+12];
	st.shared.u32 	[%r106+12], %r109;
	add.s32 	%r133, %r133, 4;
$L__BB2_13:
	setp.eq.s32 	%p10, %r20, 0;
	@%p10 bra 	$L__BB2_16;
	shl.b32 	%r110, %r1, 4;
	shl.b32 	%r111, %r133, 2;
	add.s32 	%r112, %r110, %r111;
	mov.u32 	%r113, shmem;
	add.s32 	%r138, %r113, %r112;
	add.s32 	%r137, %r133, %r4;
	neg.s32 	%r136, %r20;
$L__BB2_15:
	.pragma "nounroll";
	mul.wide.s32 	%rd42, %r137, 4;
	add.s64 	%rd43, %rd1, %rd42;
	ld.global.nc.u32 	%r114, [%rd43];
	st.shared.u32 	[%r138], %r114;
	add.s32 	%r138, %r138, 4;
	add.s32 	%r137, %r137, 1;
	add.s32 	%r136, %r136, 1;
	setp.ne.s32 	%p11, %r136, 0;
	@%p11 bra 	$L__BB2_15;
$L__BB2_16:
	setp.lt.s32 	%p12, %r11, 1;
	@%p12 bra 	$L__BB2_23;
	ld.param.u64 	%rd63, [_Z18schedule_evictionsILi1ELi4EEvPiS0_PKiS2_S2_S2_S2_S2_S2_S2_iiii_param_6];
	ld.param.u64 	%rd62, [_Z18schedule_evictionsILi1ELi4EEvPiS0_PKiS2_S2_S2_S2_S2_S2_S2_iiii_param_2];
	cvta.to.global.u64 	%rd4, %rd62;
	cvta.to.global.u64 	%rd5, %rd14;
	cvta.to.global.u64 	%rd6, %rd15;
	cvta.to.global.u64 	%rd7, %rd63;
	cvta.to.global.u64 	%rd8, %rd18;
	cvta.to.global.u64 	%rd9, %rd12;
	cvta.to.global.u64 	%rd10, %rd11;
	mov.b32 	%r142, 0;
	mov.u32 	%r143, %r142;
$L__BB2_18:
	cvt.u64.u32 	%rd44, %r142;
	cvt.s64.s32 	%rd45, %r5;
	add.s64 	%rd46, %rd44, %rd45;
	shl.b64 	%rd47, %rd46, 2;
	add.s64 	%rd48, %rd4, %rd47;
	ld.global.nc.u32 	%r41, [%rd48];
	mul.wide.s32 	%rd49, %r41, 4;
	add.s64 	%rd50, %rd5, %rd49;
	ld.global.nc.u32 	%r116, [%rd50];
	add.s64 	%rd51, %rd6, %rd49;
	ld.global.nc.u32 	%r117, [%rd51];
	add.s64 	%rd52, %rd7, %rd49;
	ld.global.nc.u32 	%r42, [%rd52];
	mad.lo.s32 	%r43, %r116, %r49, %r117;
	add.s32 	%r44, %r43, %r4;
	mul.wide.s32 	%rd53, %r44, 4;
	add.s64 	%rd54, %rd8, %rd53;
	ld.global.nc.u32 	%r118, [%rd54];
	setp.ge.s32 	%p13, %r42, %r118;
	@%p13 bra 	$L__BB2_22;
	mul.wide.s32 	%rd55, %r44, 4;
	add.s64 	%rd56, %rd9, %rd55;
	ld.global.u32 	%r119, [%rd56];
	add.s32 	%r120, %r119, 1;
	st.global.u32 	[%rd56], %r120;
	mad.lo.s32 	%r121, %r44, %r51, %r119;
	mul.wide.s32 	%rd57, %r121, 4;
	add.s64 	%rd58, %rd10, %rd57;
	st.global.u32 	[%rd58], %r42;
	shl.b32 	%r122, %r43, 2;
	mov.u32 	%r123, shmem;
	add.s32 	%r124, %r123, %r122;
	ld.shared.u32 	%r125, [%r124];
	st.local.v2.u32 	[%rd2], {%r142, %r6};
	st.local.v2.u32 	[%rd2+8], {%r41, %r44};
	st.local.u32 	[%rd2+16], %r125;
	mov.u64 	%rd59, $str$4;
	cvta.global.u64 	%rd60, %rd59;
	add.u64 	%rd61, %SP, 0;
	{ // callseq 14, 0
	.param .b64 param0;
	st.param.b64 	[param0], %rd60;
	.param .b64 param1;
	st.param.b64 	[param1], %rd61;
	.param .b32 retval0;
	call.uni (retval0), 
	vprintf, 
	(
	param0, 
	param1
	);
	ld.param.b32 	%r126, [retval0];
	} // callseq 14
	shl.b32 	%r128, %r12, 2;
	add.s32 	%r45, %r124, %r128;
	ld.shared.u32 	%r129, [%r45];
	add.s32 	%r130, %r129, -1;
	st.shared.u32 	[%r45], %r130;
	setp.ne.s32 	%p14, %r130, 0;
	@%p14 bra 	$L__BB2_22;
	add.s32 	%r143, %r143, 1;
	setp.ge.s32 	%p15, %r143, %r10;
	@%p15 bra 	$L__BB2_23;
	mov.b32 	%r131, 1;
	st.shared.u32 	[%r45], %r131;
$L__BB2_22:
	add.s32 	%r142, %r142, 1;
	setp.ne.s32 	%p16, %r142, %r11;
	@%p16 bra 	$L__BB2_18;
$L__BB2_23:
	ret;

}
	// .globl	_Z18schedule_evictionsILi1ELi8EEvPiS0_PKiS2_S2_S2_S2_S2_S2_S2_iiii
.visible .entry _Z18schedule_evictionsILi1ELi8EEvPiS0_PKiS2_S2_S2_S2_S2_S2_S2_iiii(
	.param .u64 .ptr .align 1 _Z18schedule_evictionsILi1ELi8EEvPiS0_PKiS2_S2_S2_S2_S2_S2_S2_iiii_param_0,
	.param .u64 .ptr .align 1 _Z18schedule_evictionsILi1ELi8EEvPiS0_PKiS2_S2_S2_S2_S2_S2_S2_iiii_param_1,
	.param .u64 .ptr .align 1 _Z18schedule_evictionsILi1ELi8EEvPiS0_PKiS2_S2_S2_S2_S2_S2_S2_iiii_param_2,
	.param .u64 .ptr .align 1 _Z18schedule_evictionsILi1ELi8EEvPiS0_PKiS2_S2_S2_S2_S2_S2_S2_iiii_param_3,
	.param .u64 .ptr .align 1 _Z18schedule_evictionsILi1ELi8EEvPiS0_PKiS2_S2_S2_S2_S2_S2_S2_iiii_param_4,
	.param .u64 .ptr .align 1 _Z18schedule_evictionsILi1ELi8EEvPiS0_PKiS2_S2_S2_S2_S2_S2_S2_iiii_param_5,
	.param .u64 .ptr .align 1 _Z18schedule_evictionsILi1ELi8EEvPiS0_PKiS2_S2_S2_S2_S2_S2_S2_iiii_param_6,
	.param .u64 .ptr .align 1 _Z18schedule_evictionsILi1ELi8EEvPiS0_PKiS2_S2_S2_S2_S2_S2_S2_iiii_param_7,
	.param .u64 .ptr .align 1 _Z18schedule_evictionsILi1ELi8EEvPiS0_PKiS2_S2_S2_S2_S2_S2_S2_iiii_param_8,
	.param .u64 .ptr .align 1 _Z18schedule_evictionsILi1ELi8EEvPiS0_PKiS2_S2_S2_S2_S2_S2_S2_iiii_param_9,
	.param .u32 _Z18schedule_evictionsILi1ELi8EEvPiS0_PKiS2_S2_S2_S2_S2_S2_S2_iiii_param_10,
	.param .u32 _Z18schedule_evictionsILi1ELi8EEvPiS0_PKiS2_S2_S2_S2_S2_S2_S2_iiii_param_11,
	.param .u32 _Z18schedule_evictionsILi1ELi8EEvPiS0_PKiS2_S2_S2_S2_S2_S2_S2_iiii_param_12,
	.param .u32 _Z18schedule_evictionsILi1ELi8EEvPiS0_PKiS2_S2_S2_S2_S2_S2_S2_iiii_param_13
)
{
	.local .align 8 .b8 	__local_depot3[24];
	.reg .b64 	%SP;
	.reg .b64 	%SPL;
	.reg .pred 	%p<17>;
	.reg .b32 	%r<145>;
	.reg .b64 	%rd<64>;

	mov.u64 	%SPL, __local_depot3;
	cvta.local.u64 	%SP, %SPL;
	ld.param.u64 	%rd11, [_Z18schedule_evictionsILi1ELi8EEvPiS0_PKiS2_S2_S2_S2_S2_S2_S2_iiii_param_0];
	ld.param.u64 	%rd12, [_Z18schedule_evictionsILi1ELi8EEvPiS0_PKiS2_S2_S2_S2_S2_S2_S2_iiii_param_1];
	ld.param.u64 	%rd19, [_Z18schedule_evictionsILi1ELi8EEvPiS0_PKiS2_S2_S2_S2_S2_S2_S2_iiii_param_3];
	ld.param.u64 	%rd14, [_Z18schedule_evictionsILi1ELi8EEvPiS0_PKiS2_S2_S2_S2_S2_S2_S2_iiii_param_4];
	ld.param.u64 	%rd15, [_Z18schedule_evictionsILi1ELi8EEvPiS0_PKiS2_S2_S2_S2_S2_S2_S2_iiii_param_5];
	ld.param.u64 	%rd17, [_Z18schedule_evictionsILi1ELi8EEvPiS0_PKiS2_S2_S2_S2_S2_S2_S2_iiii_param_7];
	ld.param.u64 	%rd18, [_Z18schedule_evictionsILi1ELi8EEvPiS0_PKiS2_S2_S2_S2_S2_S2_S2_iiii_param_8];
	ld.param.u64 	%rd20, [_Z18schedule_evictionsILi1ELi8EEvPiS0_PKiS2_S2_S2_S2_S2_S2_S2_iiii_param_9];
	ld.param.u32 	%r52, [_Z18schedule_evictionsILi1ELi8EEvPiS0_PKiS2_S2_S2_S2_S2_S2_S2_iiii_param_10];
	ld.param.u32 	%r49, [_Z18schedule_evictionsILi1ELi8EEvPiS0_PKiS2_S2_S2_S2_S2_S2_S2_iiii_param_11];
	ld.param.u32 	%r132, [_Z18schedule_evictionsILi1ELi8EEvPiS0_PKiS2_S2_S2_S2_S2_S2_S2_iiii_param_12];
	ld.param.u32 	%r51, [_Z18schedule_evictionsILi1ELi8EEvPiS0_PKiS2_S2_S2_S2_S2_S2_S2_iiii_param_13];
	cvta.to.global.u64 	%rd1, %rd20;
	cvta.to.global.u64 	%rd21, %rd19;
	add.u64 	%rd22, %SP, 0;
	add.u64 	%rd2, %SPL, 0;
	mov.u32 	%r53, %nctaid.x;
	mov.u32 	%r54, %ntid.x;
	mul.lo.s32 	%r55, %r53, %r54;
	mov.u32 	%r56, %ctaid.x;
	mov.u32 	%r1, %tid.x;
	mad.lo.s32 	%r6, %r56, %r54, %r1;
	mul.lo.s32 	%r3, %r49, %r52;
	mul.lo.s32 	%r4, %r3, %r6;
	mul.wide.s32 	%rd23, %r6, 4;
	add.s64 	%rd3, %rd21, %rd23;
	ld.global.nc.u32 	%r5, [%rd3];
	st.local.v2.u32 	[%rd2], {%r6, %r5};
	mov.u64 	%rd24, $str;
	cvta.global.u64 	%rd25, %rd24;
	{ // callseq 15, 0
	.param .b64 param0;
	st.param.b64 	[param0], %rd25;
	.param .b64 param1;
	st.param.b64 	[param1], %rd22;
	.param .b32 retval0;
	call.uni (retval0), 
	vprintf, 
	(
	param0, 
	param1
	);
	ld.param.b32 	%r57, [retval0];
	} // callseq 15
	add.s32 	%r59, %r6, 1;
	setp.ge.s32 	%p1, %r59, %r55;
	@%p1 bra 	$L__BB3_2;
	ld.global.nc.u32 	%r132, [%rd3+4];
$L__BB3_2:
	cvta.to.global.u64 	%rd26, %rd17;
	add.s64 	%rd28, %rd26, %rd23;
	ld.global.nc.u32 	%r10, [%rd28];
	setp.eq.s32 	%p2, %r10, 0;
	@%p2 bra 	$L__BB3_23;
	st.local.v2.u32 	[%rd2], {%r6, %r10};
	mov.u64 	%rd29, $str$1;
	cvta.global.u64 	%rd30, %rd29;
	add.u64 	%rd31, %SP, 0;
	{ // callseq 16, 0
	.param .b64 param0;
	st.param.b64 	[param0], %rd30;
	.param .b64 param1;
	st.param.b64 	[param1], %rd31;
	.param .b32 retval0;
	call.uni (retval0), 
	vprintf, 
	(
	param0, 
	param1
	);
	ld.param.b32 	%r60, [retval0];
	} // callseq 16
	sub.s32 	%r11, %r132, %r5;
	st.local.v2.u32 	[%rd2], {%r6, %r11};
	mov.u64 	%rd32, $str$2;
	cvta.global.u64 	%rd33, %rd32;
	{ // callseq 17, 0
	.param .b64 param0;
	st.param.b64 	[param0], %rd33;
	.param .b64 param1;
	st.param.b64 	[param1], %rd31;
	.param .b32 retval0;
	call.uni (retval0), 
	vprintf, 
	(
	param0, 
	param1
	);
	ld.param.b32 	%r62, [retval0];
	} // callseq 17
	st.local.v2.u32 	[%rd2], {%r6, %r3};
	mov.b32 	%r64, 8;
	st.local.u32 	[%rd2+8], %r64;
	mov.u64 	%rd34, $str$3;
	cvta.global.u64 	%rd35, %rd34;
	{ // callseq 18, 0
	.param .b64 param0;
	st.param.b64 	[param0], %rd35;
	.param .b64 param1;
	st.param.b64 	[param1], %rd31;
	.param .b32 retval0;
	call.uni (retval0), 
	vprintf, 
	(
	param0, 
	param1
	);
	ld.param.b32 	%r65, [retval0];
	} // callseq 18
	shl.b32 	%r12, %r1, 3;
	setp.lt.s32 	%p3, %r3, 1;
	@%p3 bra 	$L__BB3_16;
	setp.lt.u32 	%p4, %r3, 16;
	mov.b32 	%r133, 0;
	@%p4 bra 	$L__BB3_7;
	and.b32  	%r133, %r3, 2147483632;
	neg.s32 	%r141, %r133;
	shl.b32 	%r69, %r1, 5;
	mov.u32 	%r70, shmem;
	add.s32 	%r71, %r69, %r70;
	add.s32 	%r139, %r71, 32;
	mov.u32 	%r140, %r4;
$L__BB3_6:
	.pragma "nounroll";
	mul.wide.s32 	%rd36, %r140, 4;
	add.s64 	%rd37, %rd1, %rd36;
	ld.global.nc.u32 	%r72, [%rd37];
	ld.global.nc.u32 	%r73, [%rd37+4];
	ld.global.nc.u32 	%r74, [%rd37+8];
	ld.global.nc.u32 	%r75, [%rd37+12];
	st.shared.v4.u32 	[%r139+-32], {%r72, %r73, %r74, %r75};
	ld.global.nc.u32 	%r76, [%rd37+16];
	ld.global.nc.u32 	%r77, [%rd37+20];
	ld.global.nc.u32 	%r78, [%rd37+24];
	ld.global.nc.u32 	%r79, [%rd37+28];
	st.shared.v4.u32 	[%r139+-16], {%r76, %r77, %r78, %r79};
	ld.global.nc.u32 	%r80, [%rd37+32];
	ld.global.nc.u32 	%r81, [%rd37+36];
	ld.global.nc.u32 	%r82, [%rd37+40];
	ld.global.nc.u32 	%r83, [%rd37+44];
	st.shared.v4.u32 	[%r139], {%r80, %r81, %r82, %r83};
	ld.global.nc.u32 	%r84, [%rd37+48];
	ld.global.nc.u32 	%r85, [%rd37+52];
	ld.global.nc.u32 	%r86, [%rd37+56];
	ld.global.nc.u32 	%r87, [%rd37+60];
	st.shared.v4.u32 	[%r139+16], {%r84, %r85, %r86, %r87};
	add.s32 	%r141, %r141, 16;
	add.s32 	%r140, %r140, 16;
	add.s32 	%r139, %r139, 64;
	setp.eq.s32 	%p5, %r141, 0;
	@%p5 bra 	$L__BB3_7;
	bra.uni 	$L__BB3_6;
$L__BB3_7:
	and.b32  	%r16, %r3, 15;
	setp.eq.s32 	%p6, %r16, 0;
	@%p6 bra 	$L__BB3_16;
	and.b32  	%r17, %r3, 7;
	setp.lt.u32 	%p7, %r16, 8;
	@%p7 bra 	$L__BB3_10;
	add.s32 	%r88, %r133, %r4;
	mul.wide.s32 	%rd38, %r88, 4;
	add.s64 	%rd39, %rd1, %rd38;
	ld.global.nc.u32 	%r89, [%rd39];
	add.s32 	%r90, %r12, %r133;
	shl.b32 	%r91, %r90, 2;
	mov.u32 	%r92, shmem;
	add.s32 	%r93, %r92, %r91;
	st.shared.u32 	[%r93], %r89;
	ld.global.nc.u32 	%r94, [%rd39+4];
	st.shared.u32 	[%r93+4], %r94;
	ld.global.nc.u32 	%r95, [%rd39+8];
	st.shared.u32 	[%r93+8], %r95;
	ld.global.nc.u32 	%r96, [%rd39+12];
	st.shared.u32 	[%r93+12], %r96;
	ld.global.nc.u32 	%r97, [%rd39+16];
	st.shared.u32 	[%r93+16], %r97;
	ld.global.nc.u32 	%r98, [%rd39+20];
	st.shared.u32 	[%r93+20], %r98;
	ld.global.nc.u32 	%r99, [%rd39+24];
	st.shared.u32 	[%r93+24], %r99;
	ld.global.nc.u32 	%r100, [%rd39+28];
	st.shared.u32 	[%r93+28], %r100;
	add.s32 	%r133, %r133, 8;
$L__BB3_10:
	setp.eq.s32 	%p8, %r17, 0;
	@%p8 bra 	$L__BB3_16;
	and.b32  	%r20, %r3, 3;
	setp.lt.u32 	%p9, %r17, 4;
	@%p9 bra 	$L__BB3_13;
	add.s32 	%r101, %r133, %r4;
	mul.wide.s32 	%rd40, %r101, 4;
	add.s64 	%rd41, %rd1, %rd40;
	ld.global.nc.u32 	%r102, [%rd41];
	add.s32 	%r103, %r12, %r133;
	shl.b32 	%r104, %r103, 2;
	mov.u32 	%r105, shmem;
	add.s32 	%r106, %r105, %r104;
	st.shared.u32 	[%r106], %r102;
	ld.global.nc.u32 	%r107, [%rd41+4];
	st.shared.u32 	[%r106+4], %r107;
	ld.global.nc.u32 	%r108, [%rd41+8];
	st.shared.u32 	[%r106+8], %r108;
	ld.global.nc.u32 	%r109, [%rd41+12];
	st.shared.u32 	[%r106+12], %r109;
	add.s32 	%r133, %r133, 4;
$L__BB3_13:
	setp.eq.s32 	%p10, %r20, 0;
	@%p10 bra 	$L__BB3_16;
	shl.b32 	%r110, %r1, 5;
	shl.b32 	%r111, %r133, 2;
	add.s32 	%r112, %r110, %r111;
	mov.u32 	%r113, shmem;
	add.s32 	%r138, %r113, %r112;
	add.s32 	%r137, %r133, %r4;
	neg.s32 	%r136, %r20;
$L__BB3_15:
	.pragma "nounroll";
	mul.wide.s32 	%rd42, %r137, 4;
	add.s64 	%rd43, %rd1, %rd42;
	ld.global.nc.u32 	%r114, [%rd43];
	st.shared.u32 	[%r138], %r114;
	add.s32 	%r138, %r138, 4;
	add.s32 	%r137, %r137, 1;
	add.s32 	%r136, %r136, 1;
	setp.ne.s32 	%p11, %r136, 0;
	@%p11 bra 	$L__BB3_15;
$L__BB3_16:
	setp.lt.s32 	%p12, %r11, 1;
	@%p12 bra 	$L__BB3_23;
	ld.param.u64 	%rd63, [_Z18schedule_evictionsILi1ELi8EEvPiS0_PKiS2_S2_S2_S2_S2_S2_S2_iiii_param_6];
	ld.param.u64 	%rd62, [_Z18schedule_evictionsILi1ELi8EEvPiS0_PKiS2_S2_S2_S2_S2_S2_S2_iiii_param_2];
	cvta.to.global.u64 	%rd4, %rd62;
	cvta.to.global.u64 	%rd5, %rd14;
	cvta.to.global.u64 	%rd6, %rd15;
	cvta.to.global.u64 	%rd7, %rd63;
	cvta.to.global.u64 	%rd8, %rd18;
	cvta.to.global.u64 	%rd9, %rd12;
	cvta.to.global.u64 	%rd10, %rd11;
	mov.b32 	%r142, 0;
	mov.u32 	%r143, %r142;
$L__BB3_18:
	cvt.u64.u32 	%rd44, %r142;
	cvt.s64.s32 	%rd45, %r5;
	add.s64 	%rd46, %rd44, %rd45;
	shl.b64 	%rd47, %rd46, 2;
	add.s64 	%rd48, %rd4, %rd47;
	ld.global.nc.u32 	%r41, [%rd48];
	mul.wide.s32 	%rd49, %r41, 4;
	add.s64 	%rd50, %rd5, %rd49;
	ld.global.nc.u32 	%r116, [%rd50];
	add.s64 	%rd51, %rd6, %rd49;
	ld.global.nc.u32 	%r117, [%rd51];
	add.s64 	%rd52, %rd7, %rd49;
	ld.global.nc.u32 	%r42, [%rd52];
	mad.lo.s32 	%r43, %r116, %r49, %r117;
	add.s32 	%r44, %r43, %r4;
	mul.wide.s32 	%rd53, %r44, 4;
	add.s64 	%rd54, %rd8, %rd53;
	ld.global.nc.u32 	%r118, [%rd54];
	setp.ge.s32 	%p13, %r42, %r118;
	@%p13 bra 	$L__BB3_22;
	mul.wide.s32 	%rd55, %r44, 4;
	add.s64 	%rd56, %rd9, %rd55;
	ld.global.u32 	%r119, [%rd56];
	add.s32 	%r120, %r119, 1;
	st.global.u32 	[%rd56], %r120;
	mad.lo.s32 	%r121, %r44, %r51, %r119;
	mul.wide.s32 	%rd57, %r121, 4;
	add.s64 	%rd58, %rd10, %rd57;
	st.global.u32 	[%rd58], %r42;
	shl.b32 	%r122, %r43, 2;
	mov.u32 	%r123, shmem;
	add.s32 	%r124, %r123, %r122;
	ld.shared.u32 	%r125, [%r124];
	st.local.v2.u32 	[%rd2], {%r142, %r6};
	st.local.v2.u32 	[%rd2+8], {%r41, %r44};
	st.local.u32 	[%rd2+16], %r125;
	mov.u64 	%rd59, $str$4;
	cvta.global.u64 	%rd60, %rd59;
	add.u64 	%rd61, %SP, 0;
	{ // callseq 19, 0
	.param .b64 param0;
	st.param.b64 	[param0], %rd60;
	.param .b64 param1;
	st.param.b64 	[param1], %rd61;
	.param .b32 retval0;
	call.uni (retval0), 
	vprintf, 
	(
	param0, 
	param1
	);
	ld.param.b32 	%r126, [retval0];
	} // callseq 19
	shl.b32 	%r128, %r12, 2;
	add.s32 	%r45, %r124, %r128;
	ld.shared.u32 	%r129, [%r45];
	add.s32 	%r130, %r129, -1;
	st.shared.u32 	[%r45], %r130;
	setp.ne.s32 	%p14, %r130, 0;
	@%p14 bra 	$L__BB3_22;
	add.s32 	%r143, %r143, 1;
	setp.ge.s32 	%p15, %r143, %r10;
	@%p15 bra 	$L__BB3_23;
	mov.b32 	%r131, 1;
	st.shared.u32 	[%r45], %r131;
$L__BB3_22:
	add.s32 	%r142, %r142, 1;
	setp.ne.s32 	%p16, %r142, %r11;
	@%p16 bra 	$L__BB3_18;
$L__BB3_23:
	ret;

}
	// .globl	_Z18schedule_evictionsILi2ELi1EEvPiS0_PKiS2_S2_S2_S2_S2_S2_S2_iiii
.visible .entry _Z18schedule_evictionsILi2ELi1EEvPiS0_PKiS2_S2_S2_S2_S2_S2_S2_iiii(
	.param .u64 .ptr .align 1 _Z18schedule_evictionsILi2ELi1EEvPiS0_PKiS2_S2_S2_S2_S2_S2_S2_iiii_param_0,
	.param .u64 .ptr .align 1 _Z18schedule_evictionsILi2ELi1EEvPiS0_PKiS2_S2_S2_S2_S2_S2_S2_iiii_param_1,
	.param .u64 .ptr .align 1 _Z18schedule_evictionsILi2ELi1EEvPiS0_PKiS2_S2_S2_S2_S2_S2_S2_iiii_param_2,
	.param .u64 .ptr .align 1 _Z18schedule_evictionsILi2ELi1EEvPiS0_PKiS2_S2_S2_S2_S2_S2_S2_iiii_param_3,
	.param .u64 .ptr .align 1 _Z18schedule_evictionsILi2ELi1EEvPiS0_PKiS2_S2_S2_S2_S2_S2_S2_iiii_param_4,
	.param .u64 .ptr .align 1 _Z18schedule_evictionsILi2ELi1EEvPiS0_PKiS2_S2_S2_S2_S2_S2_S2_iiii_param_5,
	.param .u64 .ptr .align 1 _Z18schedule_evictionsILi2ELi1EEvPiS0_PKiS2_S2_S2_S2_S2_S2_S2_iiii_param_6,
	.param .u64 .ptr .align 1 _Z18schedule_evictionsILi2ELi1EEvPiS0_PKiS2_S2_S2_S2_S2_S2_S2_iiii_param_7,
	.param .u64 .ptr .align 1 _Z18schedule_evictionsILi2ELi1EEvPiS0_PKiS2_S2_S2_S2_S2_S2_S2_iiii_param_8,
	.param .u64 .ptr .align 1 _Z18schedule_evictionsILi2ELi1EEvPiS0_PKiS2_S2_S2_S2_S2_S2_S2_iiii_param_9,
	.param .u32 _Z18schedule_evictionsILi2ELi1EEvPiS0_PKiS2_S2_S2_S2_S2_S2_S2_iiii_param_10,
	.param .u32 _Z18schedule_evictionsILi2ELi1EEvPiS0_PKiS2_S2_S2_S2_S2_S2_S2_iiii_param_11,
	.param .u32 _Z18schedule_evictionsILi2ELi1EEvPiS0_PKiS2_S2_S2_S2_S2_S2_S2_iiii_param_12,
	.param .u32 _Z18schedule_evictionsILi2ELi1EEvPiS0_PKiS2_S2_S2_S2_S2_S2_S2_iiii_param_13
)
{
	.local .align 8 .b8 	__local_depot4[24];
	.reg .b64 	%SP;
	.reg .b64 	%SPL;
	.reg .pred 	%p<17>;
	.reg .b32 	%r<153>;
	.reg .b64 	%rd<63>;

	mov.u64 	%SPL, __local_depot4;
	cvta.local.u64 	%SP, %SPL;
	ld.param.u64 	%rd12, [_Z18schedule_evictionsILi2ELi1EEvPiS0_PKiS2_S2_S2_S2_S2_S2_S2_iiii_param_0];
	ld.param.u64 	%rd13, [_Z18schedule_evictionsILi2ELi1EEvPiS0_PKiS2_S2_S2_S2_S2_S2_S2_iiii_param_1];
	ld.param.u64 	%rd14, [_Z18schedule_evictionsILi2ELi1EEvPiS0_PKiS2_S2_S2_S2_S2_S2_S2_iiii_param_2];
	ld.param.u64 	%rd20, [_Z18schedule_evictionsILi2ELi1EEvPiS0_PKiS2_S2_S2_S2_S2_S2_S2_iiii_param_3];
	ld.param.u64 	%rd15, [_Z18schedule_evictionsILi2ELi1EEvPiS0_PKiS2_S2_S2_S2_S2_S2_S2_iiii_param_4];
	ld.param.u64 	%rd16, [_Z18schedule_evictionsILi2ELi1EEvPiS0_PKiS2_S2_S2_S2_S2_S2_S2_iiii_param_5];
	ld.param.u64 	%rd18, [_Z18schedule_evictionsILi2ELi1EEvPiS0_PKiS2_S2_S2_S2_S2_S2_S2_iiii_param_7];
	ld.param.u64 	%rd19, [_Z18schedule_evictionsILi2ELi1EEvPiS0_PKiS2_S2_S2_S2_S2_S2_S2_iiii_param_8];
	ld.param.u64 	%rd21, [_Z18schedule_evictionsILi2ELi1EEvPiS0_PKiS2_S2_S2_S2_S2_S2_S2_iiii_param_9];
	ld.param.u32 	%r54, [_Z18schedule_evictionsILi2ELi1EEvPiS0_PKiS2_S2_S2_S2_S2_S2_S2_iiii_param_10];
	ld.param.u32 	%r51, [_Z18schedule_evictionsILi2ELi1EEvPiS0_PKiS2_S2_S2_S2_S2_S2_S2_iiii_param_11];
	ld.param.u32 	%r140, [_Z18schedule_evictionsILi2ELi1EEvPiS0_PKiS2_S2_S2_S2_S2_S2_S2_iiii_param_12];
	ld.param.u32 	%r53, [_Z18schedule_evictionsILi2ELi1EEvPiS0_PKiS2_S2_S2_S2_S2_S2_S2_iiii_param_13];
	cvta.to.global.u64 	%rd1, %rd21;
	cvta.to.global.u64 	%rd22, %rd20;
	add.u64 	%rd23, %SP, 0;
	add.u64 	%rd2, %SPL, 0;
	mov.u32 	%r55, %nctaid.x;
	mov.u32 	%r56, %ntid.x;
	mul.lo.s32 	%r57, %r55, %r56;
	mov.u32 	%r58, %ctaid.x;
	mov.u32 	%r1, %tid.x;
	mad.lo.s32 	%r6, %r58, %r56, %r1;
	mul.lo.s32 	%r3, %r51, %r54;
	mul.lo.s32 	%r4, %r3, %r6;
	mul.wide.s32 	%rd24, %r6, 4;
	add.s64 	%rd3, %rd22, %rd24;
	ld.global.nc.u32 	%r5, [%rd3];
	st.local.v2.u32 	[%rd2], {%r6, %r5};
	mov.u64 	%rd25, $str;
	cvta.global.u64 	%rd26, %rd25;
	{ // callseq 20, 0
	.param .b64 param0;
	st.param.b64 	[param0], %rd26;
	.param .b64 param1;
	st.param.b64 	[param1], %rd23;
	.param .b32 retval0;
	call.uni (retval0), 
	vprintf, 
	(
	param0, 
	param1
	);
	ld.param.b32 	%r59, [retval0];
	} // callseq 20
	add.s32 	%r61, %r6, 1;
	setp.ge.s32 	%p1, %r61, %r57;
	@%p1 bra 	$L__BB4_2;
	ld.global.nc.u32 	%r140, [%rd3+4];
$L__BB4_2:
	cvta.to.global.u64 	%rd27, %rd18;
	add.s64 	%rd29, %rd27, %rd24;
	ld.global.nc.u32 	%r10, [%rd29];
	setp.eq.s32 	%p2, %r10, 0;
	@%p2 bra 	$L__BB4_23;
	st.local.v2.u32 	[%rd2], {%r6, %r10};
	mov.u64 	%rd30, $str$1;
	cvta.global.u64 	%rd31, %rd30;
	add.u64 	%rd32, %SP, 0;
	{ // callseq 21, 0
	.param .b64 param0;
	st.param.b64 	[param0], %rd31;
	.param .b64 param1;
	st.param.b64 	[param1], %rd32;
	.param .b32 retval0;
	call.uni (retval0), 
	vprintf, 
	(
	param0, 
	param1
	);
	ld.param.b32 	%r62, [retval0];
	} // callseq 21
	shl.b32 	%r11, %r5, 1;
	sub.s32 	%r12, %r140, %r5;
	shl.b32 	%r13, %r12, 1;
	st.local.v2.u32 	[%rd2], {%r6, %r13};
	mov.u64 	%rd33, $str$2;
	cvta.global.u64 	%rd34, %rd33;
	{ // callseq 22, 0
	.param .b64 param0;
	st.param.b64 	[param0], %rd34;
	.param .b64 param1;
	st.param.b64 	[param1], %rd32;
	.param .b32 retval0;
	call.uni (retval0), 
	vprintf, 
	(
	param0, 
	param1
	);
	ld.param.b32 	%r64, [retval0];
	} // callseq 22
	st.local.v2.u32 	[%rd2], {%r6, %r3};
	mov.b32 	%r66, 1;
	st.local.u32 	[%rd2+8], %r66;
	mov.u64 	%rd35, $str$3;
	cvta.global.u64 	%rd36, %rd35;
	{ // callseq 23, 0
	.param .b64 param0;
	st.param.b64 	[param0], %rd36;
	.param .b64 param1;
	st.param.b64 	[param1], %rd32;
	.param .b32 retval0;
	call.uni (retval0), 
	vprintf, 
	(
	param0, 
	param1
	);
	ld.param.b32 	%r67, [retval0];
	} // callseq 23
	setp.lt.s32 	%p3, %r3, 1;
	@%p3 bra 	$L__BB4_16;
	setp.lt.u32 	%p4, %r3, 16;
	mov.b32 	%r141, 0;
	@%p4 bra 	$L__BB4_7;
	and.b32  	%r141, %r3, 2147483632;
	neg.s32 	%r149, %r141;
	shl.b32 	%r71, %r1, 2;
	mov.u32 	%r72, shmem;
	add.s32 	%r73, %r71, %r72;
	add.s32 	%r147, %r73, 32;
	mov.u32 	%r148, %r4;
$L__BB4_6:
	.pragma "nounroll";
	mul.wide.s32 	%rd37, %r148, 4;
	add.s64 	%rd38, %rd1, %rd37;
	ld.global.nc.u32 	%r74, [%rd38];
	st.shared.u32 	[%r147+-32], %r74;
	ld.global.nc.u32 	%r75, [%rd38+4];
	st.shared.u32 	[%r147+-28], %r75;
	ld.global.nc.u32 	%r76, [%rd38+8];
	st.shared.u32 	[%r147+-24], %r76;
	ld.global.nc.u32 	%r77, [%rd38+12];
	st.shared.u32 	[%r147+-20], %r77;
	ld.global.nc.u32 	%r78, [%rd38+16];
	st.shared.u32 	[%r147+-16], %r78;
	ld.global.nc.u32 	%r79, [%rd38+20];
	st.shared.u32 	[%r147+-12], %r79;
	ld.global.nc.u32 	%r80, [%rd38+24];
	st.shared.u32 	[%r147+-8], %r80;
	ld.global.nc.u32 	%r81, [%rd38+28];
	st.shared.u32 	[%r147+-4], %r81;
	ld.global.nc.u32 	%r82, [%rd38+32];
	st.shared.u32 	[%r147], %r82;
	ld.global.nc.u32 	%r83, [%rd38+36];
	st.shared.u32 	[%r147+4], %r83;
	ld.global.nc.u32 	%r84, [%rd38+40];
	st.shared.u32 	[%r147+8], %r84;
	ld.global.nc.u32 	%r85, [%rd38+44];
	st.shared.u32 	[%r147+12], %r85;
	ld.global.nc.u32 	%r86, [%rd38+48];
	st.shared.u32 	[%r147+16], %r86;
	ld.global.nc.u32 	%r87, [%rd38+52];
	st.shared.u32 	[%r147+20], %r87;
	ld.global.nc.u32 	%r88, [%rd38+56];
	st.shared.u32 	[%r147+24], %r88;
	ld.global.nc.u32 	%r89, [%rd38+60];
	st.shared.u32 	[%r147+28], %r89;
	add.s32 	%r149, %r149, 16;
	add.s32 	%r148, %r148, 16;
	add.s32 	%r147, %r147, 64;
	setp.eq.s32 	%p5, %r149, 0;
	@%p5 bra 	$L__BB4_7;
	bra.uni 	$L__BB4_6;
$L__BB4_7:
	and.b32  	%r17, %r3, 15;
	setp.eq.s32 	%p6, %r17, 0;
	@%p6 bra 	$L__BB4_16;
	and.b32  	%r18, %r3, 7;
	setp.lt.u32 	%p7, %r17, 8;
	@%p7 bra 	$L__BB4_10;
	add.s32 	%r90, %r141, %r4;
	mul.wide.s32 	%rd39, %r90, 4;
	add.s64 	%rd40, %rd1, %rd39;
	ld.global.nc.u32 	%r91, [%rd40];
	add.s32 	%r92, %r141, %r1;
	shl.b32 	%r93, %r92, 2;
	mov.u32 	%r94, shmem;
	add.s32 	%r95, %r94, %r93;
	st.shared.u32 	[%r95], %r91;
	ld.global.nc.u32 	%r96, [%rd40+4];
	st.shared.u32 	[%r95+4], %r96;
	ld.global.nc.u32 	%r97, [%rd40+8];
	st.shared.u32 	[%r95+8], %r97;
	ld.global.nc.u32 	%r98, [%rd40+12];
	st.shared.u32 	[%r95+12], %r98;
	ld.global.nc.u32 	%r99, [%rd40+16];
	st.shared.u32 	[%r95+16], %r99;
	ld.global.nc.u32 	%r100, [%rd40+20];
	st.shared.u32 	[%r95+20], %r100;
	ld.global.nc.u32 	%r101, [%rd40+24];
	st.shared.u32 	[%r95+24], %r101;
	ld.global.nc.u32 	%r102, [%rd40+28];
	st.shared.u32 	[%r95+28], %r102;
	add.s32 	%r141, %r141, 8;
$L__BB4_10:
	setp.eq.s32 	%p8, %r18, 0;
	@%p8 bra 	$L__BB4_16;
	and.b32  	%r21, %r3, 3;
	setp.lt.u32 	%p9, %r18, 4;
	@%p9 bra 	$L__BB4_13;
	add.s32 	%r103, %r141, %r4;
	mul.wide.s32 	%rd41, %r103, 4;
	add.s64 	%rd42, %rd1, %rd41;
	ld.global.nc.u32 	%r104, [%rd42];
	add.s32 	%r105, %r141, %r1;
	shl.b32 	%r106, %r105, 2;
	mov.u32 	%r107, shmem;
	add.s32 	%r108, %r107, %r106;
	st.shared.u32 	[%r108], %r104;
	ld.global.nc.u32 	%r109, [%rd42+4];
	st.shared.u32 	[%r108+4], %r109;
	ld.global.nc.u32 	%r110, [%rd42+8];
	st.shared.u32 	[%r108+8], %r110;
	ld.global.nc.u32 	%r111, [%rd42+12];
	st.shared.u32 	[%r108+12], %r111;
	add.s32 	%r141, %r141, 4;
$L__BB4_13:
	setp.eq.s32 	%p10, %r21, 0;
	@%p10 bra 	$L__BB4_16;
	add.s32 	%r112, %r1, %r141;
	shl.b32 	%r113, %r112, 2;
	mov.u32 	%r114, shmem;
	add.s32 	%r146, %r114, %r113;
	add.s32 	%r145, %r141, %r4;
	neg.s32 	%r144, %r21;
$L__BB4_15:
	.pragma "nounroll";
	mul.wide.s32 	%rd43, %r145, 4;
	add.s64 	%rd44, %rd1, %rd43;
	ld.global.nc.u32 	%r115, [%rd44];
	st.shared.u32 	[%r146], %r115;
	add.s32 	%r146, %r146, 4;
	add.s32 	%r145, %r145, 1;
	add.s32 	%r144, %r144, 1;
	setp.ne.s32 	%p11, %r144, 0;
	@%p11 bra 	$L__BB4_15;
$L__BB4_16:
	setp.lt.s32 	%p12, %r12, 1;
	@%p12 bra 	$L__BB4_23;
	ld.param.u64 	%rd62, [_Z18schedule_evictionsILi2ELi1EEvPiS0_PKiS2_S2_S2_S2_S2_S2_S2_iiii_param_6];
	max.s32 	%r33, %r13, 1;
	cvta.to.global.u64 	%rd4, %rd14;
	cvta.to.global.u64 	%rd5, %rd15;
	cvta.to.global.u64 	%rd6, %rd16;
	cvta.to.global.u64 	%rd7, %rd62;
	cvta.to.global.u64 	%rd8, %rd19;
	cvta.to.global.u64 	%rd9, %rd13;
	cvta.to.global.u64 	%rd10, %rd12;
	cvt.s64.s32 	%rd11, %r11;
	mov.b32 	%r150, 0;
	mov.u32 	%r151, %r150;
$L__BB4_18:
	cvt.u64.u32 	%rd45, %r150;
	add.s64 	%rd46, %rd45, %rd11;
	shl.b64 	%rd47, %rd46, 2;
	add.s64 	%rd48, %rd4, %rd47;
	ld.global.nc.u32 	%r43, [%rd48];
	shr.u32 	%r117, %r43, 31;
	add.s32 	%r118, %r43, %r117;
	shr.s32 	%r119, %r118, 1;
	mul.wide.s32 	%rd49, %r119, 4;
	add.s64 	%rd50, %rd5, %rd49;
	ld.global.nc.u32 	%r120, [%rd50];
	add.s64 	%rd51, %rd6, %rd49;
	ld.global.nc.u32 	%r121, [%rd51];
	add.s64 	%rd52, %rd7, %rd49;
	ld.global.nc.u32 	%r122, [%rd52];
	and.b32  	%r123, %r118, -2;
	sub.s32 	%r124, %r43, %r123;
	shl.b32 	%r125, %r122, 1;
	add.s32 	%r44, %r125, %r124;
	mad.lo.s32 	%r45, %r120, %r51, %r121;
	add.s32 	%r46, %r45, %r4;
	mul.wide.s32 	%rd53, %r46, 4;
	add.s64 	%rd54, %rd8, %rd53;
	ld.global.nc.u32 	%r126, [%rd54];
	setp.ge.s32 	%p13, %r44, %r126;
	@%p13 bra 	$L__BB4_22;
	mul.wide.s32 	%rd55, %r46, 4;
	add.s64 	%rd56, %rd9, %rd55;
	ld.global.u32 	%r127, [%rd56];
	add.s32 	%r128, %r127, 1;
	st.global.u32 	[%rd56], %r128;
	mad.lo.s32 	%r129, %r46, %r53, %r127;
	mul.wide.s32 	%rd57, %r129, 4;
	add.s64 	%rd58, %rd10, %rd57;
	st.global.u32 	[%rd58], %r44;
	shl.b32 	%r130, %r45, 2;
	mov.u32 	%r131, shmem;
	add.s32 	%r132, %r131, %r130;
	ld.shared.u32 	%r133, [%r132];
	st.local.v2.u32 	[%rd2], {%r150, %r6};
	st.local.v2.u32 	[%rd2+8], {%r43, %r46};
	st.local.u32 	[%rd2+16], %r133;
	mov.u64 	%rd59, $str$4;
	cvta.global.u64 	%rd60, %rd59;
	add.u64 	%rd61, %SP, 0;
	{ // callseq 24, 0
	.param .b64 param0;
	st.param.b64 	[param0], %rd60;
	.param .b64 param1;
	st.param.b64 	[param1], %rd61;
	.param .b32 retval0;
	call.uni (retval0), 
	vprintf, 
	(
	param0, 
	param1
	);
	ld.param.b32 	%r134, [retval0];
	} // callseq 24
	shl.b32 	%r136, %r1, 2;
	add.s32 	%r47, %r132, %r136;
	ld.shared.u32 	%r137, [%r47];
	add.s32 	%r138, %r137, -1;
	st.shared.u32 	[%r47], %r138;
	setp.ne.s32 	%p14, %r138, 0;
	@%p14 bra 	$L__BB4_22;
	add.s32 	%r151, %r151, 1;
	setp.ge.s32 	%p15, %r151, %r10;
	@%p15 bra 	$L__BB4_23;
	mov.b32 	%r139, 2;
	st.shared.u32 	[%r47], %r139;
$L__BB4_22:
	add.s32 	%r150, %r150, 1;
	setp.ne.s32 	%p16, %r150, %r33;
	@%p16 bra 	$L__BB4_18;
$L__BB4_23:
	ret;

}
	// .globl	_Z18schedule_evictionsILi2ELi2EEvPiS0_PKiS2_S2_S2_S2_S2_S2_S2_iiii
.visible .entry _Z18schedule_evictionsILi2ELi2EEvPiS0_PKiS2_S2_S2_S2_S2_S2_S2_iiii(
	.param .u64 .ptr .align 1 _Z18schedule_evictionsILi2ELi2EEvPiS0_PKiS2_S2_S2_S2_S2_S2_S2_iiii_param_0,
	.param .u64 .ptr .align 1 _Z18schedule_evictionsILi2ELi2EEvPiS0_PKiS2_S2_S2_S2_S2_S2_S2_iiii_param_1,
	.param .u64 .ptr .align 1 _Z18schedule_evictionsILi2ELi2EEvPiS0_PKiS2_S2_S2_S2_S2_S2_S2_iiii_param_2,
	.param .u64 .ptr .align 1 _Z18schedule_evictionsILi2ELi2EEvPiS0_PKiS2_S2_S2_S2_S2_S2_S2_iiii_param_3,
	.param .u64 .ptr .align 1 _Z18schedule_evictionsILi2ELi2EEvPiS0_PKiS2_S2_S2_S2_S2_S2_S2_iiii_param_4,
	.param .u64 .ptr .align 1 _Z18schedule_evictionsILi2ELi2EEvPiS0_PKiS2_S2_S2_S2_S2_S2_S2_iiii_param_5,
	.param .u64 .ptr .align 1 _Z18schedule_evictionsILi2ELi2EEvPiS0_PKiS2_S2_S2_S2_S2_S2_S2_iiii_param_6,
	.param .u64 .ptr .align 1 _Z18schedule_evictionsILi2ELi2EEvPiS0_PKiS2_S2_S2_S2_S2_S2_S2_iiii_param_7,
	.param .u64 .ptr .align 1 _Z18schedule_evictionsILi2ELi2EEvPiS0_PKiS2_S2_S2_S2_S2_S2_S2_iiii_param_8,
	.param .u64 .ptr .align 1 _Z18schedule_evictionsILi2ELi2EEvPiS0_PKiS2_S2_S2_S2_S2_S2_S2_iiii_param_9,
	.param .u32 _Z18schedule_evictionsILi2ELi2EEvPiS0_PKiS2_S2_S2_S2_S2_S2_S2_iiii_param_10,
	.param .u32 _Z18schedule_evictionsILi2ELi2EEvPiS0_PKiS2_S2_S2_S2_S2_S2_S2_iiii_param_11,
	.param .u32 _Z18schedule_evictionsILi2ELi2EEvPiS0_PKiS2_S2_S2_S2_S2_S2_S2_iiii_param_12,
	.param .u32 _Z18schedule_evictionsILi2ELi2EEvPiS0_PKiS2_S2_S2_S2_S2_S2_S2_iiii_param_13
)
{
	.local .align 8 .b8 	__local_depot5[24];
	.reg .b64 	%SP;
	.reg .b64 	%SPL;
	.reg .pred 	%p<17>;
	.reg .b32 	%r<155>;
	.reg .b64 	%rd<63>;

	mov.u64 	%SPL, __local_depot5;
	cvta.local.u64 	%SP, %SPL;
	ld.param.u64 	%rd12, [_Z18schedule_evictionsILi2ELi2EEvPiS0_PKiS2_S2_S2_S2_S2_S2_S2_iiii_param_0];
	ld.param.u64 	%rd13, [_Z18schedule_evictionsILi2ELi2EEvPiS0_PKiS2_S2_S2_S2_S2_S2_S2_iiii_param_1];
	ld.param.u64 	%rd14, [_Z18schedule_evictionsILi2ELi2EEvPiS0_PKiS2_S2_S2_S2_S2_S2_S2_iiii_param_2];
	ld.param.u64 	%rd20, [_Z18schedule_evictionsILi2ELi2EEvPiS0_PKiS2_S2_S2_S2_S2_S2_S2_iiii_param_3];
	ld.param.u64 	%rd15, [_Z18schedule_evictionsILi2ELi2EEvPiS0_PKiS2_S2_S2_S2_S2_S2_S2_iiii_param_4];
	ld.param.u64 	%rd16, [_Z18schedule_evictionsILi2ELi2EEvPiS0_PKiS2_S2_S2_S2_S2_S2_S2_iiii_param_5];
	ld.param.u64 	%rd18, [_Z18schedule_evictionsILi2ELi2EEvPiS0_PKiS2_S2_S2_S2_S2_S2_S2_iiii_param_7];
	ld.param.u64 	%rd19, [_Z18schedule_evictionsILi2ELi2EEvPiS0_PKiS2_S2_S2_S2_S2_S2_S2_iiii_param_8];
	ld.param.u64 	%rd21, [_Z18schedule_evictionsILi2ELi2EEvPiS0_PKiS2_S2_S2_S2_S2_S2_S2_iiii_param_9];
	ld.param.u32 	%r55, [_Z18schedule_evictionsILi2ELi2EEvPiS0_PKiS2_S2_S2_S2_S2_S2_S2_iiii_param_10];
	ld.param.u32 	%r52, [_Z18schedule_evictionsILi2ELi2EEvPiS0_PKiS2_S2_S2_S2_S2_S2_S2_iiii_param_11];
	ld.param.u32 	%r142, [_Z18schedule_evictionsILi2ELi2EEvPiS0_PKiS2_S2_S2_S2_S2_S2_S2_iiii_param_12];
	ld.param.u32 	%r54, [_Z18schedule_evictionsILi2ELi2EEvPiS0_PKiS2_S2_S2_S2_S2_S2_S2_iiii_param_13];
	cvta.to.global.u64 	%rd1, %rd21;
	cvta.to.global.u64 	%rd22, %rd20;
	add.u64 	%rd23, %SP, 0;
	add.u64 	%rd2, %SPL, 0;
	mov.u32 	%r56, %nctaid.x;
	mov.u32 	%r57, %ntid.x;
	mul.lo.s32 	%r58, %r56, %r57;
	mov.u32 	%r59, %ctaid.x;
	mov.u32 	%r1, %tid.x;
	mad.lo.s32 	%r6, %r59, %r57, %r1;
	mul.lo.s32 	%r3, %r52, %r55;
	mul.lo.s32 	%r4, %r3, %r6;
	mul.wide.s32 	%rd24, %r6, 4;
	add.s64 	%rd3, %rd22, %rd24;
	ld.global.nc.u32 	%r5, [%rd3];
	st.local.v2.u32 	[%rd2], {%r6, %r5};
	mov.u64 	%rd25, $str;
	cvta.global.u64 	%rd26, %rd25;
	{ // callseq 25, 0
	.param .b64 param0;
	st.param.b64 	[param0], %rd26;
	.param .b64 param1;
	st.param.b64 	[param1], %rd23;
	.param .b32 retval0;
	call.uni (retval0), 
	vprintf, 
	(
	param0, 
	param1
	);
	ld.param.b32 	%r60, [retval0];
	} // callseq 25
	add.s32 	%r62, %r6, 1;
	setp.ge.s32 	%p1, %r62, %r58;
	@%p1 bra 	$L__BB5_2;
	ld.global.nc.u32 	%r142, [%rd3+4];
$L__BB5_2:
	cvta.to.global.u64 	%rd27, %rd18;
	add.s64 	%rd29, %rd27, %rd24;
	ld.global.nc.u32 	%r10, [%rd29];
	setp.eq.s32 	%p2, %r10, 0;
	@%p2 bra 	$L__BB5_23;
	st.local.v2.u32 	[%rd2], {%r6, %r10};
	mov.u64 	%rd30, $str$1;
	cvta.global.u64 	%rd31, %rd30;
	add.u64 	%rd32, %SP, 0;
	{ // callseq 26, 0
	.param .b64 param0;
	st.param.b64 	[param0], %rd31;
	.param .b64 param1;
	st.param.b64 	[param1], %rd32;
	.param .b32 retval0;
	call.uni (retval0), 
	vprintf, 
	(
	param0, 
	param1
	);
	ld.param.b32 	%r63, [retval0];
	} // callseq 26
	shl.b32 	%r11, %r5, 1;
	sub.s32 	%r12, %r142, %r5;
	shl.b32 	%r13, %r12, 1;
	st.local.v2.u32 	[%rd2], {%r6, %r13};
	mov.u64 	%rd33, $str$2;
	cvta.global.u64 	%rd34, %rd33;
	{ // callseq 27, 0
	.param .b64 param0;
	st.param.b64 	[param0], %rd34;
	.param .b64 param1;
	st.param.b64 	[param1], %rd32;
	.param .b32 retval0;
	call.uni (retval0), 
	vprintf, 
	(
	param0, 
	param1
	);
	ld.param.b32 	%r65, [retval0];
	} // callseq 27
	st.local.v2.u32 	[%rd2], {%r6, %r3};
	mov.b32 	%r67, 2;
	st.local.u32 	[%rd2+8], %r67;
	mov.u64 	%rd35, $str$3;
	cvta.global.u64 	%rd36, %rd35;
	{ // callseq 28, 0
	.param .b64 param0;
	st.param.b64 	[param0], %rd36;
	.param .b64 param1;
	st.param.b64 	[param1], %rd32;
	.param .b32 retval0;
	call.uni (retval0), 
	vprintf, 
	(
	param0, 
	param1
	);
	ld.param.b32 	%r68, [retval0];
	} // callseq 28
	shl.b32 	%r14, %r1, 1;
	setp.lt.s32 	%p3, %r3, 1;
	@%p3 bra 	$L__BB5_16;
	setp.lt.u32 	%p4, %r3, 16;
	mov.b32 	%r143, 0;
	@%p4 bra 	$L__BB5_7;
	and.b32  	%r143, %r3, 2147483632;
	neg.s32 	%r151, %r143;
	shl.b32 	%r72, %r1, 3;
	mov.u32 	%r73, shmem;
	add.s32 	%r74, %r72, %r73;
	add.s32 	%r149, %r74, 32;
	mov.u32 	%r150, %r4;
$L__BB5_6:
	.pragma "nounroll";
	mul.wide.s32 	%rd37, %r150, 4;
	add.s64 	%rd38, %rd1, %rd37;
	ld.global.nc.u32 	%r75, [%rd38];
	ld.global.nc.u32 	%r76, [%rd38+4];
	st.shared.v2.u32 	[%r149+-32], {%r75, %r76};
	ld.global.nc.u32 	%r77, [%rd38+8];
	ld.global.nc.u32 	%r78, [%rd38+12];
	st.shared.v2.u32 	[%r149+-24], {%r77, %r78};
	ld.global.nc.u32 	%r79, [%rd38+16];
	ld.global.nc.u32 	%r80, [%rd38+20];
	st.shared.v2.u32 	[%r149+-16], {%r79, %r80};
	ld.global.nc.u32 	%r81, [%rd38+24];
	ld.global.nc.u32 	%r82, [%rd38+28];
	st.shared.v2.u32 	[%r149+-8], {%r81, %r82};
	ld.global.nc.u32 	%r83, [%rd38+32];
	ld.global.nc.u32 	%r84, [%rd38+36];
	st.shared.v2.u32 	[%r149], {%r83, %r84};
	ld.global.nc.u32 	%r85, [%rd38+40];
	ld.global.nc.u32 	%r86, [%rd38+44];
	st.shared.v2.u32 	[%r149+8], {%r85, %r86};
	ld.global.nc.u32 	%r87, [%rd38+48];
	ld.global.nc.u32 	%r88, [%rd38+52];
	st.shared.v2.u32 	[%r149+16], {%r87, %r88};
	ld.global.nc.u32 	%r89, [%rd38+56];
	ld.global.nc.u32 	%r90, [%rd38+60];
	st.shared.v2.u32 	[%r149+24], {%r89, %r90};
	add.s32 	%r151, %r151, 16;
	add.s32 	%r150, %r150, 16;
	add.s32 	%r149, %r149, 64;
	setp.eq.s32 	%p5, %r151, 0;
	@%p5 bra 	$L__BB5_7;
	bra.uni 	$L__BB5_6;
$L__BB5_7:
	and.b32  	%r18, %r3, 15;
	setp.eq.s32 	%p6, %r18, 0;
	@%p6 bra 	$L__BB5_16;
	and.b32  	%r19, %r3, 7;
	setp.lt.u32 	%p7, %r18, 8;
	@%p7 bra 	$L__BB5_10;
	add.s32 	%r91, %r143, %r4;
	mul.wide.s32 	%rd39, %r91, 4;
	add.s64 	%rd40, %rd1, %rd39;
	ld.global.nc.u32 	%r92, [%rd40];
	add.s32 	%r93, %r14, %r143;
	shl.b32 	%r94, %r93, 2;
	mov.u32 	%r95, shmem;
	add.s32 	%r96, %r95, %r94;
	st.shared.u32 	[%r96], %r92;
	ld.global.nc.u32 	%r97, [%rd40+4];
	st.shared.u32 	[%r96+4], %r97;
	ld.global.nc.u32 	%r98, [%rd40+8];
	st.shared.u32 	[%r96+8], %r98;
	ld.global.nc.u32 	%r99, [%rd40+12];
	st.shared.u32 	[%r96+12], %r99;
	ld.global.nc.u32 	%r100, [%rd40+16];
	st.shared.u32 	[%r96+16], %r100;
	ld.global.nc.u32 	%r101, [%rd40+20];
	st.shared.u32 	[%r96+20], %r101;
	ld.global.nc.u32 	%r102, [%rd40+24];
	st.shared.u32 	[%r96+24], %r102;
	ld.global.nc.u32 	%r103, [%rd40+28];
	st.shared.u32 	[%r96+28], %r103;
	add.s32 	%r143, %r143, 8;
$L__BB5_10:
	setp.eq.s32 	%p8, %r19, 0;
	@%p8 bra 	$L__BB5_16;
	and.b32  	%r22, %r3, 3;
	setp.lt.u32 	%p9, %r19, 4;
	@%p9 bra 	$L__BB5_13;
	add.s32 	%r104, %r143, %r4;
	mul.wide.s32 	%rd41, %r104, 4;
	add.s64 	%rd42, %rd1, %rd41;
	ld.global.nc.u32 	%r105, [%rd42];
	add.s32 	%r106, %r14, %r143;
	shl.b32 	%r107, %r106, 2;
	mov.u32 	%r108, shmem;
	add.s32 	%r109, %r108, %r107;
	st.shared.u32 	[%r109], %r105;
	ld.global.nc.u32 	%r110, [%rd42+4];
	st.shared.u32 	[%r109+4], %r110;
	ld.global.nc.u32 	%r111, [%rd42+8];
	st.shared.u32 	[%r109+8], %r111;
	ld.global.nc.u32 	%r112, [%rd42+12];
	st.shared.u32 	[%r109+12], %r112;
	add.s32 	%r143, %r143, 4;
$L__BB5_13:
	setp.eq.s32 	%p10, %r22, 0;
	@%p10 bra 	$L__BB5_16;
	shl.b32 	%r113, %r1, 3;
	shl.b32 	%r114, %r143, 2;
	add.s32 	%r115, %r113, %r114;
	mov.u32 	%r116, shmem;
	add.s32 	%r148, %r116, %r115;
	add.s32 	%r147, %r143, %r4;
	neg.s32 	%r146, %r22;
$L__BB5_15:
	.pragma "nounroll";
	mul.wide.s32 	%rd43, %r147, 4;
	add.s64 	%rd44, %rd1, %rd43;
	ld.global.nc.u32 	%r117, [%rd44];
	st.shared.u32 	[%r148], %r117;
	add.s32 	%r148, %r148, 4;
	add.s32 	%r147, %r147, 1;
	add.s32 	%r146, %r146, 1;
	setp.ne.s32 	%p11, %r146, 0;
	@%p11 bra 	$L__BB5_15;
$L__BB5_16:
	setp.lt.s32 	%p12, %r12, 1;
	@%p12 bra 	$L__BB5_23;
	ld.param.u64 	%rd62, [_Z18schedule_evictionsILi2ELi2EEvPiS0_PKiS2_S2_S2_S2_S2_S2_S2_iiii_param_6];
	max.s32 	%r34, %r13, 1;
	cvta.to.global.u64 	%rd4, %rd14;
	cvta.to.global.u64 	%rd5, %rd15;
	cvta.to.global.u64 	%rd6, %rd16;
	cvta.to.global.u64 	%rd7, %rd62;
	cvta.to.global.u64 	%rd8, %rd19;
	cvta.to.global.u64 	%rd9, %rd13;
	cvta.to.global.u64 	%rd10, %rd12;
	cvt.s64.s32 	%rd11, %r11;
	mov.b32 	%r152, 0;
	mov.u32 	%r153, %r152;
$L__BB5_18:
	cvt.u64.u32 	%rd45, %r152;
	add.s64 	%rd46, %rd45, %rd11;
	shl.b64 	%rd47, %rd46, 2;
	add.s64 	%rd48, %rd4, %rd47;
	ld.global.nc.u32 	%r44, [%rd48];
	shr.u32 	%r119, %r44, 31;
	add.s32 	%r120, %r44, %r119;
	shr.s32 	%r121, %r120, 1;
	mul.wide.s32 	%rd49, %r121, 4;
	add.s64 	%rd50, %rd5, %rd49;
	ld.global.nc.u32 	%r122, [%rd50];
	add.s64 	%rd51, %rd6, %rd49;
	ld.global.nc.u32 	%r123, [%rd51];
	add.s64 	%rd52, %rd7, %rd49;
	ld.global.nc.u32 	%r124, [%rd52];
	and.b32  	%r125, %r120, -2;
	sub.s32 	%r126, %r44, %r125;
	shl.b32 	%r127, %r124, 1;
	add.s32 	%r45, %r127, %r126;
	mad.lo.s32 	%r46, %r122, %r52, %r123;
	add.s32 	%r47, %r46, %r4;
	mul.wide.s32 	%rd53, %r47, 4;
	add.s64 	%rd54, %rd8, %rd53;
	ld.global.nc.u32 	%r128, [%rd54];
	setp.ge.s32 	%p13, %r45, %r128;
	@%p13 bra 	$L__BB5_22;
	mul.wide.s32 	%rd55, %r47, 4;
	add.s64 	%rd56, %rd9, %rd55;
	ld.global.u32 	%r129, [%rd56];
	add.s32 	%r130, %r129, 1;
	st.global.u32 	[%rd56], %r130;
	mad.lo.s32 	%r131, %r47, %r54, %r129;
	mul.wide.s32 	%rd57, %r131, 4;
	add.s64 	%rd58, %rd10, %rd57;
	st.global.u32 	[%rd58], %r45;
	shl.b32 	%r132, %r46, 2;
	mov.u32 	%r133, shmem;
	add.s32 	%r134, %r133, %r132;
	ld.shared.u32 	%r135, [%r134];
	st.local.v2.u32 	[%rd2], {%r152, %r6};
	st.local.v2.u32 	[%rd2+8], {%r44, %r47};
	st.local.u32 	[%rd2+16], %r135;
	mov.u64 	%rd59, $str$4;
	cvta.global.u64 	%rd60, %rd59;
	add.u64 	%rd61, %SP, 0;
	{ // callseq 29, 0
	.param .b64 param0;
	st.param.b64 	[param0], %rd60;
	.param .b64 param1;
	st.param.b64 	[param1], %rd61;
	.param .b32 retval0;
	call.uni (retval0), 
	vprintf, 
	(
	param0, 
	param1
	);
	ld.param.b32 	%r136, [retval0];
	} // callseq 29
	shl.b32 	%r138, %r14, 2;
	add.s32 	%r48, %r134, %r138;
	ld.shared.u32 	%r139, [%r48];
	add.s32 	%r140, %r139, -1;
	st.shared.u32 	[%r48], %r140;
	setp.ne.s32 	%p14, %r140, 0;
	@%p14 bra 	$L__BB5_22;
	add.s32 	%r153, %r153, 1;
	setp.ge.s32 	%p15, %r153, %r10;
	@%p15 bra 	$L__BB5_23;
	mov.b32 	%r141, 2;
	st.shared.u32 	[%r48], %r141;
$L__BB5_22:
	add.s32 	%r152, %r152, 1;
	setp.ne.s32 	%p16, %r152, %r34;
	@%p16 bra 	$L__BB5_18;
$L__BB5_23:
	ret;

}
	// .globl	_Z18schedule_evictionsILi2ELi4EEvPiS0_PKiS2_S2_S2_S2_S2_S2_S2_iiii
.visible .entry _Z18schedule_evictionsILi2ELi4EEvPiS0_PKiS2_S2_S2_S2_S2_S2_S2_iiii(
	.param .u64 .ptr .align 1 _Z18schedule_evictionsILi2ELi4EEvPiS0_PKiS2_S2_S2_S2_S2_S2_S2_iiii_param_0,
	.param .u64 .ptr .align 1 _Z18schedule_evictionsILi2ELi4EEvPiS0_PKiS2_S2_S2_S2_S2_S2_S2_iiii_param_1,
	.param .u64 .ptr .align 1 _Z18schedule_evictionsILi2ELi4EEvPiS0_PKiS2_S2_S2_S2_S2_S2_S2_iiii_param_2,
	.param .u64 .ptr .align 1 _Z18schedule_evictionsILi2ELi4EEvPiS0_PKiS2_S2_S2_S2_S2_S2_S2_iiii_param_3,
	.param .u64 .ptr .align 1 _Z18schedule_evictionsILi2ELi4EEvPiS0_PKiS2_S2_S2_S2_S2_S2_S2_iiii_param_4,
	.param .u64 .ptr .align 1 _Z18schedule_evictionsILi2ELi4EEvPiS0_PKiS2_S2_S2_S2_S2_S2_S2_iiii_param_5,
	.param .u64 .ptr .align 1 _Z18schedule_evictionsILi2ELi4EEvPiS0_PKiS2_S2_S2_S2_S2_S2_S2_iiii_param_6,
	.param .u64 .ptr .align 1 _Z18schedule_evictionsILi2ELi4EEvPiS0_PKiS2_S2_S2_S2_S2_S2_S2_iiii_param_7,
	.param .u64 .ptr .align 1 _Z18schedule_evictionsILi2ELi4EEvPiS0_PKiS2_S2_S2_S2_S2_S2_S2_iiii_param_8,
	.param .u64 .ptr .align 1 _Z18schedule_evictionsILi2ELi4EEvPiS0_PKiS2_S2_S2_S2_S2_S2_S2_iiii_param_9,
	.param .u32 _Z18schedule_evictionsILi2ELi4EEvPiS0_PKiS2_S2_S2_S2_S2_S2_S2_iiii_param_10,
	.param .u32 _Z18schedule_evictionsILi2ELi4EEvPiS0_PKiS2_S2_S2_S2_S2_S2_S2_iiii_param_11,
	.param .u32 _Z18schedule_evictionsILi2ELi4EEvPiS0_PKiS2_S2_S2_S2_S2_S2_S2_iiii_param_12,
	.param .u32 _Z18schedule_evictionsILi2ELi4EEvPiS0_PKiS2_S2_S2_S2_S2_S2_S2_iiii_param_13
)
{
	.local .align 8 .b8 	__local_depot6[24];
	.reg .b64 	%SP;
	.reg .b64 	%SPL;
	.reg .pred 	%p<17>;
	.reg .b32 	%r<155>;
	.reg .b64 	%rd<64>;

	mov.u64 	%SPL, __local_depot6;
	cvta.local.u64 	%SP, %SPL;
	ld.param.u64 	%rd12, [_Z18schedule_evictionsILi2ELi4EEvPiS0_PKiS2_S2_S2_S2_S2_S2_S2_iiii_param_0];
	ld.param.u64 	%rd13, [_Z18schedule_evictionsILi2ELi4EEvPiS0_PKiS2_S2_S2_S2_S2_S2_S2_iiii_param_1];
	ld.param.u64 	%rd20, [_Z18schedule_evictionsILi2ELi4EEvPiS0_PKiS2_S2_S2_S2_S2_S2_S2_iiii_param_3];
	ld.param.u64 	%rd15, [_Z18schedule_evictionsILi2ELi4EEvPiS0_PKiS2_S2_S2_S2_S2_S2_S2_iiii_param_4];
	ld.param.u64 	%rd16, [_Z18schedule_evictionsILi2ELi4EEvPiS0_PKiS2_S2_S2_S2_S2_S2_S2_iiii_param_5];
	ld.param.u64 	%rd18, [_Z18schedule_evictionsILi2ELi4EEvPiS0_PKiS2_S2_S2_S2_S2_S2_S2_iiii_param_7];
	ld.param.u64 	%rd19, [_Z18schedule_evictionsILi2ELi4EEvPiS0_PKiS2_S2_S2_S2_S2_S2_S2_iiii_param_8];
	ld.param.u64 	%rd21, [_Z18schedule_evictionsILi2ELi4EEvPiS0_PKiS2_S2_S2_S2_S2_S2_S2_iiii_param_9];
	ld.param.u32 	%r55, [_Z18schedule_evictionsILi2ELi4EEvPiS0_PKiS2_S2_S2_S2_S2_S2_S2_iiii_param_10];
	ld.param.u32 	%r52, [_Z18schedule_evictionsILi2ELi4EEvPiS0_PKiS2_S2_S2_S2_S2_S2_S2_iiii_param_11];
	ld.param.u32 	%r142, [_Z18schedule_evictionsILi2ELi4EEvPiS0_PKiS2_S2_S2_S2_S2_S2_S2_iiii_param_12];
	ld.param.u32 	%r54, [_Z18schedule_evictionsILi2ELi4EEvPiS0_PKiS2_S2_S2_S2_S2_S2_S2_iiii_param_13];
	cvta.to.global.u64 	%rd1, %rd21;
	cvta.to.global.u64 	%rd22, %rd20;
	add.u64 	%rd23, %SP, 0;
	add.u64 	%rd2, %SPL, 0;
	mov.u32 	%r56, %nctaid.x;
	mov.u32 	%r57, %ntid.x;
	mul.lo.s32 	%r58, %r56, %r57;
	mov.u32 	%r59, %ctaid.x;
	mov.u32 	%r1, %tid.x;
	mad.lo.s32 	%r6, %r59, %r57, %r1;
	mul.lo.s32 	%r3, %r52, %r55;
	mul.lo.s32 	%r4, %r3, %r6;
	mul.wide.s32 	%rd24, %r6, 4;
	add.s64 	%rd3, %rd22, %rd24;
	ld.global.nc.u32 	%r5, [%rd3];
	st.local.v2.u32 	[%rd2], {%r6, %r5};
	mov.u64 	%rd25, $str;
	cvta.global.u64 	%rd26, %rd25;
	{ // callseq 30, 0
	.param .b64 param0;
	st.param.b64 	[param0], %rd26;
	.param .b64 param1;
	st.param.b64 	[param1], %rd23;
	.param .b32 retval0;
	call.uni (retval0), 
	vprintf, 
	(
	param0, 
	param1
	);
	ld.param.b32 	%r60, [retval0];
	} // callseq 30
	add.s32 	%r62, %r6, 1;
	setp.ge.s32 	%p1, %r62, %r58;
	@%p1 bra 	$L__BB6_2;
	ld.global.nc.u32 	%r142, [%rd3+4];
$L__BB6_2:
	cvta.to.global.u64 	%rd27, %rd18;
	add.s64 	%rd29, %rd27, %rd24;
	ld.global.nc.u32 	%r10, [%rd29];
	setp.eq.s32 	%p2, %r10, 0;
	@%p2 bra 	$L__BB6_23;
	st.local.v2.u32 	[%rd2], {%r6, %r10};
	mov.u64 	%rd30, $str$1;
	cvta.global.u64 	%rd31, %rd30;
	add.u64 	%rd32, %SP, 0;
	{ // callseq 31, 0
	.param .b64 param0;
	st.param.b64 	[param0], %rd31;
	.param .b64 param1;
	st.param.b64 	[param1], %rd32;
	.param .b32 retval0;
	call.uni (retval0), 
	vprintf, 
	(
	param0, 
	param1
	);
	ld.param.b32 	%r63, [retval0];
	} // callseq 31
	shl.b32 	%r11, %r5, 1;
	sub.s32 	%r12, %r142, %r5;
	shl.b32 	%r13, %r12, 1;
	st.local.v2.u32 	[%rd2], {%r6, %r13};
	mov.u64 	%rd33, $str$2;
	cvta.global.u64 	%rd34, %rd33;
	{ // callseq 32, 0
	.param .b64 param0;
	st.param.b64 	[param0], %rd34;
	.param .b64 param1;
	st.param.b64 	[param1], %rd32;
	.param .b32 retval0;
	call.uni (retval0), 
	vprintf, 
	(
	param0, 
	param1
	);
	ld.param.b32 	%r65, [retval0];
	} // callseq 32
	st.local.v2.u32 	[%rd2], {%r6, %r3};
	mov.b32 	%r67, 4;
	st.local.u32 	[%rd2+8], %r67;
	mov.u64 	%rd35, $str$3;
	cvta.global.u64 	%rd36, %rd35;
	{ // callseq 33, 0
	.param .b64 param0;
	st.param.b64 	[param0], %rd36;
	.param .b64 param1;
	st.param.b64 	[param1], %rd32;
	.param .b32 retval0;
	call.uni (retval0), 
	vprintf, 
	(
	param0, 
	param1
	);
	ld.param.b32 	%r68, [retval0];
	} // callseq 33
	shl.b32 	%r14, %r1, 2;
	setp.lt.s32 	%p3, %r3, 1;
	@%p3 bra 	$L__BB6_16;
	setp.lt.u32 	%p4, %r3, 16;
	mov.b32 	%r143, 0;
	@%p4 bra 	$L__BB6_7;
	and.b32  	%r143, %r3, 2147483632;
	neg.s32 	%r151, %r143;
	shl.b32 	%r72, %r1, 4;
	mov.u32 	%r73, shmem;
	add.s32 	%r74, %r72, %r73;
	add.s32 	%r149, %r74, 32;
	mov.u32 	%r150, %r4;
$L__BB6_6:
	.pragma "nounroll";
	mul.wide.s32 	%rd37, %r150, 4;
	add.s64 	%rd38, %rd1, %rd37;
	ld.global.nc.u32 	%r75, [%rd38];
	ld.global.nc.u32 	%r76, [%rd38+4];
	ld.global.nc.u32 	%r77, [%rd38+8];
	ld.global.nc.u32 	%r78, [%rd38+12];
	st.shared.v4.u32 	[%r149+-32], {%r75, %r76, %r77, %r78};
	ld.global.nc.u32 	%r79, [%rd38+16];
	ld.global.nc.u32 	%r80, [%rd38+20];
	ld.global.nc.u32 	%r81, [%rd38+24];
	ld.global.nc.u32 	%r82, [%rd38+28];
	st.shared.v4.u32 	[%r149+-16], {%r79, %r80, %r81, %r82};
	ld.global.nc.u32 	%r83, [%rd38+32];
	ld.global.nc.u32 	%r84, [%rd38+36];
	ld.global.nc.u32 	%r85, [%rd38+40];
	ld.global.nc.u32 	%r86, [%rd38+44];
	st.shared.v4.u32 	[%r149], {%r83, %r84, %r85, %r86};
	ld.global.nc.u32 	%r87, [%rd38+48];
	ld.global.nc.u32 	%r88, [%rd38+52];
	ld.global.nc.u32 	%r89, [%rd38+56];
	ld.global.nc.u32 	%r90, [%rd38+60];
	st.shared.v4.u32 	[%r149+16], {%r87, %r88, %r89, %r90};
	add.s32 	%r151, %r151, 16;
	add.s32 	%r150, %r150, 16;
	add.s32 	%r149, %r149, 64;
	setp.eq.s32 	%p5, %r151, 0;
	@%p5 bra 	$L__BB6_7;
	bra.uni 	$L__BB6_6;
$L__BB6_7:
	and.b32  	%r18, %r3, 15;
	setp.eq.s32 	%p6, %r18, 0;
	@%p6 bra 	$L__BB6_16;
	and.b32  	%r19, %r3, 7;
	setp.lt.u32 	%p7, %r18, 8;
	@%p7 bra 	$L__BB6_10;
	add.s32 	%r91, %r143, %r4;
	mul.wide.s32 	%rd39, %r91, 4;
	add.s64 	%rd40, %rd1, %rd39;
	ld.global.nc.u32 	%r92, [%rd40];
	add.s32 	%r93, %r14, %r143;
	shl.b32 	%r94, %r93, 2;
	mov.u32 	%r95, shmem;
	add.s32 	%r96, %r95, %r94;
	st.shared.u32 	[%r96], %r92;
	ld.global.nc.u32 	%r97, [%rd40+4];
	st.shared.u32 	[%r96+4], %r97;
	ld.global.nc.u32 	%r98, [%rd40+8];
	st.shared.u32 	[%r96+8], %r98;
	ld.global.nc.u32 	%r99, [%rd40+12];
	st.shared.u32 	[%r96+12], %r99;
	ld.global.nc.u32 	%r100, [%rd40+16];
	st.shared.u32 	[%r96+16], %r100;
	ld.global.nc.u32 	%r101, [%rd40+20];
	st.shared.u32 	[%r96+20], %r101;
	ld.global.nc.u32 	%r102, [%rd40+24];
	st.shared.u32 	[%r96+24], %r102;
	ld.global.nc.u32 	%r103, [%rd40+28];
	st.shared.u32 	[%r96+28], %r103;
	add.s32 	%r143, %r143, 8;
$L__BB6_10:
	setp.eq.s32 	%p8, %r19, 0;
	@%p8 bra 	$L__BB6_16;
	and.b32  	%r22, %r3, 3;
	setp.lt.u32 	%p9, %r19, 4;
	@%p9 bra 	$L__BB6_13;
	add.s32 	%r104, %r143, %r4;
	mul.wide.s32 	%rd41, %r104, 4;
	add.s64 	%rd42, %rd1, %rd41;
	ld.global.nc.u32 	%r105, [%rd42];
	add.s32 	%r106, %r14, %r143;
	shl.b32 	%r107, %r106, 2;
	mov.u32 	%r108, shmem;
	add.s32 	%r109, %r108, %r107;
	st.shared.u32 	[%r109], %r105;
	ld.global.nc.u32 	%r110, [%rd42+4];
	st.shared.u32 	[%r109+4], %r110;
	ld.global.nc.u32 	%r111, [%rd42+8];
	st.shared.u32 	[%r109+8], %r111;
	ld.global.nc.u32 	%r112, [%rd42+12];
	st.shared.u32 	[%r109+12], %r112;
	add.s32 	%r143, %r143, 4;
$L__BB6_13:
	setp.eq.s32 	%p10, %r22, 0;
	@%p10 bra 	$L__BB6_16;
	shl.b32 	%r113, %r1, 4;
	shl.b32 	%r114, %r143, 2;
	add.s32 	%r115, %r113, %r114;
	mov.u32 	%r116, shmem;
	add.s32 	%r148, %r116, %r115;
	add.s32 	%r147, %r143, %r4;
	neg.s32 	%r146, %r22;
$L__BB6_15:
	.pragma "nounroll";
	mul.wide.s32 	%rd43, %r147, 4;
	add.s64 	%rd44, %rd1, %rd43;
	ld.global.nc.u32 	%r117, [%rd44];
	st.shared.u32 	[%r148], %r117;
	add.s32 	%r148, %r148, 4;
	add.s32 	%r147, %r147, 1;
	add.s32 	%r146, %r146, 1;
	setp.ne.s32 	%p11, %r146, 0;
	@%p11 bra 	$L__BB6_15;
$L__BB6_16:
	setp.lt.s32 	%p12, %r12, 1;
	@%p12 bra 	$L__BB6_23;
	ld.param.u64 	%rd63, [_Z18schedule_evictionsILi2ELi4EEvPiS0_PKiS2_S2_S2_S2_S2_S2_S2_iiii_param_6];
	ld.param.u64 	%rd62, [_Z18schedule_evictionsILi2ELi4EEvPiS0_PKiS2_S2_S2_S2_S2_S2_S2_iiii_param_2];
	max.s32 	%r34, %r13, 1;
	cvta.to.global.u64 	%rd4, %rd62;
	cvta.to.global.u64 	%rd5, %rd15;
	cvta.to.global.u64 	%rd6, %rd16;
	cvta.to.global.u64 	%rd7, %rd63;
	cvta.to.global.u64 	%rd8, %rd19;
	cvta.to.global.u64 	%rd9, %rd13;
	cvta.to.global.u64 	%rd10, %rd12;
	cvt.s64.s32 	%rd11, %r11;
	mov.b32 	%r152, 0;
	mov.u32 	%r153, %r152;
$L__BB6_18:
	cvt.u64.u32 	%rd45, %r152;
	add.s64 	%rd46, %rd45, %rd11;
	shl.b64 	%rd47, %rd46, 2;
	add.s64 	%rd48, %rd4, %rd47;
	ld.global.nc.u32 	%r44, [%rd48];
	shr.u32 	%r119, %r44, 31;
	add.s32 	%r120, %r44, %r119;
	shr.s32 	%r121, %r120, 1;
	mul.wide.s32 	%rd49, %r121, 4;
	add.s64 	%rd50, %rd5, %rd49;
	ld.global.nc.u32 	%r122, [%rd50];
	add.s64 	%rd51, %rd6, %rd49;
	ld.global.nc.u32 	%r123, [%rd51];
	add.s64 	%rd52, %rd7, %rd49;
	ld.global.nc.u32 	%r124, [%rd52];
	and.b32  	%r125, %r120, -2;
	sub.s32 	%r126, %r44, %r125;
	shl.b32 	%r127, %r124, 1;
	add.s32 	%r45, %r127, %r126;
	mad.lo.s32 	%r46, %r122, %r52, %r123;
	add.s32 	%r47, %r46, %r4;
	mul.wide.s32 	%rd53, %r47, 4;
	add.s64 	%rd54, %rd8, %rd53;
	ld.global.nc.u32 	%r128, [%rd54];
	setp.ge.s32 	%p13, %r45, %r128;
	@%p13 bra 	$L__BB6_22;
	mul.wide.s32 	%rd55, %r47, 4;
	add.s64 	%rd56, %rd9, %rd55;
	ld.global.u32 	%r129, [%rd56];
	add.s32 	%r130, %r129, 1;
	st.global.u32 	[%rd56], %r130;
	mad.lo.s32 	%r131, %r47, %r54, %r129;
	mul.wide.s32 	%rd57, %r131, 4;
	add.s64 	%rd58, %rd10, %rd57;
	st.global.u32 	[%rd58], %r45;
	shl.b32 	%r132, %r46, 2;
	mov.u32 	%r133, shmem;
	add.s32 	%r134, %r133, %r132;
	ld.shared.u32 	%r135, [%r134];
	st.local.v2.u32 	[%rd2], {%r152, %r6};
	st.local.v2.u32 	[%rd2+8], {%r44, %r47};
	st.local.u32 	[%rd2+16], %r135;
	mov.u64 	%rd59, $str$4;
	cvta.global.u64 	%rd60, %rd59;
	add.u64 	%rd61, %SP, 0;
	{ // callseq 34, 0
	.param .b64 param0;
	st.param.b64 	[param0], %rd60;
	.param .b64 param1;
	st.param.b64 	[param1], %rd61;
	.param .b32 retval0;
	call.uni (retval0), 
	vprintf, 
	(
	param0, 
	param1
	);
	ld.param.b32 	%r136, [retval0];
	} // callseq 34
	shl.b32 	%r138, %r14, 2;
	add.s32 	%r48, %r134, %r138;
	ld.shared.u32 	%r139, [%r48];
	add.s32 	%r140, %r139, -1;
	st.shared.u32 	[%r48], %r140;
	setp.ne.s32 	%p14, %r140, 0;
	@%p14 bra 	$L__BB6_22;
	add.s32 	%r153, %r153, 1;
	setp.ge.s32 	%p15, %r153, %r10;
	@%p15 bra 	$L__BB6_23;
	mov.b32 	%r141, 2;
	st.shared.u32 	[%r48], %r141;
$L__BB6_22:
	add.s32 	%r152, %r152, 1;
	setp.ne.s32 	%p16, %r152, %r34;
	@%p16 bra 	$L__BB6_18;
$L__BB6_23:
	ret;

}
	// .globl	_Z18schedule_evictionsILi2ELi8EEvPiS0_PKiS2_S2_S2_S2_S2_S2_S2_iiii
.visible .entry _Z18schedule_evictionsILi2ELi8EEvPiS0_PKiS2_S2_S2_S2_S2_S2_S2_iiii(
	.param .u64 .ptr .align 1 _Z18schedule_evictionsILi2ELi8EEvPiS0_PKiS2_S2_S2_S2_S2_S2_S2_iiii_param_0,
	.param .u64 .ptr .align 1 _Z18schedule_evictionsILi2ELi8EEvPiS0_PKiS2_S2_S2_S2_S2_S2_S2_iiii_param_1,
	.param .u64 .ptr .align 1 _Z18schedule_evictionsILi2ELi8EEvPiS0_PKiS2_S2_S2_S2_S2_S2_S2_iiii_param_2,
	.param .u64 .ptr .align 1 _Z18schedule_evictionsILi2ELi8EEvPiS0_PKiS2_S2_S2_S2_S2_S2_S2_iiii_param_3,
	.param .u64 .ptr .align 1 _Z18schedule_evictionsILi2ELi8EEvPiS0_PKiS2_S2_S2_S2_S2_S2_S2_iiii_param_4,
	.param .u64 .ptr .align 1 _Z18schedule_evictionsILi2ELi8EEvPiS0_PKiS2_S2_S2_S2_S2_S2_S2_iiii_param_5,
	.param .u64 .ptr .align 1 _Z18schedule_evictionsILi2ELi8EEvPiS0_PKiS2_S2_S2_S2_S2_S2_S2_iiii_param_6,
	.param .u64 .ptr .align 1 _Z18schedule_evictionsILi2ELi8EEvPiS0_PKiS2_S2_S2_S2_S2_S2_S2_iiii_param_7,
	.param .u64 .ptr .align 1 _Z18schedule_evictionsILi2ELi8EEvPiS0_PKiS2_S2_S2_S2_S2_S2_S2_iiii_param_8,
	.param .u64 .ptr .align 1 _Z18schedule_evictionsILi2ELi8EEvPiS0_PKiS2_S2_S2_S2_S2_S2_S2_iiii_param_9,
	.param .u32 _Z18schedule_evictionsILi2ELi8EEvPiS0_PKiS2_S2_S2_S2_S2_S2_S2_iiii_param_10,
	.param .u32 _Z18schedule_evictionsILi2ELi8EEvPiS0_PKiS2_S2_S2_S2_S2_S2_S2_iiii_param_11,
	.param .u32 _Z18schedule_evictionsILi2ELi8EEvPiS0_PKiS2_S2_S2_S2_S2_S2_S2_iiii_param_12,
	.param .u32 _Z18schedule_evictionsILi2ELi8EEvPiS0_PKiS2_S2_S2_S2_S2_S2_S2_iiii_param_13
)
{
	.local .align 8 .b8 	__local_depot7[24];
	.reg .b64 	%SP;
	.reg .b64 	%SPL;
	.reg .pred 	%p<17>;
	.reg .b32 	%r<155>;
	.reg .b64 	%rd<64>;

	mov.u64 	%SPL, __local_depot7;
	cvta.local.u64 	%SP, %SPL;
	ld.param.u64 	%rd12, [_Z18schedule_evictionsILi2ELi8EEvPiS0_PKiS2_S2_S2_S2_S2_S2_S2_iiii_param_0];
	ld.param.u64 	%rd13, [_Z18schedule_evictionsILi2ELi8EEvPiS0_PKiS2_S2_S2_S2_S2_S2_S2_iiii_param_1];
	ld.param.u64 	%rd20, [_Z18schedule_evictionsILi2ELi8EEvPiS0_PKiS2_S2_S2_S2_S2_S2_S2_iiii_param_3];
	ld.param.u64 	%rd15, [_Z18schedule_evictionsILi2ELi8EEvPiS0_PKiS2_S2_S2_S2_S2_S2_S2_iiii_param_4];
	ld.param.u64 	%rd16, [_Z18schedule_evictionsILi2ELi8EEvPiS0_PKiS2_S2_S2_S2_S2_S2_S2_iiii_param_5];
	ld.param.u64 	%rd18, [_Z18schedule_evictionsILi2ELi8EEvPiS0_PKiS2_S2_S2_S2_S2_S2_S2_iiii_param_7];
	ld.param.u64 	%rd19, [_Z18schedule_evictionsILi2ELi8EEvPiS0_PKiS2_S2_S2_S2_S2_S2_S2_iiii_param_8];
	ld.param.u64 	%rd21, [_Z18schedule_evictionsILi2ELi8EEvPiS0_PKiS2_S2_S2_S2_S2_S2_S2_iiii_param_9];
	ld.param.u32 	%r55, [_Z18schedule_evictionsILi2ELi8EEvPiS0_PKiS2_S2_S2_S2_S2_S2_S2_iiii_param_10];
	ld.param.u32 	%r52, [_Z18schedule_evictionsILi2ELi8EEvPiS0_PKiS2_S2_S2_S2_S2_S2_S2_iiii_param_11];
	ld.param.u32 	%r142, [_Z18schedule_evictionsILi2ELi8EEvPiS0_PKiS2_S2_S2_S2_S2_S2_S2_iiii_param_12];
	ld.param.u32 	%r54, [_Z18schedule_evictionsILi2ELi8EEvPiS0_PKiS2_S2_S2_S2_S2_S2_S2_iiii_param_13];
	cvta.to.global.u64 	%rd1, %rd21;
	cvta.to.global.u64 	%rd22, %rd20;
	add.u64 	%rd23, %SP, 0;
	add.u64 	%rd2, %SPL, 0;
	mov.u32 	%r56, %nctaid.x;
	mov.u32 	%r57, %ntid.x;
	mul.lo.s32 	%r58, %r56, %r57;
	mov.u32 	%r59, %ctaid.x;
	mov.u32 	%r1, %tid.x;
	mad.lo.s32 	%r6, %r59, %r57, %r1;
	mul.lo.s32 	%r3, %r52, %r55;
	mul.lo.s32 	%r4, %r3, %r6;
	mul.wide.s32 	%rd24, %r6, 4;
	add.s64 	%rd3, %rd22, %rd24;
	ld.global.nc.u32 	%r5, [%rd3];
	st.local.v2.u32 	[%rd2], {%r6, %r5};
	mov.u64 	%rd25, $str;
	cvta.global.u64 	%rd26, %rd25;
	{ // callseq 35, 0
	.param .b64 param0;
	st.param.b64 	[param0], %rd26;
	.param .b64 param1;
	st.param.b64 	[param1], %rd23;
	.param .b32 retval0;
	call.uni (retval0), 
	vprintf, 
	(
	param0, 
	param1
	);
	ld.param.b32 	%r60, [retval0];
	} // callseq 35
	add.s32 	%r62, %r6, 1;
	setp.ge.s32 	%p1, %r62, %r58;
	@%p1 bra 	$L__BB7_2;
	ld.global.nc.u32 	%r142, [%rd3+4];
$L__BB7_2:
	cvta.to.global.u64 	%rd27, %rd18;
	add.s64 	%rd29, %rd27, %rd24;
	ld.global.nc.u32 	%r10, [%rd29];
	setp.eq.s32 	%p2, %r10, 0;
	@%p2 bra 	$L__BB7_23;
	st.local.v2.u32 	[%rd2], {%r6, %r10};
	mov.u64 	%rd30, $str$1;
	cvta.global.u64 	%rd31, %rd30;
	add.u64 	%rd32, %SP, 0;
	{ // callseq 36, 0
	.param .b64 param0;
	st.param.b64 	[param0], %rd31;
	.param .b64 param1;
	st.param.b64 	[param1], %rd32;
	.param .b32 retval0;
	call.uni (retval0), 
	vprintf, 
	(
	param0, 
	param1
	);
	ld.param.b32 	%r63, [retval0];
	} // callseq 36
	shl.b32 	%r11, %r5, 1;
	sub.s32 	%r12, %r142, %r5;
	shl.b32 	%r13, %r12, 1;
	st.local.v2.u32 	[%rd2], {%r6, %r13};
	mov.u64 	%rd33, $str$2;
	cvta.global.u64 	%rd34, %rd33;
	{ // callseq 37, 0
	.param .b64 param0;
	st.param.b64 	[param0], %rd34;
	.param .b64 param1;
	st.param.b64 	[param1], %rd32;
	.param .b32 retval0;
	call.uni (retval0), 
	vprintf, 
	(
	param0, 
	param1
	);
	ld.param.b32 	%r65, [retval0];
	} // callseq 37
	st.local.v2.u32 	[%rd2], {%r6, %r3};
	mov.b32 	%r67, 8;
	st.local.u32 	[%rd2+8], %r67;
	mov.u64 	%rd35, $str$3;
	cvta.global.u64 	%rd36, %rd35;
	{ // callseq 38, 0
	.param .b64 param0;
	st.param.b64 	[param0], %rd36;
	.param .b64 param1;
	st.param.b64 	[param1], %rd32;
	.param .b32 retval0;
	call.uni (retval0), 
	vprintf, 
	(
	param0, 
	param1
	);
	ld.param.b32 	%r68, [retval0];
	} // callseq 38
	shl.b32 	%r14, %r1, 3;
	setp.lt.s32 	%p3, %r3, 1;
	@%p3 bra 	$L__BB7_16;
	setp.lt.u32 	%p4, %r3, 16;
	mov.b32 	%r143, 0;
	@%p4 bra 	$L__BB7_7;
	and.b32  	%r143, %r3, 2147483632;
	neg.s32 	%r151, %r143;
	shl.b32 	%r72, %r1, 5;
	mov.u32 	%r73, shmem;
	add.s32 	%r74, %r72, %r73;
	add.s32 	%r149, %r74, 32;
	mov.u32 	%r150, %r4;
$L__BB7_6:
	.pragma "nounroll";
	mul.wide.s32 	%rd37, %r150, 4;
	add.s64 	%rd38, %rd1, %rd37;
	ld.global.nc.u32 	%r75, [%rd38];
	ld.global.nc.u32 	%r76, [%rd38+4];
	ld.global.nc.u32 	%r77, [%rd38+8];
	ld.global.nc.u32 	%r78, [%rd38+12];
	st.shared.v4.u32 	[%r149+-32], {%r75, %r76, %r77, %r78};
	ld.global.nc.u32 	%r79, [%rd38+16];
	ld.global.nc.u32 	%r80, [%rd38+20];
	ld.global.nc.u32 	%r81, [%rd38+24];
	ld.global.nc.u32 	%r82, [%rd38+28];
	st.shared.v4.u32 	[%r149+-16], {%r79, %r80, %r81, %r82};
	ld.global.nc.u32 	%r83, [%rd38+32];
	ld.global.nc.u32 	%r84, [%rd38+36];
	ld.global.nc.u32 	%r85, [%rd38+40];
	ld.global.nc.u32 	%r86, [%rd38+44];
	st.shared.v4.u32 	[%r149], {%r83, %r84, %r85, %r86};
	ld.global.nc.u32 	%r87, [%rd38+48];
	ld.global.nc.u32 	%r88, [%rd38+52];
	ld.global.nc.u32 	%r89, [%rd38+56];
	ld.global.nc.u32 	%r90, [%rd38+60];
	st.shared.v4.u32 	[%r149+16], {%r87, %r88, %r89, %r90};
	add.s32 	%r151, %r151, 16;
	add.s32 	%r150, %r150, 16;
	add.s32 	%r149, %r149, 64;
	setp.eq.s32 	%p5, %r151, 0;
	@%p5 bra 	$L__BB7_7;
	bra.uni 	$L__BB7_6;
$L__BB7_7:
	and.b32  	%r18, %r3, 15;
	setp.eq.s32 	%p6, %r18, 0;
	@%p6 bra 	$L__BB7_16;
	and.b32  	%r19, %r3, 7;
	setp.lt.u32 	%p7, %r18, 8;
	@%p7 bra 	$L__BB7_10;
	add.s32 	%r91, %r143, %r4;
	mul.wide.s32 	%rd39, %r91, 4;
	add.s64 	%rd40, %rd1, %rd39;
	ld.global.nc.u32 	%r92, [%rd40];
	add.s32 	%r93, %r14, %r143;
	shl.b32 	%r94, %r93, 2;
	mov.u32 	%r95, shmem;
	add.s32 	%r96, %r95, %r94;
	st.shared.u32 	[%r96], %r92;
	ld.global.nc.u32 	%r97, [%rd40+4];
	st.shared.u32 	[%r96+4], %r97;
	ld.global.nc.u32 	%r98, [%rd40+8];
	st.shared.u32 	[%r96+8], %r98;
	ld.global.nc.u32 	%r99, [%rd40+12];
	st.shared.u32 	[%r96+12], %r99;
	ld.global.nc.u32 	%r100, [%rd40+16];
	st.shared.u32 	[%r96+16], %r100;
	ld.global.nc.u32 	%r101, [%rd40+20];
	st.shared.u32 	[%r96+20], %r101;
	ld.global.nc.u32 	%r102, [%rd40+24];
	st.shared.u32 	[%r96+24], %r102;
	ld.global.nc.u32 	%r103, [%rd40+28];
	st.shared.u32 	[%r96+28], %r103;
	add.s32 	%r143, %r143, 8;
$L__BB7_10:
	setp.eq.s32 	%p8, %r19, 0;
	@%p8 bra 	$L__BB7_16;
	and.b32  	%r22, %r3, 3;
	setp.lt.u32 	%p9, %r19, 4;
	@%p9 bra 	$L__BB7_13;
	add.s32 	%r104, %r143, %r4;
	mul.wide.s32 	%rd41, %r104, 4;
	add.s64 	%rd42, %rd1, %rd41;
	ld.global.nc.u32 	%r105, [%rd42];
	add.s32 	%r106, %r14, %r143;
	shl.b32 	%r107, %r106, 2;
	mov.u32 	%r108, shmem;
	add.s32 	%r109, %r108, %r107;
	st.shared.u32 	[%r109], %r105;
	ld.global.nc.u32 	%r110, [%rd42+4];
	st.shared.u32 	[%r109+4], %r110;
	ld.global.nc.u32 	%r111, [%rd42+8];
	st.shared.u32 	[%r109+8], %r111;
	ld.global.nc.u32 	%r112, [%rd42+12];
	st.shared.u32 	[%r109+12], %r112;
	add.s32 	%r143, %r143, 4;
$L__BB7_13:
	setp.eq.s32 	%p10, %r22, 0;
	@%p10 bra 	$L__BB7_16;
	shl.b32 	%r113, %r1, 5;
	shl.b32 	%r114, %r143, 2;
	add.s32 	%r115, %r113, %r114;
	mov.u32 	%r116, shmem;
	add.s32 	%r148, %r116, %r115;
	add.s32 	%r147, %r143, %r4;
	neg.s32 	%r146, %r22;
$L__BB7_15:
	.pragma "nounroll";
	mul.wide.s32 	%rd43, %r147, 4;
	add.s64 	%rd44, %rd1, %rd43;
	ld.global.nc.u32 	%r117, [%rd44];
	st.shared.u32 	[%r148], %r117;
	add.s32 	%r148, %r148, 4;
	add.s32 	%r147, %r147, 1;
	add.s32 	%r146, %r146, 1;
	setp.ne.s32 	%p11, %r146, 0;
	@%p11 bra 	$L__BB7_15;
$L__BB7_16:
	setp.lt.s32 	%p12, %r12, 1;
	@%p12 bra 	$L__BB7_23;
	ld.param.u64 	%rd63, [_Z18schedule_evictionsILi2ELi8EEvPiS0_PKiS2_S2_S2_S2_S2_S2_S2_iiii_param_6];
	ld.param.u64 	%rd62, [_Z18schedule_evictionsILi2ELi8EEvPiS0_PKiS2_S2_S2_S2_S2_S2_S2_iiii_param_2];
	max.s32 	%r34, %r13, 1;
	cvta.to.global.u64 	%rd4, %rd62;
	cvta.to.global.u64 	%rd5, %rd15;
	cvta.to.global.u64 	%rd6, %rd16;
	cvta.to.global.u64 	%rd7, %rd63;
	cvta.to.global.u64 	%rd8, %rd19;
	cvta.to.global.u64 	%rd9, %rd13;
	cvta.to.global.u64 	%rd10, %rd12;
	cvt.s64.s32 	%rd11, %r11;
	mov.b32 	%r152, 0;
	mov.u32 	%r153, %r152;
$L__BB7_18:
	cvt.u64.u32 	%rd45, %r152;
	add.s64 	%rd46, %rd45, %rd11;
	shl.b64 	%rd47, %rd46, 2;
	add.s64 	%rd48, %rd4, %rd47;
	ld.global.nc.u32 	%r44, [%rd48];
	shr.u32 	%r119, %r44, 31;
	add.s32 	%r120, %r44, %r119;
	shr.s32 	%r121, %r120, 1;
	mul.wide.s32 	%rd49, %r121, 4;
	add.s64 	%rd50, %rd5, %rd49;
	ld.global.nc.u32 	%r122, [%rd50];
	add.s64 	%rd51, %rd6, %rd49;
	ld.global.nc.u32 	%r123, [%rd51];
	add.s64 	%rd52, %rd7, %rd49;
	ld.global.nc.u32 	%r124, [%rd52];
	and.b32  	%r125, %r120, -2;
	sub.s32 	%r126, %r44, %r125;
	shl.b32 	%r127, %r124, 1;
	add.s32 	%r45, %r127, %r126;
	mad.lo.s32 	%r46, %r122, %r52, %r123;
	add.s32 	%r47, %r46, %r4;
	mul.wide.s32 	%rd53, %r47, 4;
	add.s64 	%rd54, %rd8, %rd53;
	ld.global.nc.u32 	%r128, [%rd54];
	setp.ge.s32 	%p13, %r45, %r128;
	@%p13 bra 	$L__BB7_22;
	mul.wide.s32 	%rd55, %r47, 4;
	add.s64 	%rd56, %rd9, %rd55;
	ld.global.u32 	%r129, [%rd56];
	add.s32 	%r130, %r129, 1;
	st.global.u32 	[%rd56], %r130;
	mad.lo.s32 	%r131, %r47, %r54, %r129;
	mul.wide.s32 	%rd57, %r131, 4;
	add.s64 	%rd58, %rd10, %rd57;
	st.global.u32 	[%rd58], %r45;
	shl.b32 	%r132, %r46, 2;
	mov.u32 	%r133, shmem;
	add.s32 	%r134, %r133, %r132;
	ld.shared.u32 	%r135, [%r134];
	st.local.v2.u32 	[%rd2], {%r152, %r6};
	st.local.v2.u32 	[%rd2+8], {%r44, %r47};
	st.local.u32 	[%rd2+16], %r135;
	mov.u64 	%rd59, $str$4;
	cvta.global.u64 	%rd60, %rd59;
	add.u64 	%rd61, %SP, 0;
	{ // callseq 39, 0
	.param .b64 param0;
	st.param.b64 	[param0], %rd60;
	.param .b64 param1;
	st.param.b64 	[param1], %rd61;
	.param .b32 retval0;
	call.uni (retval0), 
	vprintf, 
	(
	param0, 
	param1
	);
	ld.param.b32 	%r136, [retval0];
	} // callseq 39
	shl.b32 	%r138, %r14, 2;
	add.s32 	%r48, %r134, %r138;
	ld.shared.u32 	%r139, [%r48];
	add.s32 	%r140, %r139, -1;
	st.shared.u32 	[%r48], %r140;
	setp.ne.s32 	%p14, %r140, 0;
	@%p14 bra 	$L__BB7_22;
	add.s32 	%r153, %r153, 1;
	setp.ge.s32 	%p15, %r153, %r10;
	@%p15 bra 	$L__BB7_23;
	mov.b32 	%r141, 2;
	st.shared.u32 	[%r48], %r141;
$L__BB7_22:
	add.s32 	%r152, %r152, 1;
	setp.ne.s32 	%p16, %r152, %r34;
	@%p16 bra 	$L__BB7_18;
$L__BB7_23:
	ret;

}
	// .globl	_Z18schedule_evictionsILi4ELi1EEvPiS0_PKiS2_S2_S2_S2_S2_S2_S2_iiii
.visible .entry _Z18schedule_evictionsILi4ELi1EEvPiS0_PKiS2_S2_S2_S2_S2_S2_S2_iiii(
	.param .u64 .ptr .align 1 _Z18schedule_evictionsILi4ELi1EEvPiS0_PKiS2_S2_S2_S2_S2_S2_S2_iiii_param_0,
	.param .u64 .ptr .align 1 _Z18schedule_evictionsILi4ELi1EEvPiS0_PKiS2_S2_S2_S2_S2_S2_S2_iiii_param_1,
	.param .u64 .ptr .align 1 _Z18schedule_evictionsILi4ELi1EEvPiS0_PKiS2_S2_S2_S2_S2_S2_S2_iiii_param_2,
	.param .u64 .ptr .align 1 _Z18schedule_evictionsILi4ELi1EEvPiS0_PKiS2_S2_S2_S2_S2_S2_S2_iiii_param_3,
	.param .u64 .ptr .align 1 _Z18schedule_evictionsILi4ELi1EEvPiS0_PKiS2_S2_S2_S2_S2_S2_S2_iiii_param_4,
	.param .u64 .ptr .align 1 _Z18schedule_evictionsILi4ELi1EEvPiS0_PKiS2_S2_S2_S2_S2_S2_S2_iiii_param_5,
	.param .u64 .ptr .align 1 _Z18schedule_evictionsILi4ELi1EEvPiS0_PKiS2_S2_S2_S2_S2_S2_S2_iiii_param_6,
	.param .u64 .ptr .align 1 _Z18schedule_evictionsILi4ELi1EEvPiS0_PKiS2_S2_S2_S2_S2_S2_S2_iiii_param_7,
	.param .u64 .ptr .align 1 _Z18schedule_evictionsILi4ELi1EEvPiS0_PKiS2_S2_S2_S2_S2_S2_S2_iiii_param_8,
	.param .u64 .ptr .align 1 _Z18schedule_evictionsILi4ELi1EEvPiS0_PKiS2_S2_S2_S2_S2_S2_S2_iiii_param_9,
	.param .u32 _Z18schedule_evictionsILi4ELi1EEvPiS0_PKiS2_S2_S2_S2_S2_S2_S2_iiii_param_10,
	.param .u32 _Z18schedule_evictionsILi4ELi1EEvPiS0_PKiS2_S2_S2_S2_S2_S2_S2_iiii_param_11,
	.param .u32 _Z18schedule_evictionsILi4ELi1EEvPiS0_PKiS2_S2_S2_S2_S2_S2_S2_iiii_param_12,
	.param .u32 _Z18schedule_evictionsILi4ELi1EEvPiS0_PKiS2_S2_S2_S2_S2_S2_S2_iiii_param_13
)
{
	.local .align 8 .b8 	__local_depot8[24];
	.reg .b64 	%SP;
	.reg .b64 	%SPL;
	.reg .pred 	%p<17>;
	.reg .b32 	%r<154>;
	.reg .b64 	%rd<63>;

	mov.u64 	%SPL, __local_depot8;
	cvta.local.u64 	%SP, %SPL;
	ld.param.u64 	%rd12, [_Z18schedule_evictionsILi4ELi1EEvPiS0_PKiS2_S2_S2_S2_S2_S2_S2_iiii_param_0];
	ld.param.u64 	%rd13, [_Z18schedule_evictionsILi4ELi1EEvPiS0_PKiS2_S2_S2_S2_S2_S2_S2_iiii_param_1];
	ld.param.u64 	%rd14, [_Z18schedule_evictionsILi4ELi1EEvPiS0_PKiS2_S2_S2_S2_S2_S2_S2_iiii_param_2];
	ld.param.u64 	%rd20, [_Z18schedule_evictionsILi4ELi1EEvPiS0_PKiS2_S2_S2_S2_S2_S2_S2_iiii_param_3];
	ld.param.u64 	%rd15, [_Z18schedule_evictionsILi4ELi1EEvPiS0_PKiS2_S2_S2_S2_S2_S2_S2_iiii_param_4];
	ld.param.u64 	%rd16, [_Z18schedule_evictionsILi4ELi1EEvPiS0_PKiS2_S2_S2_S2_S2_S2_S2_iiii_param_5];
	ld.param.u64 	%rd18, [_Z18schedule_evictionsILi4ELi1EEvPiS0_PKiS2_S2_S2_S2_S2_S2_S2_iiii_param_7];
	ld.param.u64 	%rd19, [_Z18schedule_evictionsILi4ELi1EEvPiS0_PKiS2_S2_S2_S2_S2_S2_S2_iiii_param_8];
	ld.param.u64 	%rd21, [_Z18schedule_evictionsILi4ELi1EEvPiS0_PKiS2_S2_S2_S2_S2_S2_S2_iiii_param_9];
	ld.param.u32 	%r54, [_Z18schedule_evictionsILi4ELi1EEvPiS0_PKiS2_S2_S2_S2_S2_S2_S2_iiii_param_10];
	ld.param.u32 	%r51, [_Z18schedule_evictionsILi4ELi1EEvPiS0_PKiS2_S2_S2_S2_S2_S2_S2_iiii_param_11];
	ld.param.u32 	%r141, [_Z18schedule_evictionsILi4ELi1EEvPiS0_PKiS2_S2_S2_S2_S2_S2_S2_iiii_param_12];
	ld.param.u32 	%r53, [_Z18schedule_evictionsILi4ELi1EEvPiS0_PKiS2_S2_S2_S2_S2_S2_S2_iiii_param_13];
	cvta.to.global.u64 	%rd1, %rd21;
	cvta.to.global.u64 	%rd22, %rd20;
	add.u64 	%rd23, %SP, 0;
	add.u64 	%rd2, %SPL, 0;
	mov.u32 	%r55, %nctaid.x;
	mov.u32 	%r56, %ntid.x;
	mul.lo.s32 	%r57, %r55, %r56;
	mov.u32 	%r58, %ctaid.x;
	mov.u32 	%r1, %tid.x;
	mad.lo.s32 	%r6, %r58, %r56, %r1;
	mul.lo.s32 	%r3, %r51, %r54;
	mul.lo.s32 	%r4, %r3, %r6;
	mul.wide.s32 	%rd24, %r6, 4;
	add.s64 	%rd3, %rd22, %rd24;
	ld.global.nc.u32 	%r5, [%rd3];
	st.local.v2.u32 	[%rd2], {%r6, %r5};
	mov.u64 	%rd25, $str;
	cvta.global.u64 	%rd26, %rd25;
	{ // callseq 40, 0
	.param .b64 param0;
	st.param.b64 	[param0], %rd26;
	.param .b64 param1;
	st.param.b64 	[param1], %rd23;
	.param .b32 retval0;
	call.uni (retval0), 
	vprintf, 
	(
	param0, 
	param1
	);
	ld.param.b32 	%r59, [retval0];
	} // callseq 40
	add.s32 	%r61, %r6, 1;
	setp.ge.s32 	%p1, %r61, %r57;
	@%p1 bra 	$L__BB8_2;
	ld.global.nc.u32 	%r141, [%rd3+4];
$L__BB8_2:
	cvta.to.global.u64 	%rd27, %rd18;
	add.s64 	%rd29, %rd27, %rd24;
	ld.global.nc.u32 	%r10, [%rd29];
	setp.eq.s32 	%p2, %r10, 0;
	@%p2 bra 	$L__BB8_23;
	st.local.v2.u32 	[%rd2], {%r6, %r10};
	mov.u64 	%rd30, $str$1;
	cvta.global.u64 	%rd31, %rd30;
	add.u64 	%rd32, %SP, 0;
	{ // callseq 41, 0
	.param .b64 param0;
	st.param.b64 	[param0], %rd31;
	.param .b64 param1;
	st.param.b64 	[param1], %rd32;
	.param .b32 retval0;
	call.uni (retval0), 
	vprintf, 
	(
	param0, 
	param1
	);
	ld.param.b32 	%r62, [retval0];
	} // callseq 41
	shl.b32 	%r11, %r5, 2;
	sub.s32 	%r12, %r141, %r5;
	shl.b32 	%r13, %r12, 2;
	st.local.v2.u32 	[%rd2], {%r6, %r13};
	mov.u64 	%rd33, $str$2;
	cvta.global.u64 	%rd34, %rd33;
	{ // callseq 42, 0
	.param .b64 param0;
	st.param.b64 	[param0], %rd34;
	.param .b64 param1;
	st.param.b64 	[param1], %rd32;
	.param .b32 retval0;
	call.uni (retval0), 
	vprintf, 
	(
	param0, 
	param1
	);
	ld.param.b32 	%r64, [retval0];
	} // callseq 42
	st.local.v2.u32 	[%rd2], {%r6, %r3};
	mov.b32 	%r66, 1;
	st.local.u32 	[%rd2+8], %r66;
	mov.u64 	%rd35, $str$3;
	cvta.global.u64 	%rd36, %rd35;
	{ // callseq 43, 0
	.param .b64 param0;
	st.param.b64 	[param0], %rd36;
	.param .b64 param1;
	st.param.b64 	[param1], %rd32;
	.param .b32 retval0;
	call.uni (retval0), 
	vprintf, 
	(
	param0, 
	param1
	);
	ld.param.b32 	%r67, [retval0];
	} // callseq 43
	setp.lt.s32 	%p3, %r3, 1;
	@%p3 bra 	$L__BB8_16;
	setp.lt.u32 	%p4, %r3, 16;
	mov.b32 	%r142, 0;
	@%p4 bra 	$L__BB8_7;
	and.b32  	%r142, %r3, 2147483632;
	neg.s32 	%r150, %r142;
	shl.b32 	%r71, %r1, 2;
	mov.u32 	%r72, shmem;
	add.s32 	%r73, %r71, %r72;
	add.s32 	%r148, %r73, 32;
	mov.u32 	%r149, %r4;
$L__BB8_6:
	.pragma "nounroll";
	mul.wide.s32 	%rd37, %r149, 4;
	add.s64 	%rd38, %rd1, %rd37;
	ld.global.nc.u32 	%r74, [%rd38];
	st.shared.u32 	[%r148+-32], %r74;
	ld.global.nc.u32 	%r75, [%rd38+4];
	st.shared.u32 	[%r148+-28], %r75;
	ld.global.nc.u32 	%r76, [%rd38+8];
	st.shared.u32 	[%r148+-24], %r76;
	ld.global.nc.u32 	%r77, [%rd38+12];
	st.shared.u32 	[%r148+-20], %r77;
	ld.global.nc.u32 	%r78, [%rd38+16];
	st.shared.u32 	[%r148+-16], %r78;
	ld.global.nc.u32 	%r79, [%rd38+20];
	st.shared.u32 	[%r148+-12], %r79;
	ld.global.nc.u32 	%r80, [%rd38+24];
	st.shared.u32 	[%r148+-8], %r80;
	ld.global.nc.u32 	%r81, [%rd38+28];
	st.shared.u32 	[%r148+-4], %r81;
	ld.global.nc.u32 	%r82, [%rd38+32];
	st.shared.u32 	[%r148], %r82;
	ld.global.nc.u32 	%r83, [%rd38+36];
	st.shared.u32 	[%r148+4], %r83;
	ld.global.nc.u32 	%r84, [%rd38+40];
	st.shared.u32 	[%r148+8], %r84;
	ld.global.nc.u32 	%r85, [%rd38+44];
	st.shared.u32 	[%r148+12], %r85;
	ld.global.nc.u32 	%r86, [%rd38+48];
	st.shared.u32 	[%r148+16], %r86;
	ld.global.nc.u32 	%r87, [%rd38+52];
	st.shared.u32 	[%r148+20], %r87;
	ld.global.nc.u32 	%r88, [%rd38+56];
	st.shared.u32 	[%r148+24], %r88;
	ld.global.nc.u32 	%r89, [%rd38+60];
	st.shared.u32 	[%r148+28], %r89;
	add.s32 	%r150, %r150, 16;
	add.s32 	%r149, %r149, 16;
	add.s32 	%r148, %r148, 64;
	setp.eq.s32 	%p5, %r150, 0;
	@%p5 bra 	$L__BB8_7;
	bra.uni 	$L__BB8_6;
$L__BB8_7:
	and.b32  	%r17, %r3, 15;
	setp.eq.s32 	%p6, %r17, 0;
	@%p6 bra 	$L__BB8_16;
	and.b32  	%r18, %r3, 7;
	setp.lt.u32 	%p7, %r17, 8;
	@%p7 bra 	$L__BB8_10;
	add.s32 	%r90, %r142, %r4;
	mul.wide.s32 	%rd39, %r90, 4;
	add.s64 	%rd40, %rd1, %rd39;
	ld.global.nc.u32 	%r91, [%rd40];
	add.s32 	%r92, %r142, %r1;
	shl.b32 	%r93, %r92, 2;
	mov.u32 	%r94, shmem;
	add.s32 	%r95, %r94, %r93;
	st.shared.u32 	[%r95], %r91;
	ld.global.nc.u32 	%r96, [%rd40+4];
	st.shared.u32 	[%r95+4], %r96;
	ld.global.nc.u32 	%r97, [%rd40+8];
	st.shared.u32 	[%r95+8], %r97;
	ld.global.nc.u32 	%r98, [%rd40+12];
	st.shared.u32 	[%r95+12], %r98;
	ld.global.nc.u32 	%r99, [%rd40+16];
	st.shared.u32 	[%r95+16], %r99;
	ld.global.nc.u32 	%r100, [%rd40+20];
	st.shared.u32 	[%r95+20], %r100;
	ld.global.nc.u32 	%r101, [%rd40+24];
	st.shared.u32 	[%r95+24], %r101;
	ld.global.nc.u32 	%r102, [%rd40+28];
	st.shared.u32 	[%r95+28], %r102;
	add.s32 	%r142, %r142, 8;
$L__BB8_10:
	setp.eq.s32 	%p8, %r18, 0;
	@%p8 bra 	$L__BB8_16;
	and.b32  	%r21, %r3, 3;
	setp.lt.u32 	%p9, %r18, 4;
	@%p9 bra 	$L__BB8_13;
	add.s32 	%r103, %r142, %r4;
	mul.wide.s32 	%rd41, %r103, 4;
	add.s64 	%rd42, %rd1, %rd41;
	ld.global.nc.u32 	%r104, [%rd42];
	add.s32 	%r105, %r142, %r1;
	shl.b32 	%r106, %r105, 2;
	mov.u32 	%r107, shmem;
	add.s32 	%r108, %r107, %r106;
	st.shared.u32 	[%r108], %r104;
	ld.global.nc.u32 	%r109, [%rd42+4];
	st.shared.u32 	[%r108+4], %r109;
	ld.global.nc.u32 	%r110, [%rd42+8];
	st.shared.u32 	[%r108+8], %r110;
	ld.global.nc.u32 	%r111, [%rd42+12];
	st.shared.u32 	[%r108+12], %r111;
	add.s32 	%r142, %r142, 4;
$L__BB8_13:
	setp.eq.s32 	%p10, %r21, 0;
	@%p10 bra 	$L__BB8_16;
	add.s32 	%r112, %r1, %r142;
	shl.b32 	%r113, %r112, 2;
	mov.u32 	%r114, shmem;
	add.s32 	%r147, %r114, %r113;
	add.s32 	%r146, %r142, %r4;
	neg.s32 	%r145, %r21;
$L__BB8_15:
	.pragma "nounroll";
	mul.wide.s32 	%rd43, %r146, 4;
	add.s64 	%rd44, %rd1, %rd43;
	ld.global.nc.u32 	%r115, [%rd44];
	st.shared.u32 	[%r147], %r115;
	add.s32 	%r147, %r147, 4;
	add.s32 	%r146, %r146, 1;
	add.s32 	%r145, %r145, 1;
	setp.ne.s32 	%p11, %r145, 0;
	@%p11 bra 	$L__BB8_15;
$L__BB8_16:
	setp.lt.s32 	%p12, %r12, 1;
	@%p12 bra 	$L__BB8_23;
	ld.param.u64 	%rd62, [_Z18schedule_evictionsILi4ELi1EEvPiS0_PKiS2_S2_S2_S2_S2_S2_S2_iiii_param_6];
	max.s32 	%r33, %r13, 1;
	cvta.to.global.u64 	%rd4, %rd14;
	cvta.to.global.u64 	%rd5, %rd15;
	cvta.to.global.u64 	%rd6, %rd16;
	cvta.to.global.u64 	%rd7, %rd62;
	cvta.to.global.u64 	%rd8, %rd19;
	cvta.to.global.u64 	%rd9, %rd13;
	cvta.to.global.u64 	%rd10, %rd12;
	cvt.s64.s32 	%rd11, %r11;
	mov.b32 	%r151, 0;
	mov.u32 	%r152, %r151;
$L__BB8_18:
	cvt.u64.u32 	%rd45, %r151;
	add.s64 	%rd46, %rd45, %rd11;
	shl.b64 	%rd47, %rd46, 2;
	add.s64 	%rd48, %rd4, %rd47;
	ld.global.nc.u32 	%r43, [%rd48];
	shr.s32 	%r117, %r43, 31;
	shr.u32 	%r118, %r117, 30;
	add.s32 	%r119, %r43, %r118;
	shr.s32 	%r120, %r119, 2;
	mul.wide.s32 	%rd49, %r120, 4;
	add.s64 	%rd50, %rd5, %rd49;
	ld.global.nc.u32 	%r121, [%rd50];
	add.s64 	%rd51, %rd6, %rd49;
	ld.global.nc.u32 	%r122, [%rd51];
	add.s64 	%rd52, %rd7, %rd49;
	ld.global.nc.u32 	%r123, [%rd52];
	and.b32  	%r124, %r119, -4;
	sub.s32 	%r125, %r43, %r124;
	shl.b32 	%r126, %r123, 2;
	add.s32 	%r44, %r126, %r125;
	mad.lo.s32 	%r45, %r121, %r51, %r122;
	add.s32 	%r46, %r45, %r4;
	mul.wide.s32 	%rd53, %r46, 4;
	add.s64 	%rd54, %rd8, %rd53;
	ld.global.nc.u32 	%r127, [%rd54];
	setp.ge.s32 	%p13, %r44, %r127;
	@%p13 bra 	$L__BB8_22;
	mul.wide.s32 	%rd55, %r46, 4;
	add.s64 	%rd56, %rd9, %rd55;
	ld.global.u32 	%r128, [%rd56];
	add.s32 	%r129, %r128, 1;
	st.global.u32 	[%rd56], %r129;
	mad.lo.s32 	%r130, %r46, %r53, %r128;
	mul.wide.s32 	%rd57, %r130, 4;
	add.s64 	%rd58, %rd10, %rd57;
	st.global.u32 	[%rd58], %r44;
	shl.b32 	%r131, %r45, 2;
	mov.u32 	%r132, shmem;
	add.s32 	%r133, %r132, %r131;
	ld.shared.u32 	%r134, [%r133];
	st.local.v2.u32 	[%rd2], {%r151, %r6};
	st.local.v2.u32 	[%rd2+8], {%r43, %r46};
	st.local.u32 	[%rd2+16], %r134;
	mov.u64 	%rd59, $str$4;
	cvta.global.u64 	%rd60, %rd59;
	add.u64 	%rd61, %SP, 0;
	{ // callseq 44, 0
	.param .b64 param0;
	st.param.b64 	[param0], %rd60;
	.param .b64 param1;
	st.param.b64 	[param1], %rd61;
	.param .b32 retval0;
	call.uni (retval0), 
	vprintf, 
	(
	param0, 
	param1
	);
	ld.param.b32 	%r135, [retval0];
	} // callseq 44
	shl.b32 	%r137, %r1, 2;
	add.s32 	%r47, %r133, %r137;
	ld.shared.u32 	%r138, [%r47];
	add.s32 	%r139, %r138, -1;
	st.shared.u32 	[%r47], %r139;
	setp.ne.s32 	%p14, %r139, 0;
	@%p14 bra 	$L__BB8_22;
	add.s32 	%r152, %r152, 1;
	setp.ge.s32 	%p15, %r152, %r10;
	@%p15 bra 	$L__BB8_23;
	mov.b32 	%r140, 4;
	st.shared.u32 	[%r47], %r140;
$L__BB8_22:
	add.s32 	%r151, %r151, 1;
	setp.ne.s32 	%p16, %r151, %r33;
	@%p16 bra 	$L__BB8_18;
$L__BB8_23:
	ret;

}
	// .globl	_Z18schedule_evictionsILi4ELi2EEvPiS0_PKiS2_S2_S2_S2_S2_S2_S2_iiii
.visible .entry _Z18schedule_evictionsILi4ELi2EEvPiS0_PKiS2_S2_S2_S2_S2_S2_S2_iiii(
	.param .u64 .ptr .align 1 _Z18schedule_evictionsILi4ELi2EEvPiS0_PKiS2_S2_S2_S2_S2_S2_S2_iiii_param_0,
	.param .u64 .ptr .align 1 _Z18schedule_evictionsILi4ELi2EEvPiS0_PKiS2_S2_S2_S2_S2_S2_S2_iiii_param_1,
	.param .u64 .ptr .align 1 _Z18schedule_evictionsILi4ELi2EEvPiS0_PKiS2_S2_S2_S2_S2_S2_S2_iiii_param_2,
	.param .u64 .ptr .align 1 _Z18schedule_evictionsILi4ELi2EEvPiS0_PKiS2_S2_S2_S2_S2_S2_S2_iiii_param_3,
	.param .u64 .ptr .align 1 _Z18schedule_evictionsILi4ELi2EEvPiS0_PKiS2_S2_S2_S2_S2_S2_S2_iiii_param_4,
	.param .u64 .ptr .align 1 _Z18schedule_evictionsILi4ELi2EEvPiS0_PKiS2_S2_S2_S2_S2_S2_S2_iiii_param_5,
	.param .u64 .ptr .align 1 _Z18schedule_evictionsILi4ELi2EEvPiS0_PKiS2_S2_S2_S2_S2_S2_S2_iiii_param_6,
	.param .u64 .ptr .align 1 _Z18schedule_evictionsILi4ELi2EEvPiS0_PKiS2_S2_S2_S2_S2_S2_S2_iiii_param_7,
	.param .u64 .ptr .align 1 _Z18schedule_evictionsILi4ELi2EEvPiS0_PKiS2_S2_S2_S2_S2_S2_S2_iiii_param_8,
	.param .u64 .ptr .align 1 _Z18schedule_evictionsILi4ELi2EEvPiS0_PKiS2_S2_S2_S2_S2_S2_S2_iiii_param_9,
	.param .u32 _Z18schedule_evictionsILi4ELi2EEvPiS0_PKiS2_S2_S2_S2_S2_S2_S2_iiii_param_10,
	.param .u32 _Z18schedule_evictionsILi4ELi2EEvPiS0_PKiS2_S2_S2_S2_S2_S2_S2_iiii_param_11,
	.param .u32 _Z18schedule_evictionsILi4ELi2EEvPiS0_PKiS2_S2_S2_S2_S2_S2_S2_iiii_param_12,
	.param .u32 _Z18schedule_evictionsILi4ELi2EEvPiS0_PKiS2_S2_S2_S2_S2_S2_S2_iiii_param_13
)
{
	.local .align 8 .b8 	__local_depot9[24];
	.reg .b64 	%SP;
	.reg .b64 	%SPL;
	.reg .pred 	%p<17>;
	.reg .b32 	%r<156>;
	.reg .b64 	%rd<63>;

	mov.u64 	%SPL, __local_depot9;
	cvta.local.u64 	%SP, %SPL;
	ld.param.u64 	%rd12, [_Z18schedule_evictionsILi4ELi2EEvPiS0_PKiS2_S2_S2_S2_S2_S2_S2_iiii_param_0];
	ld.param.u64 	%rd13, [_Z18schedule_evictionsILi4ELi2EEvPiS0_PKiS2_S2_S2_S2_S2_S2_S2_iiii_param_1];
	ld.param.u64 	%rd14, [_Z18schedule_evictionsILi4ELi2EEvPiS0_PKiS2_S2_S2_S2_S2_S2_S2_iiii_param_2];
	ld.param.u64 	%rd20, [_Z18schedule_evictionsILi4ELi2EEvPiS0_PKiS2_S2_S2_S2_S2_S2_S2_iiii_param_3];
	ld.param.u64 	%rd15, [_Z18schedule_evictionsILi4ELi2EEvPiS0_PKiS2_S2_S2_S2_S2_S2_S2_iiii_param_4];
	ld.param.u64 	%rd16, [_Z18schedule_evictionsILi4ELi2EEvPiS0_PKiS2_S2_S2_S2_S2_S2_S2_iiii_param_5];
	ld.param.u64 	%rd18, [_Z18schedule_evictionsILi4ELi2EEvPiS0_PKiS2_S2_S2_S2_S2_S2_S2_iiii_param_7];
	ld.param.u64 	%rd19, [_Z18schedule_evictionsILi4ELi2EEvPiS0_PKiS2_S2_S2_S2_S2_S2_S2_iiii_param_8];
	ld.param.u64 	%rd21, [_Z18schedule_evictionsILi4ELi2EEvPiS0_PKiS2_S2_S2_S2_S2_S2_S2_iiii_param_9];
	ld.param.u32 	%r55, [_Z18schedule_evictionsILi4ELi2EEvPiS0_PKiS2_S2_S2_S2_S2_S2_S2_iiii_param_10];
	ld.param.u32 	%r52, [_Z18schedule_evictionsILi4ELi2EEvPiS0_PKiS2_S2_S2_S2_S2_S2_S2_iiii_param_11];
	ld.param.u32 	%r143, [_Z18schedule_evictionsILi4ELi2EEvPiS0_PKiS2_S2_S2_S2_S2_S2_S2_iiii_param_12];
	ld.param.u32 	%r54, [_Z18schedule_evictionsILi4ELi2EEvPiS0_PKiS2_S2_S2_S2_S2_S2_S2_iiii_param_13];
	cvta.to.global.u64 	%rd1, %rd21;
	cvta.to.global.u64 	%rd22, %rd20;
	add.u64 	%rd23, %SP, 0;
	add.u64 	%rd2, %SPL, 0;
	mov.u32 	%r56, %nctaid.x;
	mov.u32 	%r57, %ntid.x;
	mul.lo.s32 	%r58, %r56, %r57;
	mov.u32 	%r59, %ctaid.x;
	mov.u32 	%r1, %tid.x;
	mad.lo.s32 	%r6, %r59, %r57, %r1;
	mul.lo.s32 	%r3, %r52, %r55;
	mul.lo.s32 	%r4, %r3, %r6;
	mul.wide.s32 	%rd24, %r6, 4;
	add.s64 	%rd3, %rd22, %rd24;
	ld.global.nc.u32 	%r5, [%rd3];
	st.local.v2.u32 	[%rd2], {%r6, %r5};
	mov.u64 	%rd25, $str;
	cvta.global.u64 	%rd26, %rd25;
	{ // callseq 45, 0
	.param .b64 param0;
	st.param.b64 	[param0], %rd26;
	.param .b64 param1;
	st.param.b64 	[param1], %rd23;
	.param .b32 retval0;
	call.uni (retval0), 
	vprintf, 
	(
	param0, 
	param1
	);
	ld.param.b32 	%r60, [retval0];
	} // callseq 45
	add.s32 	%r62, %r6, 1;
	setp.ge.s32 	%p1, %r62, %r58;
	@%p1 bra 	$L__BB9_2;
	ld.global.nc.u32 	%r143, [%rd3+4];
$L__BB9_2:
	cvta.to.global.u64 	%rd27, %rd18;
	add.s64 	%rd29, %rd27, %rd24;
	ld.global.nc.u32 	%r10, [%rd29];
	setp.eq.s32 	%p2, %r10, 0;
	@%p2 bra 	$L__BB9_23;
	st.local.v2.u32 	[%rd2], {%r6, %r10};
	mov.u64 	%rd30, $str$1;
	cvta.global.u64 	%rd31, %rd30;
	add.u64 	%rd32, %SP, 0;
	{ // callseq 46, 0
	.param .b64 param0;
	st.param.b64 	[param0], %rd31;
	.param .b64 param1;
	st.param.b64 	[param1], %rd32;
	.param .b32 retval0;
	call.uni (retval0), 
	vprintf, 
	(
	param0, 
	param1
	);
	ld.param.b32 	%r63, [retval0];
	} // callseq 46
	shl.b32 	%r11, %r5, 2;
	sub.s32 	%r12, %r143, %r5;
	shl.b32 	%r13, %r12, 2;
	st.local.v2.u32 	[%rd2], {%r6, %r13};
	mov.u64 	%rd33, $str$2;
	cvta.global.u64 	%rd34, %rd33;
	{ // callseq 47, 0
	.param .b64 param0;
	st.param.b64 	[param0], %rd34;
	.param .b64 param1;
	st.param.b64 	[param1], %rd32;
	.param .b32 retval0;
	call.uni (retval0), 
	vprintf, 
	(
	param0, 
	param1
	);
	ld.param.b32 	%r65, [retval0];
	} // callseq 47
	st.local.v2.u32 	[%rd2], {%r6, %r3};
	mov.b32 	%r67, 2;
	st.local.u32 	[%rd2+8], %r67;
	mov.u64 	%rd35, $str$3;
	cvta.global.u64 	%rd36, %rd35;
	{ // callseq 48, 0
	.param .b64 param0;
	st.param.b64 	[param0], %rd36;
	.param .b64 param1;
	st.param.b64 	[param1], %rd32;
	.param .b32 retval0;
	call.uni (retval0), 
	vprintf, 
	(
	param0, 
	param1
	);
	ld.param.b32 	%r68, [retval0];
	} // callseq 48
	shl.b32 	%r14, %r1, 1;
	setp.lt.s32 	%p3, %r3, 1;
	@%p3 bra 	$L__BB9_16;
	setp.lt.u32 	%p4, %r3, 16;
	mov.b32 	%r144, 0;
	@%p4 bra 	$L__BB9_7;
	and.b32  	%r144, %r3, 2147483632;
	neg.s32 	%r152, %r144;
	shl.b32 	%r72, %r1, 3;
	mov.u32 	%r73, shmem;
	add.s32 	%r74, %r72, %r73;
	add.s32 	%r150, %r74, 32;
	mov.u32 	%r151, %r4;
$L__BB9_6:
	.pragma "nounroll";
	mul.wide.s32 	%rd37, %r151, 4;
	add.s64 	%rd38, %rd1, %rd37;
	ld.global.nc.u32 	%r75, [%rd38];
	ld.global.nc.u32 	%r76, [%rd38+4];
	st.shared.v2.u32 	[%r150+-32], {%r75, %r76};
	ld.global.nc.u32 	%r77, [%rd38+8];
	ld.global.nc.u32 	%r78, [%rd38+12];
	st.shared.v2.u32 	[%r150+-24], {%r77, %r78};
	ld.global.nc.u32 	%r79, [%rd38+16];
	ld.global.nc.u32 	%r80, [%rd38+20];
	st.shared.v2.u32 	[%r150+-16], {%r79, %r80};
	ld.global.nc.u32 	%r81, [%rd38+24];
	ld.global.nc.u32 	%r82, [%rd38+28];
	st.shared.v2.u32 	[%r150+-8], {%r81, %r82};
	ld.global.nc.u32 	%r83, [%rd38+32];
	ld.global.nc.u32 	%r84, [%rd38+36];
	st.shared.v2.u32 	[%r150], {%r83, %r84};
	ld.global.nc.u32 	%r85, [%rd38+40];
	ld.global.nc.u32 	%r86, [%rd38+44];
	st.shared.v2.u32 	[%r150+8], {%r85, %r86};
	ld.global.nc.u32 	%r87, [%rd38+48];
	ld.global.nc.u32 	%r88, [%rd38+52];
	st.shared.v2.u32 	[%r150+16], {%r87, %r88};
	ld.global.nc.u32 	%r89, [%rd38+56];
	ld.global.nc.u32 	%r90, [%rd38+60];
	st.shared.v2.u32 	[%r150+24], {%r89, %r90};
	add.s32 	%r152, %r152, 16;
	add.s32 	%r151, %r151, 16;
	add.s32 	%r150, %r150, 64;
	setp.eq.s32 	%p5, %r152, 0;
	@%p5 bra 	$L__BB9_7;
	bra.uni 	$L__BB9_6;
$L__BB9_7:
	and.b32  	%r18, %r3, 15;
	setp.eq.s32 	%p6, %r18, 0;
	@%p6 bra 	$L__BB9_16;
	and.b32  	%r19, %r3, 7;
	setp.lt.u32 	%p7, %r18, 8;
	@%p7 bra 	$L__BB9_10;
	add.s32 	%r91, %r144, %r4;
	mul.wide.s32 	%rd39, %r91, 4;
	add.s64 	%rd40, %rd1, %rd39;
	ld.global.nc.u32 	%r92, [%rd40];
	add.s32 	%r93, %r14, %r144;
	shl.b32 	%r94, %r93, 2;
	mov.u32 	%r95, shmem;
	add.s32 	%r96, %r95, %r94;
	st.shared.u32 	[%r96], %r92;
	ld.global.nc.u32 	%r97, [%rd40+4];
	st.shared.u32 	[%r96+4], %r97;
	ld.global.nc.u32 	%r98, [%rd40+8];
	st.shared.u32 	[%r96+8], %r98;
	ld.global.nc.u32 	%r99, [%rd40+12];
	st.shared.u32 	[%r96+12], %r99;
	ld.global.nc.u32 	%r100, [%rd40+16];
	st.shared.u32 	[%r96+16], %r100;
	ld.global.nc.u32 	%r101, [%rd40+20];
	st.shared.u32 	[%r96+20], %r101;
	ld.global.nc.u32 	%r102, [%rd40+24];
	st.shared.u32 	[%r96+24], %r102;
	ld.global.nc.u32 	%r103, [%rd40+28];
	st.shared.u32 	[%r96+28], %r103;
	add.s32 	%r144, %r144, 8;
$L__BB9_10:
	setp.eq.s32 	%p8, %r19, 0;
	@%p8 bra 	$L__BB9_16;
	and.b32  	%r22, %r3, 3;
	setp.lt.u32 	%p9, %r19, 4;
	@%p9 bra 	$L__BB9_13;
	add.s32 	%r104, %r144, %r4;
	mul.wide.s32 	%rd41, %r104, 4;
	add.s64 	%rd42, %rd1, %rd41;
	ld.global.nc.u32 	%r105, [%rd42];
	add.s32 	%r106, %r14, %r144;
	shl.b32 	%r107, %r106, 2;
	mov.u32 	%r108, shmem;
	add.s32 	%r109, %r108, %r107;
	st.shared.u32 	[%r109], %r105;
	ld.global.nc.u32 	%r110, [%rd42+4];
	st.shared.u32 	[%r109+4], %r110;
	ld.global.nc.u32 	%r111, [%rd42+8];
	st.shared.u32 	[%r109+8], %r111;
	ld.global.nc.u32 	%r112, [%rd42+12];
	st.shared.u32 	[%r109+12], %r112;
	add.s32 	%r144, %r144, 4;
$L__BB9_13:
	setp.eq.s32 	%p10, %r22, 0;
	@%p10 bra 	$L__BB9_16;
	shl.b32 	%r113, %r1, 3;
	shl.b32 	%r114, %r144, 2;
	add.s32 	%r115, %r113, %r114;
	mov.u32 	%r116, shmem;
	add.s32 	%r149, %r116, %r115;
	add.s32 	%r148, %r144, %r4;
	neg.s32 	%r147, %r22;
$L__BB9_15:
	.pragma "nounroll";
	mul.wide.s32 	%rd43, %r148, 4;
	add.s64 	%rd44, %rd1, %rd43;
	ld.global.nc.u32 	%r117, [%rd44];
	st.shared.u32 	[%r149], %r117;
	add.s32 	%r149, %r149, 4;
	add.s32 	%r148, %r148, 1;
	add.s32 	%r147, %r147, 1;
	setp.ne.s32 	%p11, %r147, 0;
	@%p11 bra 	$L__BB9_15;
$L__BB9_16:
	setp.lt.s32 	%p12, %r12, 1;
	@%p12 bra 	$L__BB9_23;
	ld.param.u64 	%rd62, [_Z18schedule_evictionsILi4ELi2EEvPiS0_PKiS2_S2_S2_S2_S2_S2_S2_iiii_param_6];
	max.s32 	%r34, %r13, 1;
	cvta.to.global.u64 	%rd4, %rd14;
	cvta.to.global.u64 	%rd5, %rd15;
	cvta.to.global.u64 	%rd6, %rd16;
	cvta.to.global.u64 	%rd7, %rd62;
	cvta.to.global.u64 	%rd8, %rd19;
	cvta.to.global.u64 	%rd9, %rd13;
	cvta.to.global.u64 	%rd10, %rd12;
	cvt.s64.s32 	%rd11, %r11;
	mov.b32 	%r153, 0;
	mov.u32 	%r154, %r153;
$L__BB9_18:
	cvt.u64.u32 	%rd45, %r153;
	add.s64 	%rd46, %rd45, %rd11;
	shl.b64 	%rd47, %rd46, 2;
	add.s64 	%rd48, %rd4, %rd47;
	ld.global.nc.u32 	%r44, [%rd48];
	shr.s32 	%r119, %r44, 31;
	shr.u32 	%r120, %r119, 30;
	add.s32 	%r121, %r44, %r120;
	shr.s32 	%r122, %r121, 2;
	mul.wide.s32 	%rd49, %r122, 4;
	add.s64 	%rd50, %rd5, %rd49;
	ld.global.nc.u32 	%r123, [%rd50];
	add.s64 	%rd51, %rd6, %rd49;
	ld.global.nc.u32 	%r124, [%rd51];
	add.s64 	%rd52, %rd7, %rd49;
	ld.global.nc.u32 	%r125, [%rd52];
	and.b32  	%r126, %r121, -4;
	sub.s32 	%r127, %r44, %r126;
	shl.b32 	%r128, %r125, 2;
	add.s32 	%r45, %r128, %r127;
	mad.lo.s32 	%r46, %r123, %r52, %r124;
	add.s32 	%r47, %r46, %r4;
	mul.wide.s32 	%rd53, %r47, 4;
	add.s64 	%rd54, %rd8, %rd53;
	ld.global.nc.u32 	%r129, [%rd54];
	setp.ge.s32 	%p13, %r45, %r129;
	@%p13 bra 	$L__BB9_22;
	mul.wide.s32 	%rd55, %r47, 4;
	add.s64 	%rd56, %rd9, %rd55;
	ld.global.u32 	%r130, [%rd56];
	add.s32 	%r131, %r130, 1;
	st.global.u32 	[%rd56], %r131;
	mad.lo.s32 	%r132, %r47, %r54, %r130;
	mul.wide.s32 	%rd57, %r132, 4;
	add.s64 	%rd58, %rd10, %rd57;
	st.global.u32 	[%rd58], %r45;
	shl.b32 	%r133, %r46, 2;
	mov.u32 	%r134, shmem;
	add.s32 	%r135, %r134, %r133;
	ld.shared.u32 	%r136, [%r135];
	st.local.v2.u32 	[%rd2], {%r153, %r6};
	st.local.v2.u32 	[%rd2+8], {%r44, %r47};
	st.local.u32 	[%rd2+16], %r136;
	mov.u64 	%rd59, $str$4;
	cvta.global.u64 	%rd60, %rd59;
	add.u64 	%rd61, %SP, 0;
	{ // callseq 49, 0
	.param .b64 param0;
	st.param.b64 	[param0], %rd60;
	.param .b64 param1;
	st.param.b64 	[param1], %rd61;
	.param .b32 retval0;
	call.uni (retval0), 
	vprintf, 
	(
	param0, 
	param1
	);
	ld.param.b32 	%r137, [retval0];
	} // callseq 49
	shl.b32 	%r139, %r14, 2;
	add.s32 	%r48, %r135, %r139;
	ld.shared.u32 	%r140, [%r48];
	add.s32 	%r141, %r140, -1;
	st.shared.u32 	[%r48], %r141;
	setp.ne.s32 	%p14, %r141, 0;
	@%p14 bra 	$L__BB9_22;
	add.s32 	%r154, %r154, 1;
	setp.ge.s32 	%p15, %r154, %r10;
	@%p15 bra 	$L__BB9_23;
	mov.b32 	%r142, 4;
	st.shared.u32 	[%r48], %r142;
$L__BB9_22:
	add.s32 	%r153, %r153, 1;
	setp.ne.s32 	%p16, %r153, %r34;
	@%p16 bra 	$L__BB9_18;
$L__BB9_23:
	ret;

}
	// .globl	_Z18schedule_evictionsILi4ELi4EEvPiS0_PKiS2_S2_S2_S2_S2_S2_S2_iiii
.visible .entry _Z18schedule_evictionsILi4ELi4EEvPiS0_PKiS2_S2_S2_S2_S2_S2_S2_iiii(
	.param .u64 .ptr .align 1 _Z18schedule_evictionsILi4ELi4EEvPiS0_PKiS2_S2_S2_S2_S2_S2_S2_iiii_param_0,
	.param .u64 .ptr .align 1 _Z18schedule_evictionsILi4ELi4EEvPiS0_PKiS2_S2_S2_S2_S2_S2_S2_iiii_param_1,
	.param .u64 .ptr .align 1 _Z18schedule_evictionsILi4ELi4EEvPiS0_PKiS2_S2_S2_S2_S2_S2_S2_iiii_param_2,
	.param .u64 .ptr .align 1 _Z18schedule_evictionsILi4ELi4EEvPiS0_PKiS2_S2_S2_S2_S2_S2_S2_iiii_param_3,
	.param .u64 .ptr .align 1 _Z18schedule_evictionsILi4ELi4EEvPiS0_PKiS2_S2_S2_S2_S2_S2_S2_iiii_param_4,
	.param .u64 .ptr .align 1 _Z18schedule_evictionsILi4ELi4EEvPiS0_PKiS2_S2_S2_S2_S2_S2_S2_iiii_param_5,
	.param .u64 .ptr .align 1 _Z18schedule_evictionsILi4ELi4EEvPiS0_PKiS2_S2_S2_S2_S2_S2_S2_iiii_param_6,
	.param .u64 .ptr .align 1 _Z18schedule_evictionsILi4ELi4EEvPiS0_PKiS2_S2_S2_S2_S2_S2_S2_iiii_param_7,
	.param .u64 .ptr .align 1 _Z18schedule_evictionsILi4ELi4EEvPiS0_PKiS2_S2_S2_S2_S2_S2_S2_iiii_param_8,
	.param .u64 .ptr .align 1 _Z18schedule_evictionsILi4ELi4EEvPiS0_PKiS2_S2_S2_S2_S2_S2_S2_iiii_param_9,
	.param .u32 _Z18schedule_evictionsILi4ELi4EEvPiS0_PKiS2_S2_S2_S2_S2_S2_S2_iiii_param_10,
	.param .u32 _Z18schedule_evictionsILi4ELi4EEvPiS0_PKiS2_S2_S2_S2_S2_S2_S2_iiii_param_11,
	.param .u32 _Z18schedule_evictionsILi4ELi4EEvPiS0_PKiS2_S2_S2_S2_S2_S2_S2_iiii_param_12,
	.param .u32 _Z18schedule_evictionsILi4ELi4EEvPiS0_PKiS2_S2_S2_S2_S2_S2_S2_iiii_param_13
)
{
	.local .align 8 .b8 	__local_depot10[24];
	.reg .b64 	%SP;
	.reg .b64 	%SPL;
	.reg .pred 	%p<17>;
	.reg .b32 	%r<156>;
	.reg .b64 	%rd<64>;

	mov.u64 	%SPL, __local_depot10;
	cvta.local.u64 	%SP, %SPL;
	ld.param.u64 	%rd12, [_Z18schedule_evictionsILi4ELi4EEvPiS0_PKiS2_S2_S2_S2_S2_S2_S2_iiii_param_0];
	ld.param.u64 	%rd13, [_Z18schedule_evictionsILi4ELi4EEvPiS0_PKiS2_S2_S2_S2_S2_S2_S2_iiii_param_1];
	ld.param.u64 	%rd20, [_Z18schedule_evictionsILi4ELi4EEvPiS0_PKiS2_S2_S2_S2_S2_S2_S2_iiii_param_3];
	ld.param.u64 	%rd15, [_Z18schedule_evictionsILi4ELi4EEvPiS0_PKiS2_S2_S2_S2_S2_S2_S2_iiii_param_4];
	ld.param.u64 	%rd16, [_Z18schedule_evictionsILi4ELi4EEvPiS0_PKiS2_S2_S2_S2_S2_S2_S2_iiii_param_5];
	ld.param.u64 	%rd18, [_Z18schedule_evictionsILi4ELi4EEvPiS0_PKiS2_S2_S2_S2_S2_S2_S2_iiii_param_7];
	ld.param.u64 	%rd19, [_Z18schedule_evictionsILi4ELi4EEvPiS0_PKiS2_S2_S2_S2_S2_S2_S2_iiii_param_8];
	ld.param.u64 	%rd21, [_Z18schedule_evictionsILi4ELi4EEvPiS0_PKiS2_S2_S2_S2_S2_S2_S2_iiii_param_9];
	ld.param.u32 	%r55, [_Z18schedule_evictionsILi4ELi4EEvPiS0_PKiS2_S2_S2_S2_S2_S2_S2_iiii_param_10];
	ld.param.u32 	%r52, [_Z18schedule_evictionsILi4ELi4EEvPiS0_PKiS2_S2_S2_S2_S2_S2_S2_iiii_param_11];
	ld.param.u32 	%r143, [_Z18schedule_evictionsILi4ELi4EEvPiS0_PKiS2_S2_S2_S2_S2_S2_S2_iiii_param_12];
	ld.param.u32 	%r54, [_Z18schedule_evictionsILi4ELi4EEvPiS0_PKiS2_S2_S2_S2_S2_S2_S2_iiii_param_13];
	cvta.to.global.u64 	%rd1, %rd21;
	cvta.to.global.u64 	%rd22, %rd20;
	add.u64 	%rd23, %SP, 0;
	add.u64 	%rd2, %SPL, 0;
	mov.u32 	%r56, %nctaid.x;
	mov.u32 	%r57, %ntid.x;
	mul.lo.s32 	%r58, %r56, %r57;
	mov.u32 	%r59, %ctaid.x;
	mov.u32 	%r1, %tid.x;
	mad.lo.s32 	%r6, %r59, %r57, %r1;
	mul.lo.s32 	%r3, %r52, %r55;
	mul.lo.s32 	%r4, %r3, %r6;
	mul.wide.s32 	%rd24, %r6, 4;
	add.s64 	%rd3, %rd22, %rd24;
	ld.global.nc.u32 	%r5, [%rd3];
	st.local.v2.u32 	[%rd2], {%r6, %r5};
	mov.u64 	%rd25, $str;
	cvta.global.u64 	%rd26, %rd25;
	{ // callseq 50, 0
	.param .b64 param0;
	st.param.b64 	[param0], %rd26;
	.param .b64 param1;
	st.param.b64 	[param1], %rd23;
	.param .b32 retval0;
	call.uni (retval0), 
	vprintf, 
	(
	param0, 
	param1
	);
	ld.param.b32 	%r60, [retval0];
	} // callseq 50
	add.s32 	%r62, %r6, 1;
	setp.ge.s32 	%p1, %r62, %r58;
	@%p1 bra 	$L__BB10_2;
	ld.global.nc.u32 	%r143, [%rd3+4];
$L__BB10_2:
	cvta.to.global.u64 	%rd27, %rd18;
	add.s64 	%rd29, %rd27, %rd24;
	ld.global.nc.u32 	%r10, [%rd29];
	setp.eq.s32 	%p2, %r10, 0;
	@%p2 bra 	$L__BB10_23;
	st.local.v2.u32 	[%rd2], {%r6, %r10};
	mov.u64 	%rd30, $str$1;
	cvta.global.u64 	%rd31, %rd30;
	add.u64 	%rd32, %SP, 0;
	{ // callseq 51, 0
	.param .b64 param0;
	st.param.b64 	[param0], %rd31;
	.param .b64 param1;
	st.param.b64 	[param1], %rd32;
	.param .b32 retval0;
	call.uni (retval0), 
	vprintf, 
	(
	param0, 
	param1
	);
	ld.param.b32 	%r63, [retval0];
	} // callseq 51
	shl.b32 	%r11, %r5, 2;
	sub.s32 	%r12, %r143, %r5;
	shl.b32 	%r13, %r12, 2;
	st.local.v2.u32 	[%rd2], {%r6, %r13};
	mov.u64 	%rd33, $str$2;
	cvta.global.u64 	%rd34, %rd33;
	{ // callseq 52, 0
	.param .b64 param0;
	st.param.b64 	[param0], %rd34;
	.param .b64 param1;
	st.param.b64 	[param1], %rd32;
	.param .b32 retval0;
	call.uni (retval0), 
	vprintf, 
	(
	param0, 
	param1
	);
	ld.param.b32 	%r65, [retval0];
	} // callseq 52
	st.local.v2.u32 	[%rd2], {%r6, %r3};
	mov.b32 	%r67, 4;
	st.local.u32 	[%rd2+8], %r67;
	mov.u64 	%rd35, $str$3;
	cvta.global.u64 	%rd36, %rd35;
	{ // callseq 53, 0
	.param .b64 param0;
	st.param.b64 	[param0], %rd36;
	.param .b64 param1;
	st.param.b64 	[param1], %rd32;
	.param .b32 retval0;
	call.uni (retval0), 
	vprintf, 
	(
	param0, 
	param1
	);
	ld.param.b32 	%r68, [retval0];
	} // callseq 53
	shl.b32 	%r14, %r1, 2;
	setp.lt.s32 	%p3, %r3, 1;
	@%p3 bra 	$L__BB10_16;
	setp.lt.u32 	%p4, %r3, 16;
	mov.b32 	%r144, 0;
	@%p4 bra 	$L__BB10_7;
	and.b32  	%r144, %r3, 2147483632;
	neg.s32 	%r152, %r144;
	shl.b32 	%r72, %r1, 4;
	mov.u32 	%r73, shmem;
	add.s32 	%r74, %r72, %r73;
	add.s32 	%r150, %r74, 32;
	mov.u32 	%r151, %r4;
$L__BB10_6:
	.pragma "nounroll";
	mul.wide.s32 	%rd37, %r151, 4;
	add.s64 	%rd38, %rd1, %rd37;
	ld.global.nc.u32 	%r75, [%rd38];
	ld.global.nc.u32 	%r76, [%rd38+4];
	ld.global.nc.u32 	%r77, [%rd38+8];
	ld.global.nc.u32 	%r78, [%rd38+12];
	st.shared.v4.u32 	[%r150+-32], {%r75, %r76, %r77, %r78};
	ld.global.nc.u32 	%r79, [%rd38+16];
	ld.global.nc.u32 	%r80, [%rd38+20];
	ld.global.nc.u32 	%r81, [%rd38+24];
	ld.global.nc.u32 	%r82, [%rd38+28];
	st.shared.v4.u32 	[%r150+-16], {%r79, %r80, %r81, %r82};
	ld.global.nc.u32 	%r83, [%rd38+32];
	ld.global.nc.u32 	%r84, [%rd38+36];
	ld.global.nc.u32 	%r85, [%rd38+40];
	ld.global.nc.u32 	%r86, [%rd38+44];
	st.shared.v4.u32 	[%r150], {%r83, %r84, %r85, %r86};
	ld.global.nc.u32 	%r87, [%rd38+48];
	ld.global.nc.u32 	%r88, [%rd38+52];
	ld.global.nc.u32 	%r89, [%rd38+56];
	ld.global.nc.u32 	%r90, [%rd38+60];
	st.shared.v4.u32 	[%r150+16], {%r87, %r88, %r89, %r90};
	add.s32 	%r152, %r152, 16;
	add.s32 	%r151, %r151, 16;
	add.s32 	%r150, %r150, 64;
	setp.eq.s32 	%p5, %r152, 0;
	@%p5 bra 	$L__BB10_7;
	bra.uni 	$L__BB10_6;
$L__BB10_7:
	and.b32  	%r18, %r3, 15;
	setp.eq.s32 	%p6, %r18, 0;
	@%p6 bra 	$L__BB10_16;
	and.b32  	%r19, %r3, 7;
	setp.lt.u32 	%p7, %r18, 8;
	@%p7 bra 	$L__BB10_10;
	add.s32 	%r91, %r144, %r4;
	mul.wide.s32 	%rd39, %r91, 4;
	add.s64 	%rd40, %rd1, %rd39;
	ld.global.nc.u32 	%r92, [%rd40];
	add.s32 	%r93, %r14, %r144;
	shl.b32 	%r94, %r93, 2;
	mov.u32 	%r95, shmem;
	add.s32 	%r96, %r95, %r94;
	st.shared.u32 	[%r96], %r92;
	ld.global.nc.u32 	%r97, [%rd40+4];
	st.shared.u32 	[%r96+4], %r97;
	ld.global.nc.u32 	%r98, [%rd40+8];
	st.shared.u32 	[%r96+8], %r98;
	ld.global.nc.u32 	%r99, [%rd40+12];
	st.shared.u32 	[%r96+12], %r99;
	ld.global.nc.u32 	%r100, [%rd40+16];
	st.shared.u32 	[%r96+16], %r100;
	ld.global.nc.u32 	%r101, [%rd40+20];
	st.shared.u32 	[%r96+20], %r101;
	ld.global.nc.u32 	%r102, [%rd40+24];
	st.shared.u32 	[%r96+24], %r102;
	ld.global.nc.u32 	%r103, [%rd40+28];
	st.shared.u32 	[%r96+28], %r103;
	add.s32 	%r144, %r144, 8;
$L__BB10_10:
	setp.eq.s32 	%p8, %r19, 0;
	@%p8 bra 	$L__BB10_16;
	and.b32  	%r22, %r3, 3;
	setp.lt.u32 	%p9, %r19, 4;
	@%p9 bra 	$L__BB10_13;
	add.s32 	%r104, %r144, %r4;
	mul.wide.s32 	%rd41, %r104, 4;
	add.s64 	%rd42, %rd1, %rd41;
	ld.global.nc.u32 	%r105, [%rd42];
	add.s32 	%r106, %r14, %r144;
	shl.b32 	%r107, %r106, 2;
	mov.u32 	%r108, shmem;
	add.s32 	%r109, %r108, %r107;
	st.shared.u32 	[%r109], %r105;
	ld.global.nc.u32 	%r110, [%rd42+4];
	st.shared.u32 	[%r109+4], %r110;
	ld.global.nc.u32 	%r111, [%rd42+8];
	st.shared.u32 	[%r109+8], %r111;
	ld.global.nc.u32 	%r112, [%rd42+12];
	st.shared.u32 	[%r109+12], %r112;
	add.s32 	%r144, %r144, 4;
$L__BB10_13:
	setp.eq.s32 	%p10, %r22, 0;
	@%p10 bra 	$L__BB10_16;
	shl.b32 	%r113, %r1, 4;
	shl.b32 	%r114, %r144, 2;
	add.s32 	%r115, %r113, %r114;
	mov.u32 	%r116, shmem;
	add.s32 	%r149, %r116, %r115;
	add.s32 	%r148, %r144, %r4;
	neg.s32 	%r147, %r22;
$L__BB10_15:
	.pragma "nounroll";
	mul.wide.s32 	%rd43, %r148, 4;
	add.s64 	%rd44, %rd1, %rd43;
	ld.global.nc.u32 	%r117, [%rd44];
	st.shared.u32 	[%r149], %r117;
	add.s32 	%r149, %r149, 4;
	add.s32 	%r148, %r148, 1;
	add.s32 	%r147, %r147, 1;
	setp.ne.s32 	%p11, %r147, 0;
	@%p11 bra 	$L__BB10_15;
$L__BB10_16:
	setp.lt.s32 	%p12, %r12, 1;
	@%p12 bra 	$L__BB10_23;
	ld.param.u64 	%rd63, [_Z18schedule_evictionsILi4ELi4EEvPiS0_PKiS2_S2_S2_S2_S2_S2_S2_iiii_param_6];
	ld.param.u64 	%rd62, [_Z18schedule_evictionsILi4ELi4EEvPiS0_PKiS2_S2_S2_S2_S2_S2_S2_iiii_param_2];
	max.s32 	%r34, %r13, 1;
	cvta.to.global.u64 	%rd4, %rd62;
	cvta.to.global.u64 	%rd5, %rd15;
	cvta.to.global.u64 	%rd6, %rd16;
	cvta.to.global.u64 	%rd7, %rd63;
	cvta.to.global.u64 	%rd8, %rd19;
	cvta.to.global.u64 	%rd9, %rd13;
	cvta.to.global.u64 	%rd10, %rd12;
	cvt.s64.s32 	%rd11, %r11;
	mov.b32 	%r153, 0;
	mov.u32 	%r154, %r153;
$L__BB10_18:
	cvt.u64.u32 	%rd45, %r153;
	add.s64 	%rd46, %rd45, %rd11;
	shl.b64 	%rd47, %rd46, 2;
	add.s64 	%rd48, %rd4, %rd47;
	ld.global.nc.u32 	%r44, [%rd48];
	shr.s32 	%r119, %r44, 31;
	shr.u32 	%r120, %r119, 30;
	add.s32 	%r121, %r44, %r120;
	shr.s32 	%r122, %r121, 2;
	mul.wide.s32 	%rd49, %r122, 4;
	add.s64 	%rd50, %rd5, %rd49;
	ld.global.nc.u32 	%r123, [%rd50];
	add.s64 	%rd51, %rd6, %rd49;
	ld.global.nc.u32 	%r124, [%rd51];
	add.s64 	%rd52, %rd7, %rd49;
	ld.global.nc.u32 	%r125, [%rd52];
	and.b32  	%r126, %r121, -4;
	sub.s32 	%r127, %r44, %r126;
	shl.b32 	%r128, %r125, 2;
	add.s32 	%r45, %r128, %r127;
	mad.lo.s32 	%r46, %r123, %r52, %r124;
	add.s32 	%r47, %r46, %r4;
	mul.wide.s32 	%rd53, %r47, 4;
	add.s64 	%rd54, %rd8, %rd53;
	ld.global.nc.u32 	%r129, [%rd54];
	setp.ge.s32 	%p13, %r45, %r129;
	@%p13 bra 	$L__BB10_22;
	mul.wide.s32 	%rd55, %r47, 4;
	add.s64 	%rd56, %rd9, %rd55;
	ld.global.u32 	%r130, [%rd56];
	add.s32 	%r131, %r130, 1;
	st.global.u32 	[%rd56], %r131;
	mad.lo.s32 	%r132, %r47, %r54, %r130;
	mul.wide.s32 	%rd57, %r132, 4;
	add.s64 	%rd58, %rd10, %rd57;
	st.global.u32 	[%rd58], %r45;
	shl.b32 	%r133, %r46, 2;
	mov.u32 	%r134, shmem;
	add.s32 	%r135, %r134, %r133;
	ld.shared.u32 	%r136, [%r135];
	st.local.v2.u32 	[%rd2], {%r153, %r6};
	st.local.v2.u32 	[%rd2+8], {%r44, %r47};
	st.local.u32 	[%rd2+16], %r136;
	mov.u64 	%rd59, $str$4;
	cvta.global.u64 	%rd60, %rd59;
	add.u64 	%rd61, %SP, 0;
	{ // callseq 54, 0
	.param .b64 param0;
	st.param.b64 	[param0], %rd60;
	.param .b64 param1;
	st.param.b64 	[param1], %rd61;
	.param .b32 retval0;
	call.uni (retval0), 
	vprintf, 
	(
	param0, 
	param1
	);
	ld.param.b32 	%r137, [retval0];
	} // callseq 54
	shl.b32 	%r139, %r14, 2;
	add.s32 	%r48, %r135, %r139;
	ld.shared.u32 	%r140, [%r48];
	add.s32 	%r141, %r140, -1;
	st.shared.u32 	[%r48], %r141;
	setp.ne.s32 	%p14, %r141, 0;
	@%p14 bra 	$L__BB10_22;
	add.s32 	%r154, %r154, 1;
	setp.ge.s32 	%p15, %r154, %r10;
	@%p15 bra 	$L__BB10_23;
	mov.b32 	%r142, 4;
	st.shared.u32 	[%r48], %r142;
$L__BB10_22:
	add.s32 	%r153, %r153, 1;
	setp.ne.s32 	%p16, %r153, %r34;
	@%p16 bra 	$L__BB10_18;
$L__BB10_23:
	ret;

}
	// .globl	_Z18schedule_evictionsILi4ELi8EEvPiS0_PKiS2_S2_S2_S2_S2_S2_S2_iiii
.visible .entry _Z18schedule_evictionsILi4ELi8EEvPiS0_PKiS2_S2_S2_S2_S2_S2_S2_iiii(
	.param .u64 .ptr .align 1 _Z18schedule_evictionsILi4ELi8EEvPiS0_PKiS2_S2_S2_S2_S2_S2_S2_iiii_param_0,
	.param .u64 .ptr .align 1 _Z18schedule_evictionsILi4ELi8EEvPiS0_PKiS2_S2_S2_S2_S2_S2_S2_iiii_param_1,
	.param .u64 .ptr .align 1 _Z18schedule_evictionsILi4ELi8EEvPiS0_PKiS2_S2_S2_S2_S2_S2_S2_iiii_param_2,
	.param .u64 .ptr .align 1 _Z18schedule_evictionsILi4ELi8EEvPiS0_PKiS2_S2_S2_S2_S2_S2_S2_iiii_param_3,
	.param .u64 .ptr .align 1 _Z18schedule_evictionsILi4ELi8EEvPiS0_PKiS2_S2_S2_S2_S2_S2_S2_iiii_param_4,
	.param .u64 .ptr .align 1 _Z18schedule_evictionsILi4ELi8EEvPiS0_PKiS2_S2_S2_S2_S2_S2_S2_iiii_param_5,
	.param .u64 .ptr .align 1 _Z18schedule_evictionsILi4ELi8EEvPiS0_PKiS2_S2_S2_S2_S2_S2_S2_iiii_param_6,
	.param .u64 .ptr .align 1 _Z18schedule_evictionsILi4ELi8EEvPiS0_PKiS2_S2_S2_S2_S2_S2_S2_iiii_param_7,
	.param .u64 .ptr .align 1 _Z18schedule_evictionsILi4ELi8EEvPiS0_PKiS2_S2_S2_S2_S2_S2_S2_iiii_param_8,
	.param .u64 .ptr .align 1 _Z18schedule_evictionsILi4ELi8EEvPiS0_PKiS2_S2_S2_S2_S2_S2_S2_iiii_param_9,
	.param .u32 _Z18schedule_evictionsILi4ELi8EEvPiS0_PKiS2_S2_S2_S2_S2_S2_S2_iiii_param_10,
	.param .u32 _Z18schedule_evictionsILi4ELi8EEvPiS0_PKiS2_S2_S2_S2_S2_S2_S2_iiii_param_11,
	.param .u32 _Z18schedule_evictionsILi4ELi8EEvPiS0_PKiS2_S2_S2_S2_S2_S2_S2_iiii_param_12,
	.param .u32 _Z18schedule_evictionsILi4ELi8EEvPiS0_PKiS2_S2_S2_S2_S2_S2_S2_iiii_param_13
)
{
	.local .align 8 .b8 	__local_depot11[24];
	.reg .b64 	%SP;
	.reg .b64 	%SPL;
	.reg .pred 	%p<17>;
	.reg .b32 	%r<156>;
	.reg .b64 	%rd<64>;

	mov.u64 	%SPL, __local_depot11;
	cvta.local.u64 	%SP, %SPL;
	ld.param.u64 	%rd12, [_Z18schedule_evictionsILi4ELi8EEvPiS0_PKiS2_S2_S2_S2_S2_S2_S2_iiii_param_0];
	ld.param.u64 	%rd13, [_Z18schedule_evictionsILi4ELi8EEvPiS0_PKiS2_S2_S2_S2_S2_S2_S2_iiii_param_1];
	ld.param.u64 	%rd20, [_Z18schedule_evictionsILi4ELi8EEvPiS0_PKiS2_S2_S2_S2_S2_S2_S2_iiii_param_3];
	ld.param.u64 	%rd15, [_Z18schedule_evictionsILi4ELi8EEvPiS0_PKiS2_S2_S2_S2_S2_S2_S2_iiii_param_4];
	ld.param.u64 	%rd16, [_Z18schedule_evictionsILi4ELi8EEvPiS0_PKiS2_S2_S2_S2_S2_S2_S2_iiii_param_5];
	ld.param.u64 	%rd18, [_Z18schedule_evictionsILi4ELi8EEvPiS0_PKiS2_S2_S2_S2_S2_S2_S2_iiii_param_7];
	ld.param.u64 	%rd19, [_Z18schedule_evictionsILi4ELi8EEvPiS0_PKiS2_S2_S2_S2_S2_S2_S2_iiii_param_8];
	ld.param.u64 	%rd21, [_Z18schedule_evictionsILi4ELi8EEvPiS0_PKiS2_S2_S2_S2_S2_S2_S2_iiii_param_9];
	ld.param.u32 	%r55, [_Z18schedule_evictionsILi4ELi8EEvPiS0_PKiS2_S2_S2_S2_S2_S2_S2_iiii_param_10];
	ld.param.u32 	%r52, [_Z18schedule_evictionsILi4ELi8EEvPiS0_PKiS2_S2_S2_S2_S2_S2_S2_iiii_param_11];
	ld.param.u32 	%r143, [_Z18schedule_evictionsILi4ELi8EEvPiS0_PKiS2_S2_S2_S2_S2_S2_S2_iiii_param_12];
	ld.param.u32 	%r54, [_Z18schedule_evictionsILi4ELi8EEvPiS0_PKiS2_S2_S2_S2_S2_S2_S2_iiii_param_13];
	cvta.to.global.u64 	%rd1, %rd21;
	cvta.to.global.u64 	%rd22, %rd20;
	add.u64 	%rd23, %SP, 0;
	add.u64 	%rd2, %SPL, 0;
	mov.u32 	%r56, %nctaid.x;
	mov.u32 	%r57, %ntid.x;
	mul.lo.s32 	%r58, %r56, %r57;
	mov.u32 	%r59, %ctaid.x;
	mov.u32 	%r1, %tid.x;
	mad.lo.s32 	%r6, %r59, %r57, %r1;
	mul.lo.s32 	%r3, %r52, %r55;
	mul.lo.s32 	%r4, %r3, %r6;
	mul.wide.s32 	%rd24, %r6, 4;
	add.s64 	%rd3, %rd22, %rd24;
	ld.global.nc.u32 	%r5, [%rd3];
	st.local.v2.u32 	[%rd2], {%r6, %r5};
	mov.u64 	%rd25, $str;
	cvta.global.u64 	%rd26, %rd25;
	{ // callseq 55, 0
	.param .b64 param0;
	st.param.b64 	[param0], %rd26;
	.param .b64 param1;
	st.param.b64 	[param1], %rd23;
	.param .b32 retval0;
	call.uni (retval0), 
	vprintf, 
	(
	param0, 
	param1
	);
	ld.param.b32 	%r60, [retval0];
	} // callseq 55
	add.s32 	%r62, %r6, 1;
	setp.ge.s32 	%p1, %r62, %r58;
	@%p1 bra 	$L__BB11_2;
	ld.global.nc.u32 	%r143, [%rd3+4];
$L__BB11_2:
	cvta.to.global.u64 	%rd27, %rd18;
	add.s64 	%rd29, %rd27, %rd24;
	ld.global.nc.u32 	%r10, [%rd29];
	setp.eq.s32 	%p2, %r10, 0;
	@%p2 bra 	$L__BB11_23;
	st.local.v2.u32 	[%rd2], {%r6, %r10};
	mov.u64 	%rd30, $str$1;
	cvta.global.u64 	%rd31, %rd30;
	add.u64 	%rd32, %SP, 0;
	{ // callseq 56, 0
	.param .b64 param0;
	st.param.b64 	[param0], %rd31;
	.param .b64 param1;
	st.param.b64 	[param1], %rd32;
	.param .b32 retval0;
	call.uni (retval0), 
	vprintf, 
	(
	param0, 
	param1
	);
	ld.param.b32 	%r63, [retval0];
	} // callseq 56
	shl.b32 	%r11, %r5, 2;
	sub.s32 	%r12, %r143, %r5;
	shl.b32 	%r13, %r12, 2;
	st.local.v2.u32 	[%rd2], {%r6, %r13};
	mov.u64 	%rd33, $str$2;
	cvta.global.u64 	%rd34, %rd33;
	{ // callseq 57, 0
	.param .b64 param0;
	st.param.b64 	[param0], %rd34;
	.param .b64 param1;
	st.param.b64 	[param1], %rd32;
	.param .b32 retval0;
	call.uni (retval0), 
	vprintf, 
	(
	param0, 
	param1
	);
	ld.param.b32 	%r65, [retval0];
	} // callseq 57
	st.local.v2.u32 	[%rd2], {%r6, %r3};
	mov.b32 	%r67, 8;
	st.local.u32 	[%rd2+8], %r67;
	mov.u64 	%rd35, $str$3;
	cvta.global.u64 	%rd36, %rd35;
	{ // callseq 58, 0
	.param .b64 param0;
	st.param.b64 	[param0], %rd36;
	.param .b64 param1;
	st.param.b64 	[param1], %rd32;
	.param .b32 retval0;
	call.uni (retval0), 
	vprintf, 
	(
	param0, 
	param1
	);
	ld.param.b32 	%r68, [retval0];
	} // callseq 58
	shl.b32 	%r14, %r1, 3;
	setp.lt.s32 	%p3, %r3, 1;
	@%p3 bra 	$L__BB11_16;
	setp.lt.u32 	%p4, %r3, 16;
	mov.b32 	%r144, 0;
	@%p4 bra 	$L__BB11_7;
	and.b32  	%r144, %r3, 2147483632;
	neg.s32 	%r152, %r144;
	shl.b32 	%r72, %r1, 5;
	mov.u32 	%r73, shmem;
	add.s32 	%r74, %r72, %r73;
	add.s32 	%r150, %r74, 32;
	mov.u32 	%r151, %r4;
$L__BB11_6:
	.pragma "nounroll";
	mul.wide.s32 	%rd37, %r151, 4;
	add.s64 	%rd38, %rd1, %rd37;
	ld.global.nc.u32 	%r75, [%rd38];
	ld.global.nc.u32 	%r76, [%rd38+4];
	ld.global.nc.u32 	%r77, [%rd38+8];
	ld.global.nc.u32 	%r78, [%rd38+12];
	st.shared.v4.u32 	[%r150+-32], {%r75, %r76, %r77, %r78};
	ld.global.nc.u32 	%r79, [%rd38+16];
	ld.global.nc.u32 	%r80, [%rd38+20];
	ld.global.nc.u32 	%r81, [%rd38+24];
	ld.global.nc.u32 	%r82, [%rd38+28];
	st.shared.v4.u32 	[%r150+-16], {%r79, %r80, %r81, %r82};
	ld.global.nc.u32 	%r83, [%rd38+32];
	ld.global.nc.u32 	%r84, [%rd38+36];
	ld.global.nc.u32 	%r85, [%rd38+40];
	ld.global.nc.u32 	%r86, [%rd38+44];
	st.shared.v4.u32 	[%r150], {%r83, %r84, %r85, %r86};
	ld.global.nc.u32 	%r87, [%rd38+48];
	ld.global.nc.u32 	%r88, [%rd38+52];
	ld.global.nc.u32 	%r89, [%rd38+56];
	ld.global.nc.u32 	%r90, [%rd38+60];
	st.shared.v4.u32 	[%r150+16], {%r87, %r88, %r89, %r90};
	add.s32 	%r152, %r152, 16;
	add.s32 	%r151, %r151, 16;
	add.s32 	%r150, %r150, 64;
	setp.eq.s32 	%p5, %r152, 0;
	@%p5 bra 	$L__BB11_7;
	bra.uni 	$L__BB11_6;
$L__BB11_7:
	and.b32  	%r18, %r3, 15;
	setp.eq.s32 	%p6, %r18, 0;
	@%p6 bra 	$L__BB11_16;
	and.b32  	%r19, %r3, 7;
	setp.lt.u32 	%p7, %r18, 8;
	@%p7 bra 	$L__BB11_10;
	add.s32 	%r91, %r144, %r4;
	mul.wide.s32 	%rd39, %r91, 4;
	add.s64 	%rd40, %rd1, %rd39;
	ld.global.nc.u32 	%r92, [%rd40];
	add.s32 	%r93, %r14, %r144;
	shl.b32 	%r94, %r93, 2;
	mov.u32 	%r95, shmem;
	add.s32 	%r96, %r95, %r94;
	st.shared.u32 	[%r96], %r92;
	ld.global.nc.u32 	%r97, [%rd40+4];
	st.shared.u32 	[%r96+4], %r97;
	ld.global.nc.u32 	%r98, [%rd40+8];
	st.shared.u32 	[%r96+8], %r98;
	ld.global.nc.u32 	%r99, [%rd40+12];
	st.shared.u32 	[%r96+12], %r99;
	ld.global.nc.u32 	%r100, [%rd40+16];
	st.shared.u32 	[%r96+16], %r100;
	ld.global.nc.u32 	%r101, [%rd40+20];
	st.shared.u32 	[%r96+20], %r101;
	ld.global.nc.u32 	%r102, [%rd40+24];
	st.shared.u32 	[%r96+24], %r102;
	ld.global.nc.u32 	%r103, [%rd40+28];
	st.shared.u32 	[%r96+28], %r103;
	add.s32 	%r144, %r144, 8;
$L__BB11_10:
	setp.eq.s32 	%p8, %r19, 0;
	@%p8 bra 	$L__BB11_16;
	and.b32  	%r22, %r3, 3;
	setp.lt.u32 	%p9, %r19, 4;
	@%p9 bra 	$L__BB11_13;
	add.s32 	%r104, %r144, %r4;
	mul.wide.s32 	%rd41, %r104, 4;
	add.s64 	%rd42, %rd1, %rd41;
	ld.global.nc.u32 	%r105, [%rd42];
	add.s32 	%r106, %r14, %r144;
	shl.b32 	%r107, %r106, 2;
	mov.u32 	%r108, shmem;
	add.s32 	%r109, %r108, %r107;
	st.shared.u32 	[%r109], %r105;
	ld.global.nc.u32 	%r110, [%rd42+4];
	st.shared.u32 	[%r109+4], %r110;
	ld.global.nc.u32 	%r111, [%rd42+8];
	st.shared.u32 	[%r109+8], %r111;
	ld.global.nc.u32 	%r112, [%rd42+12];
	st.shared.u32 	[%r109+12], %r112;
	add.s32 	%r144, %r144, 4;
$L__BB11_13:
	setp.eq.s32 	%p10, %r22, 0;
	@%p10 bra 	$L__BB11_16;
	shl.b32 	%r113, %r1, 5;
	shl.b32 	%r114, %r144, 2;
	add.s32 	%r115, %r113, %r114;
	mov.u32 	%r116, shmem;
	add.s32 	%r149, %r116, %r115;
	add.s32 	%r148, %r144, %r4;
	neg.s32 	%r147, %r22;
$L__BB11_15:
	.pragma "nounroll";
	mul.wide.s32 	%rd43, %r148, 4;
	add.s64 	%rd44, %rd1, %rd43;
	ld.global.nc.u32 	%r117, [%rd44];
	st.shared.u32 	[%r149], %r117;
	add.s32 	%r149, %r149, 4;
	add.s32 	%r148, %r148, 1;
	add.s32 	%r147, %r147, 1;
	setp.ne.s32 	%p11, %r147, 0;
	@%p11 bra 	$L__BB11_15;
$L__BB11_16:
	setp.lt.s32 	%p12, %r12, 1;
	@%p12 bra 	$L__BB11_23;
	ld.param.u64 	%rd63, [_Z18schedule_evictionsILi4ELi8EEvPiS0_PKiS2_S2_S2_S2_S2_S2_S2_iiii_param_6];
	ld.param.u64 	%rd62, [_Z18schedule_evictionsILi4ELi8EEvPiS0_PKiS2_S2_S2_S2_S2_S2_S2_iiii_param_2];
	max.s32 	%r34, %r13, 1;
	cvta.to.global.u64 	%rd4, %rd62;
	cvta.to.global.u64 	%rd5, %rd15;
	cvta.to.global.u64 	%rd6, %rd16;
	cvta.to.global.u64 	%rd7, %rd63;
	cvta.to.global.u64 	%rd8, %rd19;
	cvta.to.global.u64 	%rd9, %rd13;
	cvta.to.global.u64 	%rd10, %rd12;
	cvt.s64.s32 	%rd11, %r11;
	mov.b32 	%r153, 0;
	mov.u32 	%r154, %r153;
$L__BB11_18:
	cvt.u64.u32 	%rd45, %r153;
	add.s64 	%rd46, %rd45, %rd11;
	shl.b64 	%rd47, %rd46, 2;
	add.s64 	%rd48, %rd4, %rd47;
	ld.global.nc.u32 	%r44, [%rd48];
	shr.s32 	%r119, %r44, 31;
	shr.u32 	%r120, %r119, 30;
	add.s32 	%r121, %r44, %r120;
	shr.s32 	%r122, %r121, 2;
	mul.wide.s32 	%rd49, %r122, 4;
	add.s64 	%rd50, %rd5, %rd49;
	ld.global.nc.u32 	%r123, [%rd50];
	add.s64 	%rd51, %rd6, %rd49;
	ld.global.nc.u32 	%r124, [%rd51];
	add.s64 	%rd52, %rd7, %rd49;
	ld.global.nc.u32 	%r125, [%rd52];
	and.b32  	%r126, %r121, -4;
	sub.s32 	%r127, %r44, %r126;
	shl.b32 	%r128, %r125, 2;
	add.s32 	%r45, %r128, %r127;
	mad.lo.s32 	%r46, %r123, %r52, %r124;
	add.s32 	%r47, %r46, %r4;
	mul.wide.s32 	%rd53, %r47, 4;
	add.s64 	%rd54, %rd8, %rd53;
	ld.global.nc.u32 	%r129, [%rd54];
	setp.ge.s32 	%p13, %r45, %r129;
	@%p13 bra 	$L__BB11_22;
	mul.wide.s32 	%rd55, %r47, 4;
	add.s64 	%rd56, %rd9, %rd55;
	ld.global.u32 	%r130, [%rd56];
	add.s32 	%r131, %r130, 1;
	st.global.u32 	[%rd56], %r131;
	mad.lo.s32 	%r132, %r47, %r54, %r130;
	mul.wide.s32 	%rd57, %r132, 4;
	add.s64 	%rd58, %rd10, %rd57;
	st.global.u32 	[%rd58], %r45;
	shl.b32 	%r133, %r46, 2;
	mov.u32 	%r134, shmem;
	add.s32 	%r135, %r134, %r133;
	ld.shared.u32 	%r136, [%r135];
	st.local.v2.u32 	[%rd2], {%r153, %r6};
	st.local.v2.u32 	[%rd2+8], {%r44, %r47};
	st.local.u32 	[%rd2+16], %r136;
	mov.u64 	%rd59, $str$4;
	cvta.global.u64 	%rd60, %rd59;
	add.u64 	%rd61, %SP, 0;
	{ // callseq 59, 0
	.param .b64 param0;
	st.param.b64 	[param0], %rd60;
	.param .b64 param1;
	st.param.b64 	[param1], %rd61;
	.param .b32 retval0;
	call.uni (retval0), 
	vprintf, 
	(
	param0, 
	param1
	);
	ld.param.b32 	%r137, [retval0];
	} // callseq 59
	shl.b32 	%r139, %r14, 2;
	add.s32 	%r48, %r135, %r139;
	ld.shared.u32 	%r140, [%r48];
	add.s32 	%r141, %r140, -1;
	st.shared.u32 	[%r48], %r141;
	setp.ne.s32 	%p14, %r141, 0;
	@%p14 bra 	$L__BB11_22;
	add.s32 	%r154, %r154, 1;
	setp.ge.s32 	%p15, %r154, %r10;
	@%p15 bra 	$L__BB11_23;
	mov.b32 	%r142, 4;
	st.shared.u32 	[%r48], %r142;
$L__BB11_22:
	add.s32 	%r153, %r153, 1;
	setp.ne.s32 	%p16, %r153, %r34;
	@%p16 bra 	$L__BB11_18;
$L__BB11_23:
	ret;

}
	// .globl	_Z18schedule_evictionsILi8ELi1EEvPiS0_PKiS2_S2_S2_S2_S2_S2_S2_iiii
.visible .entry _Z18schedule_evictionsILi8ELi1EEvPiS0_PKiS2_S2_S2_S2_S2_S2_S2_iiii(
	.param .u64 .ptr .align 1 _Z18schedule_evictionsILi8ELi1EEvPiS0_PKiS2_S2_S2_S2_S2_S2_S2_iiii_param_0,
	.param .u64 .ptr .align 1 _Z18schedule_evictionsILi8ELi1EEvPiS0_PKiS2_S2_S2_S2_S2_S2_S2_iiii_param_1,
	.param .u64 .ptr .align 1 _Z18schedule_evictionsILi8ELi1EEvPiS0_PKiS2_S2_S2_S2_S2_S2_S2_iiii_param_2,
	.param .u64 .ptr .align 1 _Z18schedule_evictionsILi8ELi1EEvPiS0_PKiS2_S2_S2_S2_S2_S2_S2_iiii_param_3,
	.param .u64 .ptr .align 1 _Z18schedule_evictionsILi8ELi1EEvPiS0_PKiS2_S2_S2_S2_S2_S2_S2_iiii_param_4,
	.param .u64 .ptr .align 1 _Z18schedule_evictionsILi8ELi1EEvPiS0_PKiS2_S2_S2_S2_S2_S2_S2_iiii_param_5,
	.param .u64 .ptr .align 1 _Z18schedule_evictionsILi8ELi1EEvPiS0_PKiS2_S2_S2_S2_S2_S2_S2_iiii_param_6,
	.param .u64 .ptr .align 1 _Z18schedule_evictionsILi8ELi1EEvPiS0_PKiS2_S2_S2_S2_S2_S2_S2_iiii_param_7,
	.param .u64 .ptr .align 1 _Z18schedule_evictionsILi8ELi1EEvPiS0_PKiS2_S2_S2_S2_S2_S2_S2_iiii_param_8,
	.param .u64 .ptr .align 1 _Z18schedule_evictionsILi8ELi1EEvPiS0_PKiS2_S2_S2_S2_S2_S2_S2_iiii_param_9,
	.param .u32 _Z18schedule_evictionsILi8ELi1EEvPiS0_PKiS2_S2_S2_S2_S2_S2_S2_iiii_param_10,
	.param .u32 _Z18schedule_evictionsILi8ELi1EEvPiS0_PKiS2_S2_S2_S2_S2_S2_S2_iiii_param_11,
	.param .u32 _Z18schedule_evictionsILi8ELi1EEvPiS0_PKiS2_S2_S2_S2_S2_S2_S2_iiii_param_12,
	.param .u32 _Z18schedule_evictionsILi8ELi1EEvPiS0_PKiS2_S2_S2_S2_S2_S2_S2_iiii_param_13
)
{
	.local .align 8 .b8 	__local_depot12[24];
	.reg .b64 	%SP;
	.reg .b64 	%SPL;
	.reg .pred 	%p<17>;
	.reg .b32 	%r<154>;
	.reg .b64 	%rd<63>;

	mov.u64 	%SPL, __local_depot12;
	cvta.local.u64 	%SP, %SPL;
	ld.param.u64 	%rd12, [_Z18schedule_evictionsILi8ELi1EEvPiS0_PKiS2_S2_S2_S2_S2_S2_S2_iiii_param_0];
	ld.param.u64 	%rd13, [_Z18schedule_evictionsILi8ELi1EEvPiS0_PKiS2_S2_S2_S2_S2_S2_S2_iiii_param_1];
	ld.param.u64 	%rd14, [_Z18schedule_evictionsILi8ELi1EEvPiS0_PKiS2_S2_S2_S2_S2_S2_S2_iiii_param_2];
	ld.param.u64 	%rd20, [_Z18schedule_evictionsILi8ELi1EEvPiS0_PKiS2_S2_S2_S2_S2_S2_S2_iiii_param_3];
	ld.param.u64 	%rd15, [_Z18schedule_evictionsILi8ELi1EEvPiS0_PKiS2_S2_S2_S2_S2_S2_S2_iiii_param_4];
	ld.param.u64 	%rd16, [_Z18schedule_evictionsILi8ELi1EEvPiS0_PKiS2_S2_S2_S2_S2_S2_S2_iiii_param_5];
	ld.param.u64 	%rd18, [_Z18schedule_evictionsILi8ELi1EEvPiS0_PKiS2_S2_S2_S2_S2_S2_S2_iiii_param_7];
	ld.param.u64 	%rd19, [_Z18schedule_evictionsILi8ELi1EEvPiS0_PKiS2_S2_S2_S2_S2_S2_S2_iiii_param_8];
	ld.param.u64 	%rd21, [_Z18schedule_evictionsILi8ELi1EEvPiS0_PKiS2_S2_S2_S2_S2_S2_S2_iiii_param_9];
	ld.param.u32 	%r54, [_Z18schedule_evictionsILi8ELi1EEvPiS0_PKiS2_S2_S2_S2_S2_S2_S2_iiii_param_10];
	ld.param.u32 	%r51, [_Z18schedule_evictionsILi8ELi1EEvPiS0_PKiS2_S2_S2_S2_S2_S2_S2_iiii_param_11];
	ld.param.u32 	%r141, [_Z18schedule_evictionsILi8ELi1EEvPiS0_PKiS2_S2_S2_S2_S2_S2_S2_iiii_param_12];
	ld.param.u32 	%r53, [_Z18schedule_evictionsILi8ELi1EEvPiS0_PKiS2_S2_S2_S2_S2_S2_S2_iiii_param_13];
	cvta.to.global.u64 	%rd1, %rd21;
	cvta.to.global.u64 	%rd22, %rd20;
	add.u64 	%rd23, %SP, 0;
	add.u64 	%rd2, %SPL, 0;
	mov.u32 	%r55, %nctaid.x;
	mov.u32 	%r56, %ntid.x;
	mul.lo.s32 	%r57, %r55, %r56;
	mov.u32 	%r58, %ctaid.x;
	mov.u32 	%r1, %tid.x;
	mad.lo.s32 	%r6, %r58, %r56, %r1;
	mul.lo.s32 	%r3, %r51, %r54;
	mul.lo.s32 	%r4, %r3, %r6;
	mul.wide.s32 	%rd24, %r6, 4;
	add.s64 	%rd3, %rd22, %rd24;
	ld.global.nc.u32 	%r5, [%rd3];
	st.local.v2.u32 	[%rd2], {%r6, %r5};
	mov.u64 	%rd25, $str;
	cvta.global.u64 	%rd26, %rd25;
	{ // callseq 60, 0
	.param .b64 param0;
	st.param.b64 	[param0], %rd26;
	.param .b64 param1;
	st.param.b64 	[param1], %rd23;
	.param .b32 retval0;
	call.uni (retval0), 
	vprintf, 
	(
	param0, 
	param1
	);
	ld.param.b32 	%r59, [retval0];
	} // callseq 60
	add.s32 	%r61, %r6, 1;
	setp.ge.s32 	%p1, %r61, %r57;
	@%p1 bra 	$L__BB12_2;
	ld.global.nc.u32 	%r141, [%rd3+4];
$L__BB12_2:
	cvta.to.global.u64 	%rd27, %rd18;
	add.s64 	%rd29, %rd27, %rd24;
	ld.global.nc.u32 	%r10, [%rd29];
	setp.eq.s32 	%p2, %r10, 0;
	@%p2 bra 	$L__BB12_23;
	st.local.v2.u32 	[%rd2], {%r6, %r10};
	mov.u64 	%rd30, $str$1;
	cvta.global.u64 	%rd31, %rd30;
	add.u64 	%rd32, %SP, 0;
	{ // callseq 61, 0
	.param .b64 param0;
	st.param.b64 	[param0], %rd31;
	.param .b64 param1;
	st.param.b64 	[param1], %rd32;
	.param .b32 retval0;
	call.uni (retval0), 
	vprintf, 
	(
	param0, 
	param1
	);
	ld.param.b32 	%r62, [retval0];
	} // callseq 61
	shl.b32 	%r11, %r5, 3;
	sub.s32 	%r12, %r141, %r5;
	shl.b32 	%r13, %r12, 3;
	st.local.v2.u32 	[%rd2], {%r6, %r13};
	mov.u64 	%rd33, $str$2;
	cvta.global.u64 	%rd34, %rd33;
	{ // callseq 62, 0
	.param .b64 param0;
	st.param.b64 	[param0], %rd34;
	.param .b64 param1;
	st.param.b64 	[param1], %rd32;
	.param .b32 retval0;
	call.uni (retval0), 
	vprintf, 
	(
	param0, 
	param1
	);
	ld.param.b32 	%r64, [retval0];
	} // callseq 62
	st.local.v2.u32 	[%rd2], {%r6, %r3};
	mov.b32 	%r66, 1;
	st.local.u32 	[%rd2+8], %r66;
	mov.u64 	%rd35, $str$3;
	cvta.global.u64 	%rd36, %rd35;
	{ // callseq 63, 0
	.param .b64 param0;
	st.param.b64 	[param0], %rd36;
	.param .b64 param1;
	st.param.b64 	[param1], %rd32;
	.param .b32 retval0;
	call.uni (retval0), 
	vprintf, 
	(
	param0, 
	param1
	);
	ld.param.b32 	%r67, [retval0];
	} // callseq 63
	setp.lt.s32 	%p3, %r3, 1;
	@%p3 bra 	$L__BB12_16;
	setp.lt.u32 	%p4, %r3, 16;
	mov.b32 	%r142, 0;
	@%p4 bra 	$L__BB12_7;
	and.b32  	%r142, %r3, 2147483632;
	neg.s32 	%r150, %r142;
	shl.b32 	%r71, %r1, 2;
	mov.u32 	%r72, shmem;
	add.s32 	%r73, %r71, %r72;
	add.s32 	%r148, %r73, 32;
	mov.u32 	%r149, %r4;
$L__BB12_6:
	.pragma "nounroll";
	mul.wide.s32 	%rd37, %r149, 4;
	add.s64 	%rd38, %rd1, %rd37;
	ld.global.nc.u32 	%r74, [%rd38];
	st.shared.u32 	[%r148+-32], %r74;
	ld.global.nc.u32 	%r75, [%rd38+4];
	st.shared.u32 	[%r148+-28], %r75;
	ld.global.nc.u32 	%r76, [%rd38+8];
	st.shared.u32 	[%r148+-24], %r76;
	ld.global.nc.u32 	%r77, [%rd38+12];
	st.shared.u32 	[%r148+-20], %r77;
	ld.global.nc.u32 	%r78, [%rd38+16];
	st.shared.u32 	[%r148+-16], %r78;
	ld.global.nc.u32 	%r79, [%rd38+20];
	st.shared.u32 	[%r148+-12], %r79;
	ld.global.nc.u32 	%r80, [%rd38+24];
	st.shared.u32 	[%r148+-8], %r80;
	ld.global.nc.u32 	%r81, [%rd38+28];
	st.shared.u32 	[%r148+-4], %r81;
	ld.global.nc.u32 	%r82, [%rd38+32];
	st.shared.u32 	[%r148], %r82;
	ld.global.nc.u32 	%r83, [%rd38+36];
	st.shared.u32 	[%r148+4], %r83;
	ld.global.nc.u32 	%r84, [%rd38+40];
	st.shared.u32 	[%r148+8], %r84;
	ld.global.nc.u32 	%r85, [%rd38+44];
	st.shared.u32 	[%r148+12], %r85;
	ld.global.nc.u32 	%r86, [%rd38+48];
	st.shared.u32 	[%r148+16], %r86;
	ld.global.nc.u32 	%r87, [%rd38+52];
	st.shared.u32 	[%r148+20], %r87;
	ld.global.nc.u32 	%r88, [%rd38+56];
	st.shared.u32 	[%r148+24], %r88;
	ld.global.nc.u32 	%r89, [%rd38+60];
	st.shared.u32 	[%r148+28], %r89;
	add.s32 	%r150, %r150, 16;
	add.s32 	%r149, %r149, 16;
	add.s32 	%r148, %r148, 64;
	setp.eq.s32 	%p5, %r150, 0;
	@%p5 bra 	$L__BB12_7;
	bra.uni 	$L__BB12_6;
$L__BB12_7:
	and.b32  	%r17, %r3, 15;
	setp.eq.s32 	%p6, %r17, 0;
	@%p6 bra 	$L__BB12_16;
	and.b32  	%r18, %r3, 7;
	setp.lt.u32 	%p7, %r17, 8;
	@%p7 bra 	$L__BB12_10;
	add.s32 	%r90, %r142, %r4;
	mul.wide.s32 	%rd39, %r90, 4;
	add.s64 	%rd40, %rd1, %rd39;
	ld.global.nc.u32 	%r91, [%rd40];
	add.s32 	%r92, %r142, %r1;
	shl.b32 	%r93, %r92, 2;
	mov.u32 	%r94, shmem;
	add.s32 	%r95, %r94, %r93;
	st.shared.u32 	[%r95], %r91;
	ld.global.nc.u32 	%r96, [%rd40+4];
	st.shared.u32 	[%r95+4], %r96;
	ld.global.nc.u32 	%r97, [%rd40+8];
	st.shared.u32 	[%r95+8], %r97;
	ld.global.nc.u32 	%r98, [%rd40+12];
	st.shared.u32 	[%r95+12], %r98;
	ld.global.nc.u32 	%r99, [%rd40+16];
	st.shared.u32 	[%r95+16], %r99;
	ld.global.nc.u32 	%r100, [%rd40+20];
	st.shared.u32 	[%r95+20], %r100;
	ld.global.nc.u32 	%r101, [%rd40+24];
	st.shared.u32 	[%r95+24], %r101;
	ld.global.nc.u32 	%r102, [%rd40+28];
	st.shared.u32 	[%r95+28], %r102;
	add.s32 	%r142, %r142, 8;
$L__BB12_10:
	setp.eq.s32 	%p8, %r18, 0;
	@%p8 bra 	$L__BB12_16;
	and.b32  	%r21, %r3, 3;
	setp.lt.u32 	%p9, %r18, 4;
	@%p9 bra 	$L__BB12_13;
	add.s32 	%r103, %r142, %r4;
	mul.wide.s32 	%rd41, %r103, 4;
	add.s64 	%rd42, %rd1, %rd41;
	ld.global.nc.u32 	%r104, [%rd42];
	add.s32 	%r105, %r142, %r1;
	shl.b32 	%r106, %r105, 2;
	mov.u32 	%r107, shmem;
	add.s32 	%r108, %r107, %r106;
	st.shared.u32 	[%r108], %r104;
	ld.global.nc.u32 	%r109, [%rd42+4];
	st.shared.u32 	[%r108+4], %r109;
	ld.global.nc.u32 	%r110, [%rd42+8];
	st.shared.u32 	[%r108+8], %r110;
	ld.global.nc.u32 	%r111, [%rd42+12];
	st.shared.u32 	[%r108+12], %r111;
	add.s32 	%r142, %r142, 4;
$L__BB12_13:
	setp.eq.s32 	%p10, %r21, 0;
	@%p10 bra 	$L__BB12_16;
	add.s32 	%r112, %r1, %r142;
	shl.b32 	%r113, %r112, 2;
	mov.u32 	%r114, shmem;
	add.s32 	%r147, %r114, %r113;
	add.s32 	%r146, %r142, %r4;
	neg.s32 	%r145, %r21;
$L__BB12_15:
	.pragma "nounroll";
	mul.wide.s32 	%rd43, %r146, 4;
	add.s64 	%rd44, %rd1, %rd43;
	ld.global.nc.u32 	%r115, [%rd44];
	st.shared.u32 	[%r147], %r115;
	add.s32 	%r147, %r147, 4;
	add.s32 	%r146, %r146, 1;
	add.s32 	%r145, %r145, 1;
	setp.ne.s32 	%p11, %r145, 0;
	@%p11 bra 	$L__BB12_15;
$L__BB12_16:
	setp.lt.s32 	%p12, %r12, 1;
	@%p12 bra 	$L__BB12_23;
	ld.param.u64 	%rd62, [_Z18schedule_evictionsILi8ELi1EEvPiS0_PKiS2_S2_S2_S2_S2_S2_S2_iiii_param_6];
	max.s32 	%r33, %r13, 1;
	cvta.to.global.u64 	%rd4, %rd14;
	cvta.to.global.u64 	%rd5, %rd15;
	cvta.to.global.u64 	%rd6, %rd16;
	cvta.to.global.u64 	%rd7, %rd62;
	cvta.to.global.u64 	%rd8, %rd19;
	cvta.to.global.u64 	%rd9, %rd13;
	cvta.to.global.u64 	%rd10, %rd12;
	cvt.s64.s32 	%rd11, %r11;
	mov.b32 	%r151, 0;
	mov.u32 	%r152, %r151;
$L__BB12_18:
	cvt.u64.u32 	%rd45, %r151;
	add.s64 	%rd46, %rd45, %rd11;
	shl.b64 	%rd47, %rd46, 2;
	add.s64 	%rd48, %rd4, %rd47;
	ld.global.nc.u32 	%r43, [%rd48];
	shr.s32 	%r117, %r43, 31;
	shr.u32 	%r118, %r117, 29;
	add.s32 	%r119, %r43, %r118;
	shr.s32 	%r120, %r119, 3;
	mul.wide.s32 	%rd49, %r120, 4;
	add.s64 	%rd50, %rd5, %rd49;
	ld.global.nc.u32 	%r121, [%rd50];
	add.s64 	%rd51, %rd6, %rd49;
	ld.global.nc.u32 	%r122, [%rd51];
	add.s64 	%rd52, %rd7, %rd49;
	ld.global.nc.u32 	%r123, [%rd52];
	and.b32  	%r124, %r119, -8;
	sub.s32 	%r125, %r43, %r124;
	shl.b32 	%r126, %r123, 3;
	add.s32 	%r44, %r126, %r125;
	mad.lo.s32 	%r45, %r121, %r51, %r122;
	add.s32 	%r46, %r45, %r4;
	mul.wide.s32 	%rd53, %r46, 4;
	add.s64 	%rd54, %rd8, %rd53;
	ld.global.nc.u32 	%r127, [%rd54];
	setp.ge.s32 	%p13, %r44, %r127;
	@%p13 bra 	$L__BB12_22;
	mul.wide.s32 	%rd55, %r46, 4;
	add.s64 	%rd56, %rd9, %rd55;
	ld.global.u32 	%r128, [%rd56];
	add.s32 	%r129, %r128, 1;
	st.global.u32 	[%rd56], %r129;
	mad.lo.s32 	%r130, %r46, %r53, %r128;
	mul.wide.s32 	%rd57, %r130, 4;
	add.s64 	%rd58, %rd10, %rd57;
	st.global.u32 	[%rd58], %r44;
	shl.b32 	%r131, %r45, 2;
	mov.u32 	%r132, shmem;
	add.s32 	%r133, %r132, %r131;
	ld.shared.u32 	%r134, [%r133];
	st.local.v2.u32 	[%rd2], {%r151, %r6};
	st.local.v2.u32 	[%rd2+8], {%r43, %r46};
	st.local.u32 	[%rd2+16], %r134;
	mov.u64 	%rd59, $str$4;
	cvta.global.u64 	%rd60, %rd59;
	add.u64 	%rd61, %SP, 0;
	{ // callseq 64, 0
	.param .b64 param0;
	st.param.b64 	[param0], %rd60;
	.param .b64 param1;
	st.param.b64 	[param1], %rd61;
	.param .b32 retval0;
	call.uni (retval0), 
	vprintf, 
	(
	param0, 
	param1
	);
	ld.param.b32 	%r135, [retval0];
	} // callseq 64
	shl.b32 	%r137, %r1, 2;
	add.s32 	%r47, %r133, %r137;
	ld.shared.u32 	%r138, [%r47];
	add.s32 	%r139, %r138, -1;
	st.shared.u32 	[%r47], %r139;
	setp.ne.s32 	%p14, %r139, 0;
	@%p14 bra 	$L__BB12_22;
	add.s32 	%r152, %r152, 1;
	setp.ge.s32 	%p15, %r152, %r10;
	@%p15 bra 	$L__BB12_23;
	mov.b32 	%r140, 8;
	st.shared.u32 	[%r47], %r140;
$L__BB12_22:
	add.s32 	%r151, %r151, 1;
	setp.ne.s32 	%p16, %r151, %r33;
	@%p16 bra 	$L__BB12_18;
$L__BB12_23:
	ret;

}
	// .globl	_Z18schedule_evictionsILi8ELi2EEvPiS0_PKiS2_S2_S2_S2_S2_S2_S2_iiii
.visible .entry _Z18schedule_evictionsILi8ELi2EEvPiS0_PKiS2_S2_S2_S2_S2_S2_S2_iiii(
	.param .u64 .ptr .align 1 _Z18schedule_evictionsILi8ELi2EEvPiS0_PKiS2_S2_S2_S2_S2_S2_S2_iiii_param_0,
	.param .u64 .ptr .align 1 _Z18schedule_evictionsILi8ELi2EEvPiS0_PKiS2_S2_S2_S2_S2_S2_S2_iiii_param_1,
	.param .u64 .ptr .align 1 _Z18schedule_evictionsILi8ELi2EEvPiS0_PKiS2_S2_S2_S2_S2_S2_S2_iiii_param_2,
	.param .u64 .ptr .align 1 _Z18schedule_evictionsILi8ELi2EEvPiS0_PKiS2_S2_S2_S2_S2_S2_S2_iiii_param_3,
	.param .u64 .ptr .align 1 _Z18schedule_evictionsILi8ELi2EEvPiS0_PKiS2_S2_S2_S2_S2_S2_S2_iiii_param_4,
	.param .u64 .ptr .align 1 _Z18schedule_evictionsILi8ELi2EEvPiS0_PKiS2_S2_S2_S2_S2_S2_S2_iiii_param_5,
	.param .u64 .ptr .align 1 _Z18schedule_evictionsILi8ELi2EEvPiS0_PKiS2_S2_S2_S2_S2_S2_S2_iiii_param_6,
	.param .u64 .ptr .align 1 _Z18schedule_evictionsILi8ELi2EEvPiS0_PKiS2_S2_S2_S2_S2_S2_S2_iiii_param_7,
	.param .u64 .ptr .align 1 _Z18schedule_evictionsILi8ELi2EEvPiS0_PKiS2_S2_S2_S2_S2_S2_S2_iiii_param_8,
	.param .u64 .ptr .align 1 _Z18schedule_evictionsILi8ELi2EEvPiS0_PKiS2_S2_S2_S2_S2_S2_S2_iiii_param_9,
	.param .u32 _Z18schedule_evictionsILi8ELi2EEvPiS0_PKiS2_S2_S2_S2_S2_S2_S2_iiii_param_10,
	.param .u32 _Z18schedule_evictionsILi8ELi2EEvPiS0_PKiS2_S2_S2_S2_S2_S2_S2_iiii_param_11,
	.param .u32 _Z18schedule_evictionsILi8ELi2EEvPiS0_PKiS2_S2_S2_S2_S2_S2_S2_iiii_param_12,
	.param .u32 _Z18schedule_evictionsILi8ELi2EEvPiS0_PKiS2_S2_S2_S2_S2_S2_S2_iiii_param_13
)
{
	.local .align 8 .b8 	__local_depot13[24];
	.reg .b64 	%SP;
	.reg .b64 	%SPL;
	.reg .pred 	%p<17>;
	.reg .b32 	%r<156>;
	.reg .b64 	%rd<63>;

	mov.u64 	%SPL, __local_depot13;
	cvta.local.u64 	%SP, %SPL;
	ld.param.u64 	%rd12, [_Z18schedule_evictionsILi8ELi2EEvPiS0_PKiS2_S2_S2_S2_S2_S2_S2_iiii_param_0];
	ld.param.u64 	%rd13, [_Z18schedule_evictionsILi8ELi2EEvPiS0_PKiS2_S2_S2_S2_S2_S2_S2_iiii_param_1];
	ld.param.u64 	%rd14, [_Z18schedule_evictionsILi8ELi2EEvPiS0_PKiS2_S2_S2_S2_S2_S2_S2_iiii_param_2];
	ld.param.u64 	%rd20, [_Z18schedule_evictionsILi8ELi2EEvPiS0_PKiS2_S2_S2_S2_S2_S2_S2_iiii_param_3];
	ld.param.u64 	%rd15, [_Z18schedule_evictionsILi8ELi2EEvPiS0_PKiS2_S2_S2_S2_S2_S2_S2_iiii_param_4];
	ld.param.u64 	%rd16, [_Z18schedule_evictionsILi8ELi2EEvPiS0_PKiS2_S2_S2_S2_S2_S2_S2_iiii_param_5];
	ld.param.u64 	%rd18, [_Z18schedule_evictionsILi8ELi2EEvPiS0_PKiS2_S2_S2_S2_S2_S2_S2_iiii_param_7];
	ld.param.u64 	%rd19, [_Z18schedule_evictionsILi8ELi2EEvPiS0_PKiS2_S2_S2_S2_S2_S2_S2_iiii_param_8];
	ld.param.u64 	%rd21, [_Z18schedule_evictionsILi8ELi2EEvPiS0_PKiS2_S2_S2_S2_S2_S2_S2_iiii_param_9];
	ld.param.u32 	%r55, [_Z18schedule_evictionsILi8ELi2EEvPiS0_PKiS2_S2_S2_S2_S2_S2_S2_iiii_param_10];
	ld.param.u32 	%r52, [_Z18schedule_evictionsILi8ELi2EEvPiS0_PKiS2_S2_S2_S2_S2_S2_S2_iiii_param_11];
	ld.param.u32 	%r143, [_Z18schedule_evictionsILi8ELi2EEvPiS0_PKiS2_S2_S2_S2_S2_S2_S2_iiii_param_12];
	ld.param.u32 	%r54, [_Z18schedule_evictionsILi8ELi2EEvPiS0_PKiS2_S2_S2_S2_S2_S2_S2_iiii_param_13];
	cvta.to.global.u64 	%rd1, %rd21;
	cvta.to.global.u64 	%rd22, %rd20;
	add.u64 	%rd23, %SP, 0;
	add.u64 	%rd2, %SPL, 0;
	mov.u32 	%r56, %nctaid.x;
	mov.u32 	%r57, %ntid.x;
	mul.lo.s32 	%r58, %r56, %r57;
	mov.u32 	%r59, %ctaid.x;
	mov.u32 	%r1, %tid.x;
	mad.lo.s32 	%r6, %r59, %r57, %r1;
	mul.lo.s32 	%r3, %r52, %r55;
	mul.lo.s32 	%r4, %r3, %r6;
	mul.wide.s32 	%rd24, %r6, 4;
	add.s64 	%rd3, %rd22, %rd24;
	ld.global.nc.u32 	%r5, [%rd3];
	st.local.v2.u32 	[%rd2], {%r6, %r5};
	mov.u64 	%rd25, $str;
	cvta.global.u64 	%rd26, %rd25;
	{ // callseq 65, 0
	.param .b64 param0;
	st.param.b64 	[param0], %rd26;
	.param .b64 param1;
	st.param.b64 	[param1], %rd23;
	.param .b32 retval0;
	call.uni (retval0), 
	vprintf, 
	(
	param0, 
	param1
	);
	ld.param.b32 	%r60, [retval0];
	} // callseq 65
	add.s32 	%r62, %r6, 1;
	setp.ge.s32 	%p1, %r62, %r58;
	@%p1 bra 	$L__BB13_2;
	ld.global.nc.u32 	%r143, [%rd3+4];
$L__BB13_2:
	cvta.to.global.u64 	%rd27, %rd18;
	add.s64 	%rd29, %rd27, %rd24;
	ld.global.nc.u32 	%r10, [%rd29];
	setp.eq.s32 	%p2, %r10, 0;
	@%p2 bra 	$L__BB13_23;
	st.local.v2.u32 	[%rd2], {%r6, %r10};
	mov.u64 	%rd30, $str$1;
	cvta.global.u64 	%rd31, %rd30;
	add.u64 	%rd32, %SP, 0;
	{ // callseq 66, 0
	.param .b64 param0;
	st.param.b64 	[param0], %rd31;
	.param .b64 param1;
	st.param.b64 	[param1], %rd32;
	.param .b32 retval0;
	call.uni (retval0), 
	vprintf, 
	(
	param0, 
	param1
	);
	ld.param.b32 	%r63, [retval0];
	} // callseq 66
	shl.b32 	%r11, %r5, 3;
	sub.s32 	%r12, %r143, %r5;
	shl.b32 	%r13, %r12, 3;
	st.local.v2.u32 	[%rd2], {%r6, %r13};
	mov.u64 	%rd33, $str$2;
	cvta.global.u64 	%rd34, %rd33;
	{ // callseq 67, 0
	.param .b64 param0;
	st.param.b64 	[param0], %rd34;
	.param .b64 param1;
	st.param.b64 	[param1], %rd32;
	.param .b32 retval0;
	call.uni (retval0), 
	vprintf, 
	(
	param0, 
	param1
	);
	ld.param.b32 	%r65, [retval0];
	} // callseq 67
	st.local.v2.u32 	[%rd2], {%r6, %r3};
	mov.b32 	%r67, 2;
	st.local.u32 	[%rd2+8], %r67;
	mov.u64 	%rd35, $str$3;
	cvta.global.u64 	%rd36, %rd35;
	{ // callseq 68, 0
	.param .b64 param0;
	st.param.b64 	[param0], %rd36;
	.param .b64 param1;
	st.param.b64 	[param1], %rd32;
	.param .b32 retval0;
	call.uni (retval0), 
	vprintf, 
	(
	param0, 
	param1
	);
	ld.param.b32 	%r68, [retval0];
	} // callseq 68
	shl.b32 	%r14, %r1, 1;
	setp.lt.s32 	%p3, %r3, 1;
	@%p3 bra 	$L__BB13_16;
	setp.lt.u32 	%p4, %r3, 16;
	mov.b32 	%r144, 0;
	@%p4 bra 	$L__BB13_7;
	and.b32  	%r144, %r3, 2147483632;
	neg.s32 	%r152, %r144;
	shl.b32 	%r72, %r1, 3;
	mov.u32 	%r73, shmem;
	add.s32 	%r74, %r72, %r73;
	add.s32 	%r150, %r74, 32;
	mov.u32 	%r151, %r4;
$L__BB13_6:
	.pragma "nounroll";
	mul.wide.s32 	%rd37, %r151, 4;
	add.s64 	%rd38, %rd1, %rd37;
	ld.global.nc.u32 	%r75, [%rd38];
	ld.global.nc.u32 	%r76, [%rd38+4];
	st.shared.v2.u32 	[%r150+-32], {%r75, %r76};
	ld.global.nc.u32 	%r77, [%rd38+8];
	ld.global.nc.u32 	%r78, [%rd38+12];
	st.shared.v2.u32 	[%r150+-24], {%r77, %r78};
	ld.global.nc.u32 	%r79, [%rd38+16];
	ld.global.nc.u32 	%r80, [%rd38+20];
	st.shared.v2.u32 	[%r150+-16], {%r79, %r80};
	ld.global.nc.u32 	%r81, [%rd38+24];
	ld.global.nc.u32 	%r82, [%rd38+28];
	st.shared.v2.u32 	[%r150+-8], {%r81, %r82};
	ld.global.nc.u32 	%r83, [%rd38+32];
	ld.global.nc.u32 	%r84, [%rd38+36];
	st.shared.v2.u32 	[%r150], {%r83, %r84};
	ld.global.nc.u32 	%r85, [%rd38+40];
	ld.global.nc.u32 	%r86, [%rd38+44];
	st.shared.v2.u32 	[%r150+8], {%r85, %r86};
	ld.global.nc.u32 	%r87, [%rd38+48];
	ld.global.nc.u32 	%r88, [%rd38+52];
	st.shared.v2.u32 	[%r150+16], {%r87, %r88};
	ld.global.nc.u32 	%r89, [%rd38+56];
	ld.global.nc.u32 	%r90, [%rd38+60];
	st.shared.v2.u32 	[%r150+24], {%r89, %r90};
	add.s32 	%r152, %r152, 16;
	add.s32 	%r151, %r151, 16;
	add.s32 	%r150, %r150, 64;
	setp.eq.s32 	%p5, %r152, 0;
	@%p5 bra 	$L__BB13_7;
	bra.uni 	$L__BB13_6;
$L__BB13_7:
	and.b32  	%r18, %r3, 15;
	setp.eq.s32 	%p6, %r18, 0;
	@%p6 bra 	$L__BB13_16;
	and.b32  	%r19, %r3, 7;
	setp.lt.u32 	%p7, %r18, 8;
	@%p7 bra 	$L__BB13_10;
	add.s32 	%r91, %r144, %r4;
	mul.wide.s32 	%rd39, %r91, 4;
	add.s64 	%rd40, %rd1, %rd39;
	ld.global.nc.u32 	%r92, [%rd40];
	add.s32 	%r93, %r14, %r144;
	shl.b32 	%r94, %r93, 2;
	mov.u32 	%r95, shmem;
	add.s32 	%r96, %r95, %r94;
	st.shared.u32 	[%r96], %r92;
	ld.global.nc.u32 	%r97, [%rd40+4];
	st.shared.u32 	[%r96+4], %r97;
	ld.global.nc.u32 	%r98, [%rd40+8];
	st.shared.u32 	[%r96+8], %r98;
	ld.global.nc.u32 	%r99, [%rd40+12];
	st.shared.u32 	[%r96+12], %r99;
	ld.global.nc.u32 	%r100, [%rd40+16];
	st.shared.u32 	[%r96+16], %r100;
	ld.global.nc.u32 	%r101, [%rd40+20];
	st.shared.u32 	[%r96+20], %r101;
	ld.global.nc.u32 	%r102, [%rd40+24];
	st.shared.u32 	[%r96+24], %r102;
	ld.global.nc.u32 	%r103, [%rd40+28];
	st.shared.u32 	[%r96+28], %r103;
	add.s32 	%r144, %r144, 8;
$L__BB13_10:
	setp.eq.s32 	%p8, %r19, 0;
	@%p8 bra 	$L__BB13_16;
	and.b32  	%r22, %r3, 3;
	setp.lt.u32 	%p9, %r19, 4;
	@%p9 bra 	$L__BB13_13;
	add.s32 	%r104, %r144, %r4;
	mul.wide.s32 	%rd41, %r104, 4;
	add.s64 	%rd42, %rd1, %rd41;
	ld.global.nc.u32 	%r105, [%rd42];
	add.s32 	%r106, %r14, %r144;
	shl.b32 	%r107, %r106, 2;
	mov.u32 	%r108, shmem;
	add.s32 	%r109, %r108, %r107;
	st.shared.u32 	[%r109], %r105;
	ld.global.nc.u32 	%r110, [%rd42+4];
	st.shared.u32 	[%r109+4], %r110;
	ld.global.nc.u32 	%r111, [%rd42+8];
	st.shared.u32 	[%r109+8], %r111;
	ld.global.nc.u32 	%r112, [%rd42+12];
	st.shared.u32 	[%r109+12], %r112;
	add.s32 	%r144, %r144, 4;
$L__BB13_13:
	setp.eq.s32 	%p10, %r22, 0;
	@%p10 bra 	$L__BB13_16;
	shl.b32 	%r113, %r1, 3;
	shl.b32 	%r114, %r144, 2;
	add.s32 	%r115, %r113, %r114;
	mov.u32 	%r116, shmem;
	add.s32 	%r149, %r116, %r115;
	add.s32 	%r148, %r144, %r4;
	neg.s32 	%r147, %r22;
$L__BB13_15:
	.pragma "nounroll";
	mul.wide.s32 	%rd43, %r148, 4;
	add.s64 	%rd44, %rd1, %rd43;
	ld.global.nc.u32 	%r117, [%rd44];
	st.shared.u32 	[%r149], %r117;
	add.s32 	%r149, %r149, 4;
	add.s32 	%r148, %r148, 1;
	add.s32 	%r147, %r147, 1;
	setp.ne.s32 	%p11, %r147, 0;
	@%p11 bra 	$L__BB13_15;
$L__BB13_16:
	setp.lt.s32 	%p12, %r12, 1;
	@%p12 bra 	$L__BB13_23;
	ld.param.u64 	%rd62, [_Z18schedule_evictionsILi8ELi2EEvPiS0_PKiS2_S2_S2_S2_S2_S2_S2_iiii_param_6];
	max.s32 	%r34, %r13, 1;
	cvta.to.global.u64 	%rd4, %rd14;
	cvta.to.global.u64 	%rd5, %rd15;
	cvta.to.global.u64 	%rd6, %rd16;
	cvta.to.global.u64 	%rd7, %rd62;
	cvta.to.global.u64 	%rd8, %rd19;
	cvta.to.global.u64 	%rd9, %rd13;
	cvta.to.global.u64 	%rd10, %rd12;
	cvt.s64.s32 	%rd11, %r11;
	mov.b32 	%r153, 0;
	mov.u32 	%r154, %r153;
$L__BB13_18:
	cvt.u64.u32 	%rd45, %r153;
	add.s64 	%rd46, %rd45, %rd11;
	shl.b64 	%rd47, %rd46, 2;
	add.s64 	%rd48, %rd4, %rd47;
	ld.global.nc.u32 	%r44, [%rd48];
	shr.s32 	%r119, %r44, 31;
	shr.u32 	%r120, %r119, 29;
	add.s32 	%r121, %r44, %r120;
	shr.s32 	%r122, %r121, 3;
	mul.wide.s32 	%rd49, %r122, 4;
	add.s64 	%rd50, %rd5, %rd49;
	ld.global.nc.u32 	%r123, [%rd50];
	add.s64 	%rd51, %rd6, %rd49;
	ld.global.nc.u32 	%r124, [%rd51];
	add.s64 	%rd52, %rd7, %rd49;
	ld.global.nc.u32 	%r125, [%rd52];
	and.b32  	%r126, %r121, -8;
	sub.s32 	%r127, %r44, %r126;
	shl.b32 	%r128, %r125, 3;
	add.s32 	%r45, %r128, %r127;
	mad.lo.s32 	%r46, %r123, %r52, %r124;
	add.s32 	%r47, %r46, %r4;
	mul.wide.s32 	%rd53, %r47, 4;
	add.s64 	%rd54, %rd8, %rd53;
	ld.global.nc.u32 	%r129, [%rd54];
	setp.ge.s32 	%p13, %r45, %r129;
	@%p13 bra 	$L__BB13_22;
	mul.wide.s32 	%rd55, %r47, 4;
	add.s64 	%rd56, %rd9, %rd55;
	ld.global.u32 	%r130, [%rd56];
	add.s32 	%r131, %r130, 1;
	st.global.u32 	[%rd56], %r131;
	mad.lo.s32 	%r132, %r47, %r54, %r130;
	mul.wide.s32 	%rd57, %r132, 4;
	add.s64 	%rd58, %rd10, %rd57;
	st.global.u32 	[%rd58], %r45;
	shl.b32 	%r133, %r46, 2;
	mov.u32 	%r134, shmem;
	add.s32 	%r135, %r134, %r133;
	ld.shared.u32 	%r136, [%r135];
	st.local.v2.u32 	[%rd2], {%r153, %r6};
	st.local.v2.u32 	[%rd2+8], {%r44, %r47};
	st.local.u32 	[%rd2+16], %r136;
	mov.u64 	%rd59, $str$4;
	cvta.global.u64 	%rd60, %rd59;
	add.u64 	%rd61, %SP, 0;
	{ // callseq 69, 0
	.param .b64 param0;
	st.param.b64 	[param0], %rd60;
	.param .b64 param1;
	st.param.b64 	[param1], %rd61;
	.param .b32 retval0;
	call.uni (retval0), 
	vprintf, 
	(
	param0, 
	param1
	);
	ld.param.b32 	%r137, [retval0];
	} // callseq 69
	shl.b32 	%r139, %r14, 2;
	add.s32 	%r48, %r135, %r139;
	ld.shared.u32 	%r140, [%r48];
	add.s32 	%r141, %r140, -1;
	st.shared.u32 	[%r48], %r141;
	setp.ne.s32 	%p14, %r141, 0;
	@%p14 bra 	$L__BB13_22;
	add.s32 	%r154, %r154, 1;
	setp.ge.s32 	%p15, %r154, %r10;
	@%p15 bra 	$L__BB13_23;
	mov.b32 	%r142, 8;
	st.shared.u32 	[%r48], %r142;
$L__BB13_22:
	add.s32 	%r153, %r153, 1;
	setp.ne.s32 	%p16, %r153, %r34;
	@%p16 bra 	$L__BB13_18;
$L__BB13_23:
	ret;

}
	// .globl	_Z18schedule_evictionsILi8ELi4EEvPiS0_PKiS2_S2_S2_S2_S2_S2_S2_iiii
.visible .entry _Z18schedule_evictionsILi8ELi4EEvPiS0_PKiS2_S2_S2_S2_S2_S2_S2_iiii(
	.param .u64 .ptr .align 1 _Z18schedule_evictionsILi8ELi4EEvPiS0_PKiS2_S2_S2_S2_S2_S2_S2_iiii_param_0,
	.param .u64 .ptr .align 1 _Z18schedule_evictionsILi8ELi4EEvPiS0_PKiS2_S2_S2_S2_S2_S2_S2_iiii_param_1,
	.param .u64 .ptr .align 1 _Z18schedule_evictionsILi8ELi4EEvPiS0_PKiS2_S2_S2_S2_S2_S2_S2_iiii_param_2,
	.param .u64 .ptr .align 1 _Z18schedule_evictionsILi8ELi4EEvPiS0_PKiS2_S2_S2_S2_S2_S2_S2_iiii_param_3,
	.param .u64 .ptr .align 1 _Z18schedule_evictionsILi8ELi4EEvPiS0_PKiS2_S2_S2_S2_S2_S2_S2_iiii_param_4,
	.param .u64 .ptr .align 1 _Z18schedule_evictionsILi8ELi4EEvPiS0_PKiS2_S2_S2_S2_S2_S2_S2_iiii_param_5,
	.param .u64 .ptr .align 1 _Z18schedule_evictionsILi8ELi4EEvPiS0_PKiS2_S2_S2_S2_S2_S2_S2_iiii_param_6,
	.param .u64 .ptr .align 1 _Z18schedule_evictionsILi8ELi4EEvPiS0_PKiS2_S2_S2_S2_S2_S2_S2_iiii_param_7,
	.param .u64 .ptr .align 1 _Z18schedule_evictionsILi8ELi4EEvPiS0_PKiS2_S2_S2_S2_S2_S2_S2_iiii_param_8,
	.param .u64 .ptr .align 1 _Z18schedule_evictionsILi8ELi4EEvPiS0_PKiS2_S2_S2_S2_S2_S2_S2_iiii_param_9,
	.param .u32 _Z18schedule_evictionsILi8ELi4EEvPiS0_PKiS2_S2_S2_S2_S2_S2_S2_iiii_param_10,
	.param .u32 _Z18schedule_evictionsILi8ELi4EEvPiS0_PKiS2_S2_S2_S2_S2_S2_S2_iiii_param_11,
	.param .u32 _Z18schedule_evictionsILi8ELi4EEvPiS0_PKiS2_S2_S2_S2_S2_S2_S2_iiii_param_12,
	.param .u32 _Z18schedule_evictionsILi8ELi4EEvPiS0_PKiS2_S2_S2_S2_S2_S2_S2_iiii_param_13
)
{
	.local .align 8 .b8 	__local_depot14[24];
	.reg .b64 	%SP;
	.reg .b64 	%SPL;
	.reg .pred 	%p<17>;
	.reg .b32 	%r<156>;
	.reg .b64 	%rd<64>;

	mov.u64 	%SPL, __local_depot14;
	cvta.local.u64 	%SP, %SPL;
	ld.param.u64 	%rd12, [_Z18schedule_evictionsILi8ELi4EEvPiS0_PKiS2_S2_S2_S2_S2_S2_S2_iiii_param_0];
	ld.param.u64 	%rd13, [_Z18schedule_evictionsILi8ELi4EEvPiS0_PKiS2_S2_S2_S2_S2_S2_S2_iiii_param_1];
	ld.param.u64 	%rd20, [_Z18schedule_evictionsILi8ELi4EEvPiS0_PKiS2_S2_S2_S2_S2_S2_S2_iiii_param_3];
	ld.param.u64 	%rd15, [_Z18schedule_evictionsILi8ELi4EEvPiS0_PKiS2_S2_S2_S2_S2_S2_S2_iiii_param_4];
	ld.param.u64 	%rd16, [_Z18schedule_evictionsILi8ELi4EEvPiS0_PKiS2_S2_S2_S2_S2_S2_S2_iiii_param_5];
	ld.param.u64 	%rd18, [_Z18schedule_evictionsILi8ELi4EEvPiS0_PKiS2_S2_S2_S2_S2_S2_S2_iiii_param_7];
	ld.param.u64 	%rd19, [_Z18schedule_evictionsILi8ELi4EEvPiS0_PKiS2_S2_S2_S2_S2_S2_S2_iiii_param_8];
	ld.param.u64 	%rd21, [_Z18schedule_evictionsILi8ELi4EEvPiS0_PKiS2_S2_S2_S2_S2_S2_S2_iiii_param_9];
	ld.param.u32 	%r55, [_Z18schedule_evictionsILi8ELi4EEvPiS0_PKiS2_S2_S2_S2_S2_S2_S2_iiii_param_10];
	ld.param.u32 	%r52, [_Z18schedule_evictionsILi8ELi4EEvPiS0_PKiS2_S2_S2_S2_S2_S2_S2_iiii_param_11];
	ld.param.u32 	%r143, [_Z18schedule_evictionsILi8ELi4EEvPiS0_PKiS2_S2_S2_S2_S2_S2_S2_iiii_param_12];
	ld.param.u32 	%r54, [_Z18schedule_evictionsILi8ELi4EEvPiS0_PKiS2_S2_S2_S2_S2_S2_S2_iiii_param_13];
	cvta.to.global.u64 	%rd1, %rd21;
	cvta.to.global.u64 	%rd22, %rd20;
	add.u64 	%rd23, %SP, 0;
	add.u64 	%rd2, %SPL, 0;
	mov.u32 	%r56, %nctaid.x;
	mov.u32 	%r57, %ntid.x;
	mul.lo.s32 	%r58, %r56, %r57;
	mov.u32 	%r59, %ctaid.x;
	mov.u32 	%r1, %tid.x;
	mad.lo.s32 	%r6, %r59, %r57, %r1;
	mul.lo.s32 	%r3, %r52, %r55;
	mul.lo.s32 	%r4, %r3, %r6;
	mul.wide.s32 	%rd24, %r6, 4;
	add.s64 	%rd3, %rd22, %rd24;
	ld.global.nc.u32 	%r5, [%rd3];
	st.local.v2.u32 	[%rd2], {%r6, %r5};
	mov.u64 	%rd25, $str;
	cvta.global.u64 	%rd26, %rd25;
	{ // callseq 70, 0
	.param .b64 param0;
	st.param.b64 	[param0], %rd26;
	.param .b64 param1;
	st.param.b64 	[param1], %rd23;
	.param .b32 retval0;
	call.uni (retval0), 
	vprintf, 
	(
	param0, 
	param1
	);
	ld.param.b32 	%r60, [retval0];
	} // callseq 70
	add.s32 	%r62, %r6, 1;
	setp.ge.s32 	%p1, %r62, %r58;
	@%p1 bra 	$L__BB14_2;
	ld.global.nc.u32 	%r143, [%rd3+4];
$L__BB14_2:
	cvta.to.global.u64 	%rd27, %rd18;
	add.s64 	%rd29, %rd27, %rd24;
	ld.global.nc.u32 	%r10, [%rd29];
	setp.eq.s32 	%p2, %r10, 0;
	@%p2 bra 	$L__BB14_23;
	st.local.v2.u32 	[%rd2], {%r6, %r10};
	mov.u64 	%rd30, $str$1;
	cvta.global.u64 	%rd31, %rd30;
	add.u64 	%rd32, %SP, 0;
	{ // callseq 71, 0
	.param .b64 param0;
	st.param.b64 	[param0], %rd31;
	.param .b64 param1;
	st.param.b64 	[param1], %rd32;
	.param .b32 retval0;
	call.uni (retval0), 
	vprintf, 
	(
	param0, 
	param1
	);
	ld.param.b32 	%r63, [retval0];
	} // callseq 71
	shl.b32 	%r11, %r5, 3;
	sub.s32 	%r12, %r143, %r5;
	shl.b32 	%r13, %r12, 3;
	st.local.v2.u32 	[%rd2], {%r6, %r13};
	mov.u64 	%rd33, $str$2;
	cvta.global.u64 	%rd34, %rd33;
	{ // callseq 72, 0
	.param .b64 param0;
	st.param.b64 	[param0], %rd34;
	.param .b64 param1;
	st.param.b64 	[param1], %rd32;
	.param .b32 retval0;
	call.uni (retval0), 
	vprintf, 
	(
	param0, 
	param1
	);
	ld.param.b32 	%r65, [retval0];
	} // callseq 72
	st.local.v2.u32 	[%rd2], {%r6, %r3};
	mov.b32 	%r67, 4;
	st.local.u32 	[%rd2+8], %r67;
	mov.u64 	%rd35, $str$3;
	cvta.global.u64 	%rd36, %rd35;
	{ // callseq 73, 0
	.param .b64 param0;
	st.param.b64 	[param0], %rd36;
	.param .b64 param1;
	st.param.b64 	[param1], %rd32;
	.param .b32 retval0;
	call.uni (retval0), 
	vprintf, 
	(
	param0, 
	param1
	);
	ld.param.b32 	%r68, [retval0];
	} // callseq 73
	shl.b32 	%r14, %r1, 2;
	setp.lt.s32 	%p3, %r3, 1;
	@%p3 bra 	$L__BB14_16;
	setp.lt.u32 	%p4, %r3, 16;
	mov.b32 	%r144, 0;
	@%p4 bra 	$L__BB14_7;
	and.b32  	%r144, %r3, 2147483632;
	neg.s32 	%r152, %r144;
	shl.b32 	%r72, %r1, 4;
	mov.u32 	%r73, shmem;
	add.s32 	%r74, %r72, %r73;
	add.s32 	%r150, %r74, 32;
	mov.u32 	%r151, %r4;
$L__BB14_6:
	.pragma "nounroll";
	mul.wide.s32 	%rd37, %r151, 4;
	add.s64 	%rd38, %rd1, %rd37;
	ld.global.nc.u32 	%r75, [%rd38];
	ld.global.nc.u32 	%r76, [%rd38+4];
	ld.global.nc.u32 	%r77, [%rd38+8];
	ld.global.nc.u32 	%r78, [%rd38+12];
	st.shared.v4.u32 	[%r150+-32], {%r75, %r76, %r77, %r78};
	ld.global.nc.u32 	%r79, [%rd38+16];
	ld.global.nc.u32 	%r80, [%rd38+20];
	ld.global.nc.u32 	%r81, [%rd38+24];
	ld.global.nc.u32 	%r82, [%rd38+28];
	st.shared.v4.u32 	[%r150+-16], {%r79, %r80, %r81, %r82};
	ld.global.nc.u32 	%r83, [%rd38+32];
	ld.global.nc.u32 	%r84, [%rd38+36];
	ld.global.nc.u32 	%r85, [%rd38+40];
	ld.global.nc.u32 	%r86, [%rd38+44];
	st.shared.v4.u32 	[%r150], {%r83, %r84, %r85, %r86};
	ld.global.nc.u32 	%r87, [%rd38+48];
	ld.global.nc.u32 	%r88, [%rd38+52];
	ld.global.nc.u32 	%r89, [%rd38+56];
	ld.global.nc.u32 	%r90, [%rd38+60];
	st.shared.v4.u32 	[%r150+16], {%r87, %r88, %r89, %r90};
	add.s32 	%r152, %r152, 16;
	add.s32 	%r151, %r151, 16;
	add.s32 	%r150, %r150, 64;
	setp.eq.s32 	%p5, %r152, 0;
	@%p5 bra 	$L__BB14_7;
	bra.uni 	$L__BB14_6;
$L__BB14_7:
	and.b32  	%r18, %r3, 15;
	setp.eq.s32 	%p6, %r18, 0;
	@%p6 bra 	$L__BB14_16;
	and.b32  	%r19, %r3, 7;
	setp.lt.u32 	%p7, %r18, 8;
	@%p7 bra 	$L__BB14_10;
	add.s32 	%r91, %r144, %r4;
	mul.wide.s32 	%rd39, %r91, 4;
	add.s64 	%rd40, %rd1, %rd39;
	ld.global.nc.u32 	%r92, [%rd40];
	add.s32 	%r93, %r14, %r144;
	shl.b32 	%r94, %r93, 2;
	mov.u32 	%r95, shmem;
	add.s32 	%r96, %r95, %r94;
	st.shared.u32 	[%r96], %r92;
	ld.global.nc.u32 	%r97, [%rd40+4];
	st.shared.u32 	[%r96+4], %r97;
	ld.global.nc.u32 	%r98, [%rd40+8];
	st.shared.u32 	[%r96+8], %r98;
	ld.global.nc.u32 	%r99, [%rd40+12];
	st.shared.u32 	[%r96+12], %r99;
	ld.global.nc.u32 	%r100, [%rd40+16];
	st.shared.u32 	[%r96+16], %r100;
	ld.global.nc.u32 	%r101, [%rd40+20];
	st.shared.u32 	[%r96+20], %r101;
	ld.global.nc.u32 	%r102, [%rd40+24];
	st.shared.u32 	[%r96+24], %r102;
	ld.global.nc.u32 	%r103, [%rd40+28];
	st.shared.u32 	[%r96+28], %r103;
	add.s32 	%r144, %r144, 8;
$L__BB14_10:
	setp.eq.s32 	%p8, %r19, 0;
	@%p8 bra 	$L__BB14_16;
	and.b32  	%r22, %r3, 3;
	setp.lt.u32 	%p9, %r19, 4;
	@%p9 bra 	$L__BB14_13;
	add.s32 	%r104, %r144, %r4;
	mul.wide.s32 	%rd41, %r104, 4;
	add.s64 	%rd42, %rd1, %rd41;
	ld.global.nc.u32 	%r105, [%rd42];
	add.s32 	%r106, %r14, %r144;
	shl.b32 	%r107, %r106, 2;
	mov.u32 	%r108, shmem;
	add.s32 	%r109, %r108, %r107;
	st.shared.u32 	[%r109], %r105;
	ld.global.nc.u32 	%r110, [%rd42+4];
	st.shared.u32 	[%r109+4], %r110;
	ld.global.nc.u32 	%r111, [%rd42+8];
	st.shared.u32 	[%r109+8], %r111;
	ld.global.nc.u32 	%r112, [%rd42+12];
	st.shared.u32 	[%r109+12], %r112;
	add.s32 	%r144, %r144, 4;
$L__BB14_13:
	setp.eq.s32 	%p10, %r22, 0;
	@%p10 bra 	$L__BB14_16;
	shl.b32 	%r113, %r1, 4;
	shl.b32 	%r114, %r144, 2;
	add.s32 	%r115, %r113, %r114;
	mov.u32 	%r116, shmem;
	add.s32 	%r149, %r116, %r115;
	add.s32 	%r148, %r144, %r4;
	neg.s32 	%r147, %r22;
$L__BB14_15:
	.pragma "nounroll";
	mul.wide.s32 	%rd43, %r148, 4;
	add.s64 	%rd44, %rd1, %rd43;
	ld.global.nc.u32 	%r117, [%rd44];
	st.shared.u32 	[%r149], %r117;
	add.s32 	%r149, %r149, 4;
	add.s32 	%r148, %r148, 1;
	add.s32 	%r147, %r147, 1;
	setp.ne.s32 	%p11, %r147, 0;
	@%p11 bra 	$L__BB14_15;
$L__BB14_16:
	setp.lt.s32 	%p12, %r12, 1;
	@%p12 bra 	$L__BB14_23;
	ld.param.u64 	%rd63, [_Z18schedule_evictionsILi8ELi4EEvPiS0_PKiS2_S2_S2_S2_S2_S2_S2_iiii_param_6];
	ld.param.u64 	%rd62, [_Z18schedule_evictionsILi8ELi4EEvPiS0_PKiS2_S2_S2_S2_S2_S2_S2_iiii_param_2];
	max.s32 	%r34, %r13, 1;
	cvta.to.global.u64 	%rd4, %rd62;
	cvta.to.global.u64 	%rd5, %rd15;
	cvta.to.global.u64 	%rd6, %rd16;
	cvta.to.global.u64 	%rd7, %rd63;
	cvta.to.global.u64 	%rd8, %rd19;
	cvta.to.global.u64 	%rd9, %rd13;
	cvta.to.global.u64 	%rd10, %rd12;
	cvt.s64.s32 	%rd11, %r11;
	mov.b32 	%r153, 0;
	mov.u32 	%r154, %r153;
$L__BB14_18:
	cvt.u64.u32 	%rd45, %r153;
	add.s64 	%rd46, %rd45, %rd11;
	shl.b64 	%rd47, %rd46, 2;
	add.s64 	%rd48, %rd4, %rd47;
	ld.global.nc.u32 	%r44, [%rd48];
	shr.s32 	%r119, %r44, 31;
	shr.u32 	%r120, %r119, 29;
	add.s32 	%r121, %r44, %r120;
	shr.s32 	%r122, %r121, 3;
	mul.wide.s32 	%rd49, %r122, 4;
	add.s64 	%rd50, %rd5, %rd49;
	ld.global.nc.u32 	%r123, [%rd50];
	add.s64 	%rd51, %rd6, %rd49;
	ld.global.nc.u32 	%r124, [%rd51];
	add.s64 	%rd52, %rd7, %rd49;
	ld.global.nc.u32 	%r125, [%rd52];
	and.b32  	%r126, %r121, -8;
	sub.s32 	%r127, %r44, %r126;
	shl.b32 	%r128, %r125, 3;
	add.s32 	%r45, %r128, %r127;
	mad.lo.s32 	%r46, %r123, %r52, %r124;
	add.s32 	%r47, %r46, %r4;
	mul.wide.s32 	%rd53, %r47, 4;
	add.s64 	%rd54, %rd8, %rd53;
	ld.global.nc.u32 	%r129, [%rd54];
	setp.ge.s32 	%p13, %r45, %r129;
	@%p13 bra 	$L__BB14_22;
	mul.wide.s32 	%rd55, %r47, 4;
	add.s64 	%rd56, %rd9, %rd55;
	ld.global.u32 	%r130, [%rd56];
	add.s32 	%r131, %r130, 1;
	st.global.u32 	[%rd56], %r131;
	mad.lo.s32 	%r132, %r47, %r54, %r130;
	mul.wide.s32 	%rd57, %r132, 4;
	add.s64 	%rd58, %rd10, %rd57;
	st.global.u32 	[%rd58], %r45;
	shl.b32 	%r133, %r46, 2;
	mov.u32 	%r134, shmem;
	add.s32 	%r135, %r134, %r133;
	ld.shared.u32 	%r136, [%r135];
	st.local.v2.u32 	[%rd2], {%r153, %r6};
	st.local.v2.u32 	[%rd2+8], {%r44, %r47};
	st.local.u32 	[%rd2+16], %r136;
	mov.u64 	%rd59, $str$4;
	cvta.global.u64 	%rd60, %rd59;
	add.u64 	%rd61, %SP, 0;
	{ // callseq 74, 0
	.param .b64 param0;
	st.param.b64 	[param0], %rd60;
	.param .b64 param1;
	st.param.b64 	[param1], %rd61;
	.param .b32 retval0;
	call.uni (retval0), 
	vprintf, 
	(
	param0, 
	param1
	);
	ld.param.b32 	%r137, [retval0];
	} // callseq 74
	shl.b32 	%r139, %r14, 2;
	add.s32 	%r48, %r135, %r139;
	ld.shared.u32 	%r140, [%r48];
	add.s32 	%r141, %r140, -1;
	st.shared.u32 	[%r48], %r141;
	setp.ne.s32 	%p14, %r141, 0;
	@%p14 bra 	$L__BB14_22;
	add.s32 	%r154, %r154, 1;
	setp.ge.s32 	%p15, %r154, %r10;
	@%p15 bra 	$L__BB14_23;
	mov.b32 	%r142, 8;
	st.shared.u32 	[%r48], %r142;
$L__BB14_22:
	add.s32 	%r153, %r153, 1;
	setp.ne.s32 	%p16, %r153, %r34;
	@%p16 bra 	$L__BB14_18;
$L__BB14_23:
	ret;

}
	// .globl	_Z18schedule_evictionsILi8ELi8EEvPiS0_PKiS2_S2_S2_S2_S2_S2_S2_iiii
.visible .entry _Z18schedule_evictionsILi8ELi8EEvPiS0_PKiS2_S2_S2_S2_S2_S2_S2_iiii(
	.param .u64 .ptr .align 1 _Z18schedule_evictionsILi8ELi8EEvPiS0_PKiS2_S2_S2_S2_S2_S2_S2_iiii_param_0,
	.param .u64 .ptr .align 1 _Z18schedule_evictionsILi8ELi8EEvPiS0_PKiS2_S2_S2_S2_S2_S2_S2_iiii_param_1,
	.param .u64 .ptr .align 1 _Z18schedule_evictionsILi8ELi8EEvPiS0_PKiS2_S2_S2_S2_S2_S2_S2_iiii_param_2,
	.param .u64 .ptr .align 1 _Z18schedule_evictionsILi8ELi8EEvPiS0_PKiS2_S2_S2_S2_S2_S2_S2_iiii_param_3,
	.param .u64 .ptr .align 1 _Z18schedule_evictionsILi8ELi8EEvPiS0_PKiS2_S2_S2_S2_S2_S2_S2_iiii_param_4,
	.param .u64 .ptr .align 1 _Z18schedule_evictionsILi8ELi8EEvPiS0_PKiS2_S2_S2_S2_S2_S2_S2_iiii_param_5,
	.param .u64 .ptr .align 1 _Z18schedule_evictionsILi8ELi8EEvPiS0_PKiS2_S2_S2_S2_S2_S2_S2_iiii_param_6,
	.param .u64 .ptr .align 1 _Z18schedule_evictionsILi8ELi8EEvPiS0_PKiS2_S2_S2_S2_S2_S2_S2_iiii_param_7,
	.param .u64 .ptr .align 1 _Z18schedule_evictionsILi8ELi8EEvPiS0_PKiS2_S2_S2_S2_S2_S2_S2_iiii_param_8,
	.param .u64 .ptr .align 1 _Z18schedule_evictionsILi8ELi8EEvPiS0_PKiS2_S2_S2_S2_S2_S2_S2_iiii_param_9,
	.param .u32 _Z18schedule_evictionsILi8ELi8EEvPiS0_PKiS2_S2_S2_S2_S2_S2_S2_iiii_param_10,
	.param .u32 _Z18schedule_evictionsILi8ELi8EEvPiS0_PKiS2_S2_S2_S2_S2_S2_S2_iiii_param_11,
	.param .u32 _Z18schedule_evictionsILi8ELi8EEvPiS0_PKiS2_S2_S2_S2_S2_S2_S2_iiii_param_12,
	.param .u32 _Z18schedule_evictionsILi8ELi8EEvPiS0_PKiS2_S2_S2_S2_S2_S2_S2_iiii_param_13
)
{
	.local .align 8 .b8 	__local_depot15[24];
	.reg .b64 	%SP;
	.reg .b64 	%SPL;
	.reg .pred 	%p<17>;
	.reg .b32 	%r<156>;
	.reg .b64 	%rd<64>;

	mov.u64 	%SPL, __local_depot15;
	cvta.local.u64 	%SP, %SPL;
	ld.param.u64 	%rd12, [_Z18schedule_evictionsILi8ELi8EEvPiS0_PKiS2_S2_S2_S2_S2_S2_S2_iiii_param_0];
	ld.param.u64 	%rd13, [_Z18schedule_evictionsILi8ELi8EEvPiS0_PKiS2_S2_S2_S2_S2_S2_S2_iiii_param_1];
	ld.param.u64 	%rd20, [_Z18schedule_evictionsILi8ELi8EEvPiS0_PKiS2_S2_S2_S2_S2_S2_S2_iiii_param_3];
	ld.param.u64 	%rd15, [_Z18schedule_evictionsILi8ELi8EEvPiS0_PKiS2_S2_S2_S2_S2_S2_S2_iiii_param_4];
	ld.param.u64 	%rd16, [_Z18schedule_evictionsILi8ELi8EEvPiS0_PKiS2_S2_S2_S2_S2_S2_S2_iiii_param_5];
	ld.param.u64 	%rd18, [_Z18schedule_evictionsILi8ELi8EEvPiS0_PKiS2_S2_S2_S2_S2_S2_S2_iiii_param_7];
	ld.param.u64 	%rd19, [_Z18schedule_evictionsILi8ELi8EEvPiS0_PKiS2_S2_S2_S2_S2_S2_S2_iiii_param_8];
	ld.param.u64 	%rd21, [_Z18schedule_evictionsILi8ELi8EEvPiS0_PKiS2_S2_S2_S2_S2_S2_S2_iiii_param_9];
	ld.param.u32 	%r55, [_Z18schedule_evictionsILi8ELi8EEvPiS0_PKiS2_S2_S2_S2_S2_S2_S2_iiii_param_10];
	ld.param.u32 	%r52, [_Z18schedule_evictionsILi8ELi8EEvPiS0_PKiS2_S2_S2_S2_S2_S2_S2_iiii_param_11];
	ld.param.u32 	%r143, [_Z18schedule_evictionsILi8ELi8EEvPiS0_PKiS2_S2_S2_S2_S2_S2_S2_iiii_param_12];
	ld.param.u32 	%r54, [_Z18schedule_evictionsILi8ELi8EEvPiS0_PKiS2_S2_S2_S2_S2_S2_S2_iiii_param_13];
	cvta.to.global.u64 	%rd1, %rd21;
	cvta.to.global.u64 	%rd22, %rd20;
	add.u64 	%rd23, %SP, 0;
	add.u64 	%rd2, %SPL, 0;
	mov.u32 	%r56, %nctaid.x;
	mov.u32 	%r57, %ntid.x;
	mul.lo.s32 	%r58, %r56, %r57;
	mov.u32 	%r59, %ctaid.x;
	mov.u32 	%r1, %tid.x;
	mad.lo.s32 	%r6, %r59, %r57, %r1;
	mul.lo.s32 	%r3, %r52, %r55;
	mul.lo.s32 	%r4, %r3, %r6;
	mul.wide.s32 	%rd24, %r6, 4;
	add.s64 	%rd3, %rd22, %rd24;
	ld.global.nc.u32 	%r5, [%rd3];
	st.local.v2.u32 	[%rd2], {%r6, %r5};
	mov.u64 	%rd25, $str;
	cvta.global.u64 	%rd26, %rd25;
	{ // callseq 75, 0
	.param .b64 param0;
	st.param.b64 	[param0], %rd26;
	.param .b64 param1;
	st.param.b64 	[param1], %rd23;
	.param .b32 retval0;
	call.uni (retval0), 
	vprintf, 
	(
	param0, 
	param1
	);
	ld.param.b32 	%r60, [retval0];
	} // callseq 75
	add.s32 	%r62, %r6, 1;
	setp.ge.s32 	%p1, %r62, %r58;
	@%p1 bra 	$L__BB15_2;
	ld.global.nc.u32 	%r143, [%rd3+4];
$L__BB15_2:
	cvta.to.global.u64 	%rd27, %rd18;
	add.s64 	%rd29, %rd27, %rd24;
	ld.global.nc.u32 	%r10, [%rd29];
	setp.eq.s32 	%p2, %r10, 0;
	@%p2 bra 	$L__BB15_23;
	st.local.v2.u32 	[%rd2], {%r6, %r10};
	mov.u64 	%rd30, $str$1;
	cvta.global.u64 	%rd31, %rd30;
	add.u64 	%rd32, %SP, 0;
	{ // callseq 76, 0
	.param .b64 param0;
	st.param.b64 	[param0], %rd31;
	.param .b64 param1;
	st.param.b64 	[param1], %rd32;
	.param .b32 retval0;
	call.uni (retval0), 
	vprintf, 
	(
	param0, 
	param1
	);
	ld.param.b32 	%r63, [retval0];
	} // callseq 76
	shl.b32 	%r11, %r5, 3;
	sub.s32 	%r12, %r143, %r5;
	shl.b32 	%r13, %r12, 3;
	st.local.v2.u32 	[%rd2], {%r6, %r13};
	mov.u64 	%rd33, $str$2;
	cvta.global.u64 	%rd34, %rd33;
	{ // callseq 77, 0
	.param .b64 param0;
	st.param.b64 	[param0], %rd34;
	.param .b64 param1;
	st.param.b64 	[param1], %rd32;
	.param .b32 retval0;
	call.uni (retval0), 
	vprintf, 
	(
	param0, 
	param1
	);
	ld.param.b32 	%r65, [retval0];
	} // callseq 77
	st.local.v2.u32 	[%rd2], {%r6, %r3};
	mov.b32 	%r67, 8;
	st.local.u32 	[%rd2+8], %r67;
	mov.u64 	%rd35, $str$3;
	cvta.global.u64 	%rd36, %rd35;
	{ // callseq 78, 0
	.param .b64 param0;
	st.param.b64 	[param0], %rd36;
	.param .b64 param1;
	st.param.b64 	[param1], %rd32;
	.param .b32 retval0;
	call.uni (retval0), 
	vprintf, 
	(
	param0, 
	param1
	);
	ld.param.b32 	%r68, [retval0];
	} // callseq 78
	shl.b32 	%r14, %r1, 3;
	setp.lt.s32 	%p3, %r3, 1;
	@%p3 bra 	$L__BB15_16;
	setp.lt.u32 	%p4, %r3, 16;
	mov.b32 	%r144, 0;
	@%p4 bra 	$L__BB15_7;
	and.b32  	%r144, %r3, 2147483632;
	neg.s32 	%r152, %r144;
	shl.b32 	%r72, %r1, 5;
	mov.u32 	%r73, shmem;
	add.s32 	%r74, %r72, %r73;
	add.s32 	%r150, %r74, 32;
	mov.u32 	%r151, %r4;
$L__BB15_6:
	.pragma "nounroll";
	mul.wide.s32 	%rd37, %r151, 4;
	add.s64 	%rd38, %rd1, %rd37;
	ld.global.nc.u32 	%r75, [%rd38];
	ld.global.nc.u32 	%r76, [%rd38+4];
	ld.global.nc.u32 	%r77, [%rd38+8];
	ld.global.nc.u32 	%r78, [%rd38+12];
	st.shared.v4.u32 	[%r150+-32], {%r75, %r76, %r77, %r78};
	ld.global.nc.u32 	%r79, [%rd38+16];
	ld.global.nc.u32 	%r80, [%rd38+20];
	ld.global.nc.u32 	%r81, [%rd38+24];
	ld.global.nc.u32 	%r82, [%rd38+28];
	st.shared.v4.u32 	[%r150+-16], {%r79, %r80, %r81, %r82};
	ld.global.nc.u32 	%r83, [%rd38+32];
	ld.global.nc.u32 	%r84, [%rd38+36];
	ld.global.nc.u32 	%r85, [%rd38+40];
	ld.global.nc.u32 	%r86, [%rd38+44];
	st.shared.v4.u32 	[%r150], {%r83, %r84, %r85, %r86};
	ld.global.nc.u32 	%r87, [%rd38+48];
	ld.global.nc.u32 	%r88, [%rd38+52];
	ld.global.nc.u32 	%r89, [%rd38+56];
	ld.global.nc.u32 	%r90, [%rd38+60];
	st.shared.v4.u32 	[%r150+16], {%r87, %r88, %r89, %r90};
	add.s32 	%r152, %r152, 16;
	add.s32 	%r151, %r151, 16;
	add.s32 	%r150, %r150, 64;
	setp.eq.s32 	%p5, %r152, 0;
	@%p5 bra 	$L__BB15_7;
	bra.uni 	$L__BB15_6;
$L__BB15_7:
	and.b32  	%r18, %r3, 15;
	setp.eq.s32 	%p6, %r18, 0;
	@%p6 bra 	$L__BB15_16;
	and.b32  	%r19, %r3, 7;
	setp.lt.u32 	%p7, %r18, 8;
	@%p7 bra 	$L__BB15_10;
	add.s32 	%r91, %r144, %r4;
	mul.wide.s32 	%rd39, %r91, 4;
	add.s64 	%rd40, %rd1, %rd39;
	ld.global.nc.u32 	%r92, [%rd40];
	add.s32 	%r93, %r14, %r144;
	shl.b32 	%r94, %r93, 2;
	mov.u32 	%r95, shmem;
	add.s32 	%r96, %r95, %r94;
	st.shared.u32 	[%r96], %r92;
	ld.global.nc.u32 	%r97, [%rd40+4];
	st.shared.u32 	[%r96+4], %r97;
	ld.global.nc.u32 	%r98, [%rd40+8];
	st.shared.u32 	[%r96+8], %r98;
	ld.global.nc.u32 	%r99, [%rd40+12];
	st.shared.u32 	[%r96+12], %r99;
	ld.global.nc.u32 	%r100, [%rd40+16];
	st.shared.u32 	[%r96+16], %r100;
	ld.global.nc.u32 	%r101, [%rd40+20];
	st.shared.u32 	[%r96+20], %r101;
	ld.global.nc.u32 	%r102, [%rd40+24];
	st.shared.u32 	[%r96+24], %r102;
	ld.global.nc.u32 	%r103, [%rd40+28];
	st.shared.u32 	[%r96+28], %r103;
	add.s32 	%r144, %r144, 8;
$L__BB15_10:
	setp.eq.s32 	%p8, %r19, 0;
	@%p8 bra 	$L__BB15_16;
	and.b32  	%r22, %r3, 3;
	setp.lt.u32 	%p9, %r19, 4;
	@%p9 bra 	$L__BB15_13;
	add.s32 	%r104, %r144, %r4;
	mul.wide.s32 	%rd41, %r104, 4;
	add.s64 	%rd42, %rd1, %rd41;
	ld.global.nc.u32 	%r105, [%rd42];
	add.s32 	%r106, %r14, %r144;
	shl.b32 	%r107, %r106, 2;
	mov.u32 	%r108, shmem;
	add.s32 	%r109, %r108, %r107;
	st.shared.u32 	[%r109], %r105;
	ld.global.nc.u32 	%r110, [%rd42+4];
	st.shared.u32 	[%r109+4], %r110;
	ld.global.nc.u32 	%r111, [%rd42+8];
	st.shared.u32 	[%r109+8], %r111;
	ld.global.nc.u32 	%r112, [%rd42+12];
	st.shared.u32 	[%r109+12], %r112;
	add.s32 	%r144, %r144, 4;
$L__BB15_13:
	setp.eq.s32 	%p10, %r22, 0;
	@%p10 bra 	$L__BB15_16;
	shl.b32 	%r113, %r1, 5;
	shl.b32 	%r114, %r144, 2;
	add.s32 	%r115, %r113, %r114;
	mov.u32 	%r116, shmem;
	add.s32 	%r149, %r116, %r115;
	add.s32 	%r148, %r144, %r4;
	neg.s32 	%r147, %r22;
$L__BB15_15:
	.pragma "nounroll";
	mul.wide.s32 	%rd43, %r148, 4;
	add.s64 	%rd44, %rd1, %rd43;
	ld.global.nc.u32 	%r117, [%rd44];
	st.shared.u32 	[%r149], %r117;
	add.s32 	%r149, %r149, 4;
	add.s32 	%r148, %r148, 1;
	add.s32 	%r147, %r147, 1;
	setp.ne.s32 	%p11, %r147, 0;
	@%p11 bra 	$L__BB15_15;
$L__BB15_16:
	setp.lt.s32 	%p12, %r12, 1;
	@%p12 bra 	$L__BB15_23;
	ld.param.u64 	%rd63, [_Z18schedule_evictionsILi8ELi8EEvPiS0_PKiS2_S2_S2_S2_S2_S2_S2_iiii_param_6];
	ld.param.u64 	%rd62, [_Z18schedule_evictionsILi8ELi8EEvPiS0_PKiS2_S2_S2_S2_S2_S2_S2_iiii_param_2];
	max.s32 	%r34, %r13, 1;
	cvta.to.global.u64 	%rd4, %rd62;
	cvta.to.global.u64 	%rd5, %rd15;
	cvta.to.global.u64 	%rd6, %rd16;
	cvta.to.global.u64 	%rd7, %rd63;
	cvta.to.global.u64 	%rd8, %rd19;
	cvta.to.global.u64 	%rd9, %rd13;
	cvta.to.global.u64 	%rd10, %rd12;
	cvt.s64.s32 	%rd11, %r11;
	mov.b32 	%r153, 0;
	mov.u32 	%r154, %r153;
$L__BB15_18:
	cvt.u64.u32 	%rd45, %r153;
	add.s64 	%rd46, %rd45, %rd11;
	shl.b64 	%rd47, %rd46, 2;
	add.s64 	%rd48, %rd4, %rd47;
	ld.global.nc.u32 	%r44, [%rd48];
	shr.s32 	%r119, %r44, 31;
	shr.u32 	%r120, %r119, 29;
	add.s32 	%r121, %r44, %r120;
	shr.s32 	%r122, %r121, 3;
	mul.wide.s32 	%rd49, %r122, 4;
	add.s64 	%rd50, %rd5, %rd49;
	ld.global.nc.u32 	%r123, [%rd50];
	add.s64 	%rd51, %rd6, %rd49;
	ld.global.nc.u32 	%r124, [%rd51];
	add.s64 	%rd52, %rd7, %rd49;
	ld.global.nc.u32 	%r125, [%rd52];
	and.b32  	%r126, %r121, -8;
	sub.s32 	%r127, %r44, %r126;
	shl.b32 	%r128, %r125, 3;
	add.s32 	%r45, %r128, %r127;
	mad.lo.s32 	%r46, %r123, %r52, %r124;
	add.s32 	%r47, %r46, %r4;
	mul.wide.s32 	%rd53, %r47, 4;
	add.s64 	%rd54, %rd8, %rd53;
	ld.global.nc.u32 	%r129, [%rd54];
	setp.ge.s32 	%p13, %r45, %r129;
	@%p13 bra 	$L__BB15_22;
	mul.wide.s32 	%rd55, %r47, 4;
	add.s64 	%rd56, %rd9, %rd55;
	ld.global.u32 	%r130, [%rd56];
	add.s32 	%r131, %r130, 1;
	st.global.u32 	[%rd56], %r131;
	mad.lo.s32 	%r132, %r47, %r54, %r130;
	mul.wide.s32 	%rd57, %r132, 4;
	add.s64 	%rd58, %rd10, %rd57;
	st.global.u32 	[%rd58], %r45;
	shl.b32 	%r133, %r46, 2;
	mov.u32 	%r134, shmem;
	add.s32 	%r135, %r134, %r133;
	ld.shared.u32 	%r136, [%r135];
	st.local.v2.u32 	[%rd2], {%r153, %r6};
	st.local.v2.u32 	[%rd2+8], {%r44, %r47};
	st.local.u32 	[%rd2+16], %r136;
	mov.u64 	%rd59, $str$4;
	cvta.global.u64 	%rd60, %rd59;
	add.u64 	%rd61, %SP, 0;
	{ // callseq 79, 0
	.param .b64 param0;
	st.param.b64 	[param0], %rd60;
	.param .b64 param1;
	st.param.b64 	[param1], %rd61;
	.param .b32 retval0;
	call.uni (retval0), 
	vprintf, 
	(
	param0, 
	param1
	);
	ld.param.b32 	%r137, [retval0];
	} // callseq 79
	shl.b32 	%r139, %r14, 2;
	add.s32 	%r48, %r135, %r139;
	ld.shared.u32 	%r140, [%r48];
	add.s32 	%r141, %r140, -1;
	st.shared.u32 	[%r48], %r141;
	setp.ne.s32 	%p14, %r141, 0;
	@%p14 bra 	$L__BB15_22;
	add.s32 	%r154, %r154, 1;
	setp.ge.s32 	%p15, %r154, %r10;
	@%p15 bra 	$L__BB15_23;
	mov.b32 	%r142, 8;
	st.shared.u32 	[%r48], %r142;
$L__BB15_22:
	add.s32 	%r153, %r153, 1;
	setp.ne.s32 	%p16, %r153, %r34;
	@%p16 bra 	$L__BB15_18;
$L__BB15_23:
	ret;

}


// ===== COMPILED SASS (sm_100) =====

	.target	sm_100

	.elftype	@"ET_EXEC"


//--------------------- .note.nv.tkinfo           --------------------------
	.section	.note.nv.tkinfo,"",@"SHT_NOTE"
	.sectionflags	@"SHF_NOTE_NV_TKINFO"
	.tkinfo
        /*0018*/ 	.word	0x00000002
        /*0030*/ 	.string	""
        /*0030*/ 	.string	"ptxas"
        /*0030*/ 	.string	"Cuda compilation tools, release 13.0, V13.0.88"
        /*0030*/ 	.string	"Build cuda_13.0.r13.0/compiler.36424714_0"
        /*0030*/ 	.string	"-arch sm_100 -m 64 "



//--------------------- .note.nv.cuinfo           --------------------------
	.section	.note.nv.cuinfo,"",@"SHT_NOTE"
	.sectionflags	@"SHF_NOTE_NV_CUINFO"
        /*0018*/ 	.short	0x0002
        /*001a*/ 	.short	0x0064
        /*001c*/ 	.short	0x0082
	.zero		2


//--------------------- .nv.info                  --------------------------
	.section	.nv.info,"",@"SHT_CUDA_INFO"
	.align	4


	//----- nvinfo : EIATTR_REGCOUNT
	.align		4
        /*0000*/ 	.byte	0x04, 0x2f
        /*0002*/ 	.short	(.L_6 - .L_5)
	.align		4
.L_5:
        /*0004*/ 	.word	index@(_Z18schedule_evictionsILi1ELi1EEvPiS0_PKiS2_S2_S2_S2_S2_S2_S2_iiii)
        /*0008*/ 	.word	0x00000028


	//----- nvinfo : EIATTR_FRAME_SIZE
	.align		4
.L_6:
        /*000c*/ 	.byte	0x04, 0x11
        /*000e*/ 	.short	(.L_8 - .L_7)
	.align		4
.L_7:
        /*0010*/ 	.word	index@(_Z18schedule_evictionsILi1ELi1EEvPiS0_PKiS2_S2_S2_S2_S2_S2_S2_iiii)
        /*0014*/ 	.word	0x00000018


	//----- nvinfo : EIATTR_REGCOUNT
	.align		4
.L_8:
        /*0018*/ 	.byte	0x04, 0x2f
        /*001a*/ 	.short	(.L_10 - .L_9)
	.align		4
.L_9:
        /*001c*/ 	.word	index@(_Z18schedule_evictionsILi1ELi2EEvPiS0_PKiS2_S2_S2_S2_S2_S2_S2_iiii)
        /*0020*/ 	.word	0x00000022


	//----- nvinfo : EIATTR_FRAME_SIZE
	.align		4
.L_10:
        /*0024*/ 	.byte	0x04, 0x11
        /*0026*/ 	.short	(.L_12 - .L_11)
	.align		4
.L_11:
        /*0028*/ 	.word	index@(_Z18schedule_evictionsILi1ELi2EEvPiS0_PKiS2_S2_S2_S2_S2_S2_S2_iiii)
        /*002c*/ 	.word	0x00000018


	//----- nvinfo : EIATTR_REGCOUNT
	.align		4
.L_12:
        /*0030*/ 	.byte	0x04, 0x2f
        /*0032*/ 	.short	(.L_14 - .L_13)
	.align		4
.L_13:
        /*0034*/ 	.word	index@(_Z18schedule_evictionsILi1ELi4EEvPiS0_PKiS2_S2_S2_S2_S2_S2_S2_iiii)
        /*0038*/ 	.word	0x00000028


	//----- nvinfo : EIATTR_FRAME_SIZE
	.align		4
.L_14:
        /*003c*/ 	.byte	0x04, 0x11
        /*003e*/ 	.short	(.L_16 - .L_15)
	.align		4
.L_15:
        /*0040*/ 	.word	index@(_Z18schedule_evictionsILi1ELi4EEvPiS0_PKiS2_S2_S2_S2_S2_S2_S2_iiii)
        /*0044*/ 	.word	0x00000018


	//----- nvinfo : EIATTR_REGCOUNT
	.align		4
.L_16:
        /*0048*/ 	.byte	0x04, 0x2f
        /*004a*/ 	.short	(.L_18 - .L_17)
	.align		4
.L_17:
        /*004c*/ 	.word	index@(_Z18schedule_evictionsILi1ELi8EEvPiS0_PKiS2_S2_S2_S2_S2_S2_S2_iiii)
        /*0050*/ 	.word	0x00000028


	//----- nvinfo : EIATTR_FRAME_SIZE
	.align		4
.L_18:
        /*0054*/ 	.byte	0x04, 0x11
        /*0056*/ 	.short	(.L_20 - .L_19)
	.align		4
.L_19:
        /*0058*/ 	.word	index@(_Z18schedule_evictionsILi1ELi8EEvPiS0_PKiS2_S2_S2_S2_S2_S2_S2_iiii)
        /*005c*/ 	.word	0x00000018


	//----- nvinfo : EIATTR_REGCOUNT
	.align		4
.L_20:
        /*0060*/ 	.byte	0x04, 0x2f
        /*0062*/ 	.short	(.L_22 - .L_21)
	.align		4
.L_21:
        /*0064*/ 	.word	index@(_Z18schedule_evictionsILi2ELi1EEvPiS0_PKiS2_S2_S2_S2_S2_S2_S2_iiii)
        /*0068*/ 	.word	0x00000028


	//----- nvinfo : EIATTR_FRAME_SIZE
	.align		4
.L_22:
        /*006c*/ 	.byte	0x04, 0x11
        /*006e*/ 	.short	(.L_24 - .L_23)
	.align		4
.L_23:
        /*0070*/ 	.word	index@(_Z18schedule_evictionsILi2ELi1EEvPiS0_PKiS2_S2_S2_S2_S2_S2_S2_iiii)
        /*0074*/ 	.word	0x00000018


	//----- nvinfo : EIATTR_REGCOUNT
	.align		4
.L_24:
        /*0078*/ 	.byte	0x04, 0x2f
        /*007a*/ 	.short	(.L_26 - .L_25)
	.align		4
.L_25:
        /*007c*/ 	.word	index@(_Z18schedule_evictionsILi2ELi2EEvPiS0_PKiS2_S2_S2_S2_S2_S2_S2_iiii)
        /*0080*/ 	.word	0x00000022


	//----- nvinfo : EIATTR_FRAME_SIZE
	.align		4
.L_26:
        /*0084*/ 	.byte	0x04, 0x11
        /*0086*/ 	.short	(.L_28 - .L_27)
	.align		4
.L_27:
        /*0088*/ 	.word	index@(_Z18schedule_evictionsILi2ELi2EEvPiS0_PKiS2_S2_S2_S2_S2_S2_S2_iiii)
        /*008c*/ 	.word	0x00000018


	//----- nvinfo : EIATTR_REGCOUNT
	.align		4
.L_28:
        /*0090*/ 	.byte	0x04, 0x2f
        /*0092*/ 	.short	(.L_30 - .L_29)
	.align		4
.L_29:
        /*0094*/ 	.word	index@(_Z18schedule_evictionsILi2ELi4EEvPiS0_PKiS2_S2_S2_S2_S2_S2_S2_iiii)
        /*0098*/ 	.word	0x00000028


	//----- nvinfo : EIATTR_FRAME_SIZE
	.align		4
.L_30:
        /*009c*/ 	.byte	0x04, 0x11
        /*009e*/ 	.short	(.L_32 - .L_31)
	.align		4
.L_31:
        /*00a0*/ 	.word	index@(_Z18schedule_evictionsILi2ELi4EEvPiS0_PKiS2_S2_S2_S2_S2_S2_S2_iiii)
        /*00a4*/ 	.word	0x00000018


	//----- nvinfo : EIATTR_REGCOUNT
	.align		4
.L_32:
        /*00a8*/ 	.byte	0x04, 0x2f
        /*00aa*/ 	.short	(.L_34 - .L_33)
	.align		4
.L_33:
        /*00ac*/ 	.word	index@(_Z18schedule_evictionsILi2ELi8EEvPiS0_PKiS2_S2_S2_S2_S2_S2_S2_iiii)
        /*00b0*/ 	.word	0x00000028


	//----- nvinfo : EIATTR_FRAME_SIZE
	.align		4
.L_34:
        /*00b4*/ 	.byte	0x04, 0x11
        /*00b6*/ 	.short	(.L_36 - .L_35)
	.align		4
.L_35:
        /*00b8*/ 	.word	index@(_Z18schedule_evictionsILi2ELi8EEvPiS0_PKiS2_S2_S2_S2_S2_S2_S2_iiii)
        /*00bc*/ 	.word	0x00000018


	//----- nvinfo : EIATTR_REGCOUNT
	.align		4
.L_36:
        /*00c0*/ 	.byte	0x04, 0x2f
        /*00c2*/ 	.short	(.L_38 - .L_37)
	.align		4
.L_37:
        /*00c4*/ 	.word	index@(_Z18schedule_evictionsILi4ELi1EEvPiS0_PKiS2_S2_S2_S2_S2_S2_S2_iiii)
        /*00c8*/ 	.word	0x00000028


	//----- nvinfo : EIATTR_FRAME_SIZE
	.align		4
.L_38:
        /*00cc*/ 	.byte	0x04, 0x11
        /*00ce*/ 	.short	(.L_40 - .L_39)
	.align		4
.L_39:
        /*00d0*/ 	.word	index@(_Z18schedule_evictionsILi4ELi1EEvPiS0_PKiS2_S2_S2_S2_S2_S2_S2_iiii)
        /*00d4*/ 	.word	0x00000018


	//----- nvinfo : EIATTR_REGCOUNT
	.align		4
.L_40:
        /*00d8*/ 	.byte	0x04, 0x2f
        /*00da*/ 	.short	(.L_42 - .L_41)
	.align		4
.L_41:
        /*00dc*/ 	.word	index@(_Z18schedule_evictionsILi4ELi2EEvPiS0_PKiS2_S2_S2_S2_S2_S2_S2_iiii)
        /*00e0*/ 	.word	0x00000022


	//----- nvinfo : EIATTR_FRAME_SIZE
	.align		4
.L_42:
        /*00e4*/ 	.byte	0x04, 0x11
        /*00e6*/ 	.short	(.L_44 - .L_43)
	.align		4
.L_43:
        /*00e8*/ 	.word	index@(_Z18schedule_evictionsILi4ELi2EEvPiS0_PKiS2_S2_S2_S2_S2_S2_S2_iiii)
        /*00ec*/ 	.word	0x00000018


	//----- nvinfo : EIATTR_REGCOUNT
	.align		4
.L_44:
        /*00f0*/ 	.byte	0x04, 0x2f
        /*00f2*/ 	.short	(.L_46 - .L_45)
	.align		4
.L_45:
        /*00f4*/ 	.word	index@(_Z18schedule_evictionsILi4ELi4EEvPiS0_PKiS2_S2_S2_S2_S2_S2_S2_iiii)
        /*00f8*/ 	.word	0x00000028


	//----- nvinfo : EIATTR_FRAME_SIZE
	.align		4
.L_46:
        /*00fc*/ 	.byte	0x04, 0x11
        /*00fe*/ 	.short	(.L_48 - .L_47)
	.align		4
.L_47:
        /*0100*/ 	.word	index@(_Z18schedule_evictionsILi4ELi4EEvPiS0_PKiS2_S2_S2_S2_S2_S2_S2_iiii)
        /*0104*/ 	.word	0x00000018


	//----- nvinfo : EIATTR_REGCOUNT
	.align		4
.L_48:
        /*0108*/ 	.byte	0x04, 0x2f
        /*010a*/ 	.short	(.L_50 - .L_49)
	.align		4
.L_49:
        /*010c*/ 	.word	index@(_Z18schedule_evictionsILi4ELi8EEvPiS0_PKiS2_S2_S2_S2_S2_S2_S2_iiii)
        /*0110*/ 	.word	0x00000028


	//----- nvinfo : EIATTR_FRAME_SIZE
	.align		4
.L_50:
        /*0114*/ 	.byte	0x04, 0x11
        /*0116*/ 	.short	(.L_52 - .L_51)
	.align		4
.L_51:
        /*0118*/ 	.word	index@(_Z18schedule_evictionsILi4ELi8EEvPiS0_PKiS2_S2_S2_S2_S2_S2_S2_iiii)
        /*011c*/ 	.word	0x00000018


	//----- nvinfo : EIATTR_REGCOUNT
	.align		4
.L_52:
        /*0120*/ 	.byte	0x04, 0x2f
        /*0122*/ 	.short	(.L_54 - .L_53)
	.align		4
.L_53:
        /*0124*/ 	.word	index@(_Z18schedule_evictionsILi8ELi1EEvPiS0_PKiS2_S2_S2_S2_S2_S2_S2_iiii)
        /*0128*/ 	.word	0x00000028


	//----- nvinfo : EIATTR_FRAME_SIZE
	.align		4
.L_54:
        /*012c*/ 	.byte	0x04, 0x11
        /*012e*/ 	.short	(.L_56 - .L_55)
	.align		4
.L_55:
        /*0130*/ 	.word	index@(_Z18schedule_evictionsILi8ELi1EEvPiS0_PKiS2_S2_S2_S2_S2_S2_S2_iiii)
        /*0134*/ 	.word	0x00000018


	//----- nvinfo : EIATTR_REGCOUNT
	.align		4
.L_56:
        /*0138*/ 	.byte	0x04, 0x2f
        /*013a*/ 	.short	(.L_58 - .L_57)
	.align		4
.L_57:
        /*013c*/ 	.word	index@(_Z18schedule_evictionsILi8ELi2EEvPiS0_PKiS2_S2_S2_S2_S2_S2_S2_iiii)
        /*0140*/ 	.word	0x00000022


	//----- nvinfo : EIATTR_FRAME_SIZE
	.align		4
.L_58:
        /*0144*/ 	.byte	0x04, 0x11
        /*0146*/ 	.short	(.L_60 - .L_59)
	.align		4
.L_59:
        /*0148*/ 	.word	index@(_Z18schedule_evictionsILi8ELi2EEvPiS0_PKiS2_S2_S2_S2_S2_S2_S2_iiii)
        /*014c*/ 	.word	0x00000018


	//----- nvinfo : EIATTR_REGCOUNT
	.align		4
.L_60:
        /*0150*/ 	.byte	0x04, 0x2f
        /*0152*/ 	.short	(.L_62 - .L_61)
	.align		4
.L_61:
        /*0154*/ 	.word	index@(_Z18schedule_evictionsILi8ELi4EEvPiS0_PKiS2_S2_S2_S2_S2_S2_S2_iiii)
        /*0158*/ 	.word	0x00000028


	//----- nvinfo : EIATTR_FRAME_SIZE
	.align		4
.L_62:
        /*015c*/ 	.byte	0x04, 0x11
        /*015e*/ 	.short	(.L_64 - .L_63)
	.align		4
.L_63:
        /*0160*/ 	.word	index@(_Z18schedule_evictionsILi8ELi4EEvPiS0_PKiS2_S2_S2_S2_S2_S2_S2_iiii)
        /*0164*/ 	.word	0x00000018


	//----- nvinfo : EIATTR_REGCOUNT
	.align		4
.L_64:
        /*0168*/ 	.byte	0x04, 0x2f
        /*016a*/ 	.short	(.L_66 - .L_65)
	.align		4
.L_65:
        /*016c*/ 	.word	index@(_Z18schedule_evictionsILi8ELi8EEvPiS0_PKiS2_S2_S2_S2_S2_S2_S2_iiii)
        /*0170*/ 	.word	0x00000028


	//----- nvinfo : EIATTR_FRAME_SIZE
	.align		4
.L_66:
        /*0174*/ 	.byte	0x04, 0x11
        /*0176*/ 	.short	(.L_68 - .L_67)
	.align		4
.L_67:
        /*0178*/ 	.word	index@(_Z18schedule_evictionsILi8ELi8EEvPiS0_PKiS2_S2_S2_S2_S2_S2_S2_iiii)
        /*017c*/ 	.word	0x00000018


	//----- nvinfo : EIATTR_MIN_STACK_SIZE
	.align		4
.L_68:
        /*0180*/ 	.byte	0x04, 0x12
        /*0182*/ 	.short	(.L_70 - .L_69)
	.align		4
.L_69:
        /*0184*/ 	.word	index@(_Z18schedule_evictionsILi8ELi8EEvPiS0_PKiS2_S2_S2_S2_S2_S2_S2_iiii)
        /*0188*/ 	.word	0x00000018


	//----- nvinfo : EIATTR_MIN_STACK_SIZE
	.align		4
.L_70:
        /*018c*/ 	.byte	0x04, 0x12
        /*018e*/ 	.short	(.L_72 - .L_71)
	.align		4
.L_71:
        /*0190*/ 	.word	index@(_Z18schedule_evictionsILi8ELi4EEvPiS0_PKiS2_S2_S2_S2_S2_S2_S2_iiii)
        /*0194*/ 	.word	0x00000018


	//----- nvinfo : EIATTR_MIN_STACK_SIZE
	.align		4
.L_72:
        /*0198*/ 	.byte	0x04, 0x12
        /*019a*/ 	.short	(.L_74 - .L_73)
	.align		4
.L_73:
        /*019c*/ 	.word	index@(_Z18schedule_evictionsILi8ELi2EEvPiS0_PKiS2_S2_S2_S2_S2_S2_S2_iiii)
        /*01a0*/ 	.word	0x00000018


	//----- nvinfo : EIATTR_MIN_STACK_SIZE
	.align		4
.L_74:
        /*01a4*/ 	.byte	0x04, 0x12
        /*01a6*/ 	.short	(.L_76 - .L_75)
	.align		4
.L_75:
        /*01a8*/ 	.word	index@(_Z18schedule_evictionsILi8ELi1EEvPiS0_PKiS2_S2_S2_S2_S2_S2_S2_iiii)
        /*01ac*/ 	.word	0x00000018


	//----- nvinfo : EIATTR_MIN_STACK_SIZE
	.align		4
.L_76:
        /*01b0*/ 	.byte	0x04, 0x12
        /*01b2*/ 	.short	(.L_78 - .L_77)
	.align		4
.L_77:
        /*01b4*/ 	.word	index@(_Z18schedule_evictionsILi4ELi8EEvPiS0_PKiS2_S2_S2_S2_S2_S2_S2_iiii)
        /*01b8*/ 	.word	0x00000018


	//----- nvinfo : EIATTR_MIN_STACK_SIZE
	.align		4
.L_78:
        /*01bc*/ 	.byte	0x04, 0x12
        /*01be*/ 	.short	(.L_80 - .L_79)
	.align		4
.L_79:
        /*01c0*/ 	.word	index@(_Z18schedule_evictionsILi4ELi4EEvPiS0_PKiS2_S2_S2_S2_S2_S2_S2_iiii)
        /*01c4*/ 	.word	0x00000018


	//----- nvinfo : EIATTR_MIN_STACK_SIZE
	.align		4
.L_80:
        /*01c8*/ 	.byte	0x04, 0x12
        /*01ca*/ 	.short	(.L_82 - .L_81)
	.align		4
.L_81:
        /*01cc*/ 	.word	index@(_Z18schedule_evictionsILi4ELi2EEvPiS0_PKiS2_S2_S2_S2_S2_S2_S2_iiii)
        /*01d0*/ 	.word	0x00000018


	//----- nvinfo : EIATTR_MIN_STACK_SIZE
	.align		4
.L_82:
        /*01d4*/ 	.byte	0x04, 0x12
        /*01d6*/ 	.short	(.L_84 - .L_83)
	.align		4
.L_83:
        /*01d8*/ 	.word	index@(_Z18schedule_evictionsILi4ELi1EEvPiS0_PKiS2_S2_S2_S2_S2_S2_S2_iiii)
        /*01dc*/ 	.word	0x00000018


	//----- nvinfo : EIATTR_MIN_STACK_SIZE
	.align		4
.L_84:
        /*01e0*/ 	.byte	0x04, 0x12
        /*01e2*/ 	.short	(.L_86 - .L_85)
	.align		4
.L_85:
        /*01e4*/ 	.word	index@(_Z18schedule_evictionsILi2ELi8EEvPiS0_PKiS2_S2_S2_S2_S2_S2_S2_iiii)
        /*01e8*/ 	.word	0x00000018


	//----- nvinfo : EIATTR_MIN_STACK_SIZE
	.align		4
.L_86:
        /*01ec*/ 	.byte	0x04, 0x12
        /*01ee*/ 	.short	(.L_88 - .L_87)
	.align		4
.L_87:
        /*01f0*/ 	.word	index@(_Z18schedule_evictionsILi2ELi4EEvPiS0_PKiS2_S2_S2_S2_S2_S2_S2_iiii)
        /*01f4*/ 	.word	0x00000018


	//----- nvinfo : EIATTR_MIN_STACK_SIZE
	.align		4
.L_88:
        /*01f8*/ 	.byte	0x04, 0x12
        /*01fa*/ 	.short	(.L_90 - .L_89)
	.align		4
.L_89:
        /*01fc*/ 	.word	index@(_Z18schedule_evictionsILi2ELi2EEvPiS0_PKiS2_S2_S2_S2_S2_S2_S2_iiii)
        /*0200*/ 	.word	0x00000018


	//----- nvinfo : EIATTR_MIN_STACK_SIZE
	.align		4
.L_90:
        /*0204*/ 	.byte	0x04, 0x12
        /*0206*/ 	.short	(.L_92 - .L_91)
	.align		4
.L_91:
        /*0208*/ 	.word	index@(_Z18schedule_evictionsILi2ELi1EEvPiS0_PKiS2_S2_S2_S2_S2_S2_S2_iiii)
        /*020c*/ 	.word	0x00000018


	//----- nvinfo : EIATTR_MIN_STACK_SIZE
	.align		4
.L_92:
        /*0210*/ 	.byte	0x04, 0x12
        /*0212*/ 	.short	(.L_94 - .L_93)
	.align		4
.L_93:
        /*0214*/ 	.word	index@(_Z18schedule_evictionsILi1ELi8EEvPiS0_PKiS2_S2_S2_S2_S2_S2_S2_iiii)
        /*0218*/ 	.word	0x00000018


	//----- nvinfo : EIATTR_MIN_STACK_SIZE
	.align		4
.L_94:
        /*021c*/ 	.byte	0x04, 0x12
        /*021e*/ 	.short	(.L_96 - .L_95)
	.align		4
.L_95:
        /*0220*/ 	.word	index@(_Z18schedule_evictionsILi1ELi4EEvPiS0_PKiS2_S2_S2_S2_S2_S2_S2_iiii)
        /*0224*/ 	.word	0x00000018


	//----- nvinfo : EIATTR_MIN_STACK_SIZE
	.align		4
.L_96:
        /*0228*/ 	.byte	0x04, 0x12
        /*022a*/ 	.short	(.L_98 - .L_97)
	.align		4
.L_97:
        /*022c*/ 	.word	index@(_Z18schedule_evictionsILi1ELi2EEvPiS0_PKiS2_S2_S2_S2_S2_S2_S2_iiii)
        /*0230*/ 	.word	0x00000018


	//----- nvinfo : EIATTR_MIN_STACK_SIZE
	.align		4
.L_98:
        /*0234*/ 	.byte	0x04, 0x12
        /*0236*/ 	.short	(.L_100 - .L_99)
	.align		4
.L_99:
        /*0238*/ 	.word	index@(_Z18schedule_evictionsILi1ELi1EEvPiS0_PKiS2_S2_S2_S2_S2_S2_S2_iiii)
        /*023c*/ 	.word	0x00000018
.L_100:


//--------------------- .nv.compat                --------------------------
	.section	.nv.compat,"",@"SHT_CUDA_COMPAT_INFO"
	.align	4
        /*0000*/ 	.byte	0x02, 0x09, 0x00, 0x00, 0x02, 0x02, 0x01, 0x00, 0x02, 0x05, 0x05, 0x00, 0x03, 0x07, 0x01, 0x01
        /*0010*/ 	.byte	0x02, 0x03, 0x00, 0x00, 0x02, 0x06, 0x01, 0x00, 0x04, 0x0b, 0x08, 0x00, 0x09, 0x00, 0x00, 0x00
        /*0020*/ 	.byte	0x00, 0x00, 0x00, 0x00


//--------------------- .nv.info._Z18schedule_evictionsILi8ELi8EEvPiS0_PKiS2_S2_S2_S2_S2_S2_S2_iiii --------------------------
	.section	.nv.info._Z18schedule_evictionsILi8ELi8EEvPiS0_PKiS2_S2_S2_S2_S2_S2_S2_iiii,"",@"SHT_CUDA_INFO"
	.sectionflags	@""
	.align	4


	//----- nvinfo : EIATTR_CUDA_API_VERSION
	.align		4
        /*0000*/ 	.byte	0x04, 0x37
        /*0002*/ 	.short	(.L_102 - .L_101)
.L_101:
        /*0004*/ 	.word	0x00000082


	//----- nvinfo : EIATTR_KPARAM_INFO
	.align		4
.L_102:
        /*0008*/ 	.byte	0x04, 0x17
        /*000a*/ 	.short	(.L_104 - .L_103)
.L_103:
        /*000c*/ 	.word	0x00000000
        /*0010*/ 	.short	0x000d
        /*0012*/ 	.short	0x005c
        /*0014*/ 	.byte	0x00, 0xf0, 0x11, 0x00


	//----- nvinfo : EIATTR_KPARAM_INFO
	.align		4
.L_104:
        /*0018*/ 	.byte	0x04, 0x17
        /*001a*/ 	.short	(.L_106 - .L_105)
.L_105:
        /*001c*/ 	.word	0x00000000
        /*0020*/ 	.short	0x000c
        /*0022*/ 	.short	0x0058
        /*0024*/ 	.byte	0x00, 0xf0, 0x11, 0x00


	//----- nvinfo : EIATTR_KPARAM_INFO
	.align		4
.L_106:
        /*0028*/ 	.byte	0x04, 0x17
        /*002a*/ 	.short	(.L_108 - .L_107)
.L_107:
        /*002c*/ 	.word	0x00000000
        /*0030*/ 	.short	0x000b
        /*0032*/ 	.short	0x0054
        /*0034*/ 	.byte	0x00, 0xf0, 0x11, 0x00


	//----- nvinfo : EIATTR_KPARAM_INFO
	.align		4
.L_108:
        /*0038*/ 	.byte	0x04, 0x17
        /*003a*/ 	.short	(.L_110 - .L_109)
.L_109:
        /*003c*/ 	.word	0x00000000
        /*0040*/ 	.short	0x000a
        /*0042*/ 	.short	0x0050
        /*0044*/ 	.byte	0x00, 0xf0, 0x11, 0x00


	//----- nvinfo : EIATTR_KPARAM_INFO
	.align		4
.L_110:
        /*0048*/ 	.byte	0x04, 0x17
        /*004a*/ 	.short	(.L_112 - .L_111)
.L_111:
        /*004c*/ 	.word	0x00000000
        /*0050*/ 	.short	0x0009
        /*0052*/ 	.short	0x0048
        /*0054*/ 	.byte	0x00, 0xf5, 0x21, 0x00


	//----- nvinfo : EIATTR_KPARAM_INFO
	.align		4
.L_112:
        /*0058*/ 	.byte	0x04, 0x17
        /*005a*/ 	.short	(.L_114 - .L_113)
.L_113:
        /*005c*/ 	.word	0x00000000
        /*0060*/ 	.short	0x0008
        /*0062*/ 	.short	0x0040
        /*0064*/ 	.byte	0x00, 0xf5, 0x21, 0x00


	//----- nvinfo : EIATTR_KPARAM_INFO
	.align		4
.L_114:
        /*0068*/ 	.byte	0x04, 0x17
        /*006a*/ 	.short	(.L_116 - .L_115)
.L_115:
        /*006c*/ 	.word	0x00000000
        /*0070*/ 	.short	0x0007
        /*0072*/ 	.short	0x0038
        /*0074*/ 	.byte	0x00, 0xf5, 0x21, 0x00


	//----- nvinfo : EIATTR_KPARAM_INFO
	.align		4
.L_116:
        /*0078*/ 	.byte	0x04, 0x17
        /*007a*/ 	.short	(.L_118 - .L_117)
.L_117:
        /*007c*/ 	.word	0x00000000
        /*0080*/ 	.short	0x0006
        /*0082*/ 	.short	0x0030
        /*0084*/ 	.byte	0x00, 0xf5, 0x21, 0x00


	//----- nvinfo : EIATTR_KPARAM_INFO
	.align		4
.L_118:
        /*0088*/ 	.byte	0x04, 0x17
        /*008a*/ 	.short	(.L_120 - .L_119)
.L_119:
        /*008c*/ 	.word	0x00000000
        /*0090*/ 	.short	0x0005
        /*0092*/ 	.short	0x0028
        /*0094*/ 	.byte	0x00, 0xf5, 0x21, 0x00


	//----- nvinfo : EIATTR_KPARAM_INFO
	.align		4
.L_120:
        /*0098*/ 	.byte	0x04, 0x17
        /*009a*/ 	.short	(.L_122 - .L_121)
.L_121:
        /*009c*/ 	.word	0x00000000
        /*00a0*/ 	.short	0x0004
        /*00a2*/ 	.short	0x0020
        /*00a4*/ 	.byte	0x00, 0xf5, 0x21, 0x00


	//----- nvinfo : EIATTR_KPARAM_INFO
	.align		4
.L_122:
        /*00a8*/ 	.byte	0x04, 0x17
        /*00aa*/ 	.short	(.L_124 - .L_123)
.L_123:
        /*00ac*/ 	.word	0x00000000
        /*00b0*/ 	.short	0x0003
        /*00b2*/ 	.short	0x0018
        /*00b4*/ 	.byte	0x00, 0xf5, 0x21, 0x00


	//----- nvinfo : EIATTR_KPARAM_INFO
	.align		4
.L_124:
        /*00b8*/ 	.byte	0x04, 0x17
        /*00ba*/ 	.short	(.L_126 - .L_125)
.L_125:
        /*00bc*/ 	.word	0x00000000
        /*00c0*/ 	.short	0x0002
        /*00c2*/ 	.short	0x0010
        /*00c4*/ 	.byte	0x00, 0xf5, 0x21, 0x00


	//----- nvinfo : EIATTR_KPARAM_INFO
	.align		4
.L_126:
        /*00c8*/ 	.byte	0x04, 0x17
        /*00ca*/ 	.short	(.L_128 - .L_127)
.L_127:
        /*00cc*/ 	.word	0x00000000
        /*00d0*/ 	.short	0x0001
        /*00d2*/ 	.short	0x0008
        /*00d4*/ 	.byte	0x00, 0xf5, 0x21, 0x00


	//----- nvinfo : EIATTR_KPARAM_INFO
	.align		4
.L_128:
        /*00d8*/ 	.byte	0x04, 0x17
        /*00da*/ 	.short	(.L_130 - .L_129)
.L_129:
        /*00dc*/ 	.word	0x00000000
        /*00e0*/ 	.short	0x0000
        /*00e2*/ 	.short	0x0000
        /*00e4*/ 	.byte	0x00, 0xf5, 0x21, 0x00


	//----- nvinfo : EIATTR_SPARSE_MMA_MASK
	.align		4
.L_130:
        /*00e8*/ 	.byte	0x03, 0x50
        /*00ea*/ 	.short	0x0000


	//----- nvinfo : EIATTR_MAXREG_COUNT
	.align		4
        /*00ec*/ 	.byte	0x03, 0x1b
        /*00ee*/ 	.short	0x00ff


	//----- nvinfo : EIATTR_EXTERNS
	.align		4
        /*00f0*/ 	.byte	0x04, 0x0f
        /*00f2*/ 	.short	(.L_132 - .L_131)


	//   ....[0]....
	.align		4
.L_131:
        /*00f4*/ 	.word	index@(vprintf)


	//----- nvinfo : EIATTR_MERCURY_ISA_VERSION
	.align		4
.L_132:
        /*00f8*/ 	.byte	0x03, 0x5f
        /*00fa*/ 	.short	0x0101


	//----- nvinfo : EIATTR_VRC_CTA_INIT_COUNT
	.align		4
        /*00fc*/ 	.byte	0x02, 0x4a
	.zero		1
	.zero		1


	//----- nvinfo : EIATTR_SYSCALL_OFFSETS
	.align		4
        /*0100*/ 	.byte	0x04, 0x46
        /*0102*/ 	.short	(.L_134 - .L_133)


	//   ....[0]....
.L_133:
        /*0104*/ 	.word	0x000001f0


	//   ....[1]....
        /*0108*/ 	.word	0x00000320


	//   ....[2]....
        /*010c*/ 	.word	0x000003e0


	//   ....[3]....
        /*0110*/ 	.word	0x000004a0


	//   ....[4]....
        /*0114*/ 	.word	0x00000f20


	//----- nvinfo : EIATTR_EXIT_INSTR_OFFSETS
	.align		4
.L_134:
        /*0118*/ 	.byte	0x04, 0x1c
        /*011a*/ 	.short	(.L_136 - .L_135)


	//   ....[0]....
.L_135:
        /*011c*/ 	.word	0x00000270


	//   ....[1]....
        /*0120*/ 	.word	0x00000b50


	//   ....[2]....
        /*0124*/ 	.word	0x00000fb0


	//   ....[3]....
        /*0128*/ 	.word	0x00001020


	//----- nvinfo : EIATTR_CRS_STACK_SIZE
	.align		4
.L_136:
        /*012c*/ 	.byte	0x04, 0x1e
        /*012e*/ 	.short	(.L_138 - .L_137)
.L_137:
        /*0130*/ 	.word	0x00000000


	//----- nvinfo : EIATTR_CBANK_PARAM_SIZE
	.align		4
.L_138:
        /*0134*/ 	.byte	0x03, 0x19
        /*0136*/ 	.short	0x0060


	//----- nvinfo : EIATTR_PARAM_CBANK
	.align		4
        /*0138*/ 	.byte	0x04, 0x0a
        /*013a*/ 	.short	(.L_140 - .L_139)
	.align		4
.L_139:
        /*013c*/ 	.word	index@(.nv.constant0._Z18schedule_evictionsILi8ELi8EEvPiS0_PKiS2_S2_S2_S2_S2_S2_S2_iiii)
        /*0140*/ 	.short	0x0380
        /*0142*/ 	.short	0x0060


	//----- nvinfo : EIATTR_SW_WAR
	.align		4
.L_140:
        /*0144*/ 	.byte	0x04, 0x36
        /*0146*/ 	.short	(.L_142 - .L_141)
.L_141:
        /*0148*/ 	.word	0x00000008
.L_142:


//--------------------- .nv.info._Z18schedule_evictionsILi8ELi4EEvPiS0_PKiS2_S2_S2_S2_S2_S2_S2_iiii --------------------------
	.section	.nv.info._Z18schedule_evictionsILi8ELi4EEvPiS0_PKiS2_S2_S2_S2_S2_S2_S2_iiii,"",@"SHT_CUDA_INFO"
	.sectionflags	@""
	.align	4


	//----- nvinfo : EIATTR_CUDA_API_VERSION
	.align		4
        /*0000*/ 	.byte	0x04, 0x37
        /*0002*/ 	.short	(.L_144 - .L_143)
.L_143:
        /*0004*/ 	.word	0x00000082


	//----- nvinfo : EIATTR_KPARAM_INFO
	.align		4
.L_144:
        /*0008*/ 	.byte	0x04, 0x17
        /*000a*/ 	.short	(.L_146 - .L_145)
.L_145:
        /*000c*/ 	.word	0x00000000
        /*0010*/ 	.short	0x000d
        /*0012*/ 	.short	0x005c
        /*0014*/ 	.byte	0x00, 0xf0, 0x11, 0x00


	//----- nvinfo : EIATTR_KPARAM_INFO
	.align		4
.L_146:
        /*0018*/ 	.byte	0x04, 0x17
        /*001a*/ 	.short	(.L_148 - .L_147)
.L_147:
        /*001c*/ 	.word	0x00000000
        /*0020*/ 	.short	0x000c
        /*0022*/ 	.short	0x0058
        /*0024*/ 	.byte	0x00, 0xf0, 0x11, 0x00


	//----- nvinfo : EIATTR_KPARAM_INFO
	.align		4
.L_148:
        /*0028*/ 	.byte	0x04, 0x17
        /*002a*/ 	.short	(.L_150 - .L_149)
.L_149:
        /*002c*/ 	.word	0x00000000
        /*0030*/ 	.short	0x000b
        /*0032*/ 	.short	0x0054
        /*0034*/ 	.byte	0x00, 0xf0, 0x11, 0x00


	//----- nvinfo : EIATTR_KPARAM_INFO
	.align		4
.L_150:
        /*0038*/ 	.byte	0x04, 0x17
        /*003a*/ 	.short	(.L_152 - .L_151)
.L_151:
        /*003c*/ 	.word	0x00000000
        /*0040*/ 	.short	0x000a
        /*0042*/ 	.short	0x0050
        /*0044*/ 	.byte	0x00, 0xf0, 0x11, 0x00


	//----- nvinfo : EIATTR_KPARAM_INFO
	.align		4
.L_152:
        /*0048*/ 	.byte	0x04, 0x17
        /*004a*/ 	.short	(.L_154 - .L_153)
.L_153:
        /*004c*/ 	.word	0x00000000
        /*0050*/ 	.short	0x0009
        /*0052*/ 	.short	0x0048
        /*0054*/ 	.byte	0x00, 0xf5, 0x21, 0x00


	//----- nvinfo : EIATTR_KPARAM_INFO
	.align		4
.L_154:
        /*0058*/ 	.byte	0x04, 0x17
        /*005a*/ 	.short	(.L_156 - .L_155)
.L_155:
        /*005c*/ 	.word	0x00000000
        /*0060*/ 	.short	0x0008
        /*0062*/ 	.short	0x0040
        /*0064*/ 	.byte	0x00, 0xf5, 0x21, 0x00


	//----- nvinfo : EIATTR_KPARAM_INFO
	.align		4
.L_156:
        /*0068*/ 	.byte	0x04, 0x17
        /*006a*/ 	.short	(.L_158 - .L_157)
.L_157:
        /*006c*/ 	.word	0x00000000
        /*0070*/ 	.short	0x0007
        /*0072*/ 	.short	0x0038
        /*0074*/ 	.byte	0x00, 0xf5, 0x21, 0x00


	//----- nvinfo : EIATTR_KPARAM_INFO
	.align		4
.L_158:
        /*0078*/ 	.byte	0x04, 0x17
        /*007a*/ 	.short	(.L_160 - .L_159)
.L_159:
        /*007c*/ 	.word	0x00000000
        /*0080*/ 	.short	0x0006
        /*0082*/ 	.short	0x0030
        /*0084*/ 	.byte	0x00, 0xf5, 0x21, 0x00


	//----- nvinfo : EIATTR_KPARAM_INFO
	.align		4
.L_160:
        /*0088*/ 	.byte	0x04, 0x17
        /*008a*/ 	.short	(.L_162 - .L_161)
.L_161:
        /*008c*/ 	.word	0x00000000
        /*0090*/ 	.short	0x0005
        /*0092*/ 	.short	0x0028
        /*0094*/ 	.byte	0x00, 0xf5, 0x21, 0x00


	//----- nvinfo : EIATTR_KPARAM_INFO
	.align		4
.L_162:
        /*0098*/ 	.byte	0x04, 0x17
        /*009a*/ 	.short	(.L_164 - .L_163)
.L_163:
        /*009c*/ 	.word	0x00000000
        /*00a0*/ 	.short	0x0004
        /*00a2*/ 	.short	0x0020
        /*00a4*/ 	.byte	0x00, 0xf5, 0x21, 0x00


	//----- nvinfo : EIATTR_KPARAM_INFO
	.align		4
.L_164:
        /*00a8*/ 	.byte	0x04, 0x17
        /*00aa*/ 	.short	(.L_166 - .L_165)
.L_165:
        /*00ac*/ 	.word	0x00000000
        /*00b0*/ 	.short	0x0003
        /*00b2*/ 	.short	0x0018
        /*00b4*/ 	.byte	0x00, 0xf5, 0x21, 0x00


	//----- nvinfo : EIATTR_KPARAM_INFO
	.align		4
.L_166:
        /*00b8*/ 	.byte	0x04, 0x17
        /*00ba*/ 	.short	(.L_168 - .L_167)
.L_167:
        /*00bc*/ 	.word	0x00000000
        /*00c0*/ 	.short	0x0002
        /*00c2*/ 	.short	0x0010
        /*00c4*/ 	.byte	0x00, 0xf5, 0x21, 0x00


	//----- nvinfo : EIATTR_KPARAM_INFO
	.align		4
.L_168:
        /*00c8*/ 	.byte	0x04, 0x17
        /*00ca*/ 	.short	(.L_170 - .L_169)
.L_169:
        /*00cc*/ 	.word	0x00000000
        /*00d0*/ 	.short	0x0001
        /*00d2*/ 	.short	0x0008
        /*00d4*/ 	.byte	0x00, 0xf5, 0x21, 0x00


	//----- nvinfo : EIATTR_KPARAM_INFO
	.align		4
.L_170:
        /*00d8*/ 	.byte	0x04, 0x17
        /*00da*/ 	.short	(.L_172 - .L_171)
.L_171:
        /*00dc*/ 	.word	0x00000000
        /*00e0*/ 	.short	0x0000
        /*00e2*/ 	.short	0x0000
        /*00e4*/ 	.byte	0x00, 0xf5, 0x21, 0x00


	//----- nvinfo : EIATTR_SPARSE_MMA_MASK
	.align		4
.L_172:
        /*00e8*/ 	.byte	0x03, 0x50
        /*00ea*/ 	.short	0x0000


	//----- nvinfo : EIATTR_MAXREG_COUNT
	.align		4
        /*00ec*/ 	.byte	0x03, 0x1b
        /*00ee*/ 	.short	0x00ff


	//----- nvinfo : EIATTR_EXTERNS
	.align		4
        /*00f0*/ 	.byte	0x04, 0x0f
        /*00f2*/ 	.short	(.L_174 - .L_173)


	//   ....[0]....
	.align		4
.L_173:
        /*00f4*/ 	.word	index@(vprintf)


	//----- nvinfo : EIATTR_MERCURY_ISA_VERSION
	.align		4
.L_174:
        /*00f8*/ 	.byte	0x03, 0x5f
        /*00fa*/ 	.short	0x0101


	//----- nvinfo : EIATTR_VRC_CTA_INIT_COUNT
	.align		4
        /*00fc*/ 	.byte	0x02, 0x4a
	.zero		1
	.zero		1


	//----- nvinfo : EIATTR_SYSCALL_OFFSETS
	.align		4
        /*0100*/ 	.byte	0x04, 0x46
        /*0102*/ 	.short	(.L_176 - .L_175)


	//   ....[0]....
.L_175:
        /*0104*/ 	.word	0x000001f0


	//   ....[1]....
        /*0108*/ 	.word	0x00000320


	//   ....[2]....
        /*010c*/ 	.word	0x000003e0


	//   ....[3]....
        /*0110*/ 	.word	0x000004a0


	//   ....[4]....
        /*0114*/ 	.word	0x00000f20


	//----- nvinfo : EIATTR_EXIT_INSTR_OFFSETS
	.align		4
.L_176:
        /*0118*/ 	.byte	0x04, 0x1c
        /*011a*/ 	.short	(.L_178 - .L_177)


	//   ....[0]....
.L_177:
        /*011c*/ 	.word	0x00000270


	//   ....[1]....
        /*0120*/ 	.word	0x00000b50


	//   ....[2]....
        /*0124*/ 	.word	0x00000fb0


	//   ....[3]....
        /*0128*/ 	.word	0x00001020


	//----- nvinfo : EIATTR_CRS_STACK_SIZE
	.align		4
.L_178:
        /*012c*/ 	.byte	0x04, 0x1e
        /*012e*/ 	.short	(.L_180 - .L_179)
.L_179:
        /*0130*/ 	.word	0x00000000


	//----- nvinfo : EIATTR_CBANK_PARAM_SIZE
	.align		4
.L_180:
        /*0134*/ 	.byte	0x03, 0x19
        /*0136*/ 	.short	0x0060


	//----- nvinfo : EIATTR_PARAM_CBANK
	.align		4
        /*0138*/ 	.byte	0x04, 0x0a
        /*013a*/ 	.short	(.L_182 - .L_181)
	.align		4
.L_181:
        /*013c*/ 	.word	index@(.nv.constant0._Z18schedule_evictionsILi8ELi4EEvPiS0_PKiS2_S2_S2_S2_S2_S2_S2_iiii)
        /*0140*/ 	.short	0x0380
        /*0142*/ 	.short	0x0060


	//----- nvinfo : EIATTR_SW_WAR
	.align		4
.L_182:
        /*0144*/ 	.byte	0x04, 0x36
        /*0146*/ 	.short	(.L_184 - .L_183)
.L_183:
        /*0148*/ 	.word	0x00000008
.L_184:


//--------------------- .nv.info._Z18schedule_evictionsILi8ELi2EEvPiS0_PKiS2_S2_S2_S2_S2_S2_S2_iiii --------------------------
	.section	.nv.info._Z18schedule_evictionsILi8ELi2EEvPiS0_PKiS2_S2_S2_S2_S2_S2_S2_iiii,"",@"SHT_CUDA_INFO"
	.sectionflags	@""
	.align	4


	//----- nvinfo : EIATTR_CUDA_API_VERSION
	.align		4
        /*0000*/ 	.byte	0x04, 0x37
        /*0002*/ 	.short	(.L_186 - .L_185)
.L_185:
        /*0004*/ 	.word	0x00000082


	//----- nvinfo : EIATTR_KPARAM_INFO
	.align		4
.L_186:
        /*0008*/ 	.byte	0x04, 0x17
        /*000a*/ 	.short	(.L_188 - .L_187)
.L_187:
        /*000c*/ 	.word	0x00000000
        /*0010*/ 	.short	0x000d
        /*0012*/ 	.short	0x005c
        /*0014*/ 	.byte	0x00, 0xf0, 0x11, 0x00


	//----- nvinfo : EIATTR_KPARAM_INFO
	.align		4
.L_188:
        /*0018*/ 	.byte	0x04, 0x17
        /*001a*/ 	.short	(.L_190 - .L_189)
.L_189:
        /*001c*/ 	.word	0x00000000
        /*0020*/ 	.short	0x000c
        /*0022*/ 	.short	0x0058
        /*0024*/ 	.byte	0x00, 0xf0, 0x11, 0x00


	//----- nvinfo : EIATTR_KPARAM_INFO
	.align		4
.L_190:
        /*0028*/ 	.byte	0x04, 0x17
        /*002a*/ 	.short	(.L_192 - .L_191)
.L_191:
        /*002c*/ 	.word	0x00000000
        /*0030*/ 	.short	0x000b
        /*0032*/ 	.short	0x0054
        /*0034*/ 	.byte	0x00, 0xf0, 0x11, 0x00


	//----- nvinfo : EIATTR_KPARAM_INFO
	.align		4
.L_192:
        /*0038*/ 	.byte	0x04, 0x17
        /*003a*/ 	.short	(.L_194 - .L_193)
.L_193:
        /*003c*/ 	.word	0x00000000
        /*0040*/ 	.short	0x000a
        /*0042*/ 	.short	0x0050
        /*0044*/ 	.byte	0x00, 0xf0, 0x11, 0x00


	//----- nvinfo : EIATTR_KPARAM_INFO
	.align		4
.L_194:
        /*0048*/ 	.byte	0x04, 0x17
        /*004a*/ 	.short	(.L_196 - .L_195)
.L_195:
        /*004c*/ 	.word	0x00000000
        /*0050*/ 	.short	0x0009
        /*0052*/ 	.short	0x0048
        /*0054*/ 	.byte	0x00, 0xf5, 0x21, 0x00


	//----- nvinfo : EIATTR_KPARAM_INFO
	.align		4
.L_196:
        /*0058*/ 	.byte	0x04, 0x17
        /*005a*/ 	.short	(.L_198 - .L_197)
.L_197:
        /*005c*/ 	.word	0x00000000
        /*0060*/ 	.short	0x0008
        /*0062*/ 	.short	0x0040
        /*0064*/ 	.byte	0x00, 0xf5, 0x21, 0x00


	//----- nvinfo : EIATTR_KPARAM_INFO
	.align		4
.L_198:
        /*0068*/ 	.byte	0x04, 0x17
        /*006a*/ 	.short	(.L_200 - .L_199)
.L_199:
        /*006c*/ 	.word	0x00000000
        /*0070*/ 	.short	0x0007
        /*0072*/ 	.short	0x0038
        /*0074*/ 	.byte	0x00, 0xf5, 0x21, 0x00


	//----- nvinfo : EIATTR_KPARAM_INFO
	.align		4
.L_200:
        /*0078*/ 	.byte	0x04, 0x17
        /*007a*/ 	.short	(.L_202 - .L_201)
.L_201:
        /*007c*/ 	.word	0x00000000
        /*0080*/ 	.short	0x0006
        /*0082*/ 	.short	0x0030
        /*0084*/ 	.byte	0x00, 0xf5, 0x21, 0x00


	//----- nvinfo : EIATTR_KPARAM_INFO
	.align		4
.L_202:
        /*0088*/ 	.byte	0x04, 0x17
        /*008a*/ 	.short	(.L_204 - .L_203)
.L_203:
        /*008c*/ 	.word	0x00000000
        /*0090*/ 	.short	0x0005
        /*0092*/ 	.short	0x0028
        /*0094*/ 	.byte	0x00, 0xf5, 0x21, 0x00


	//----- nvinfo : EIATTR_KPARAM_INFO
	.align		4
.L_204:
        /*0098*/ 	.byte	0x04, 0x17
        /*009a*/ 	.short	(.L_206 - .L_205)
.L_205:
        /*009c*/ 	.word	0x00000000
        /*00a0*/ 	.short	0x0004
        /*00a2*/ 	.short	0x0020
        /*00a4*/ 	.byte	0x00, 0xf5, 0x21, 0x00


	//----- nvinfo : EIATTR_KPARAM_INFO
	.align		4
.L_206:
        /*00a8*/ 	.byte	0x04, 0x17
        /*00aa*/ 	.short	(.L_208 - .L_207)
.L_207:
        /*00ac*/ 	.word	0x00000000
        /*00b0*/ 	.short	0x0003
        /*00b2*/ 	.short	0x0018
        /*00b4*/ 	.byte	0x00, 0xf5, 0x21, 0x00


	//----- nvinfo : EIATTR_KPARAM_INFO
	.align		4
.L_208:
        /*00b8*/ 	.byte	0x04, 0x17
        /*00ba*/ 	.short	(.L_210 - .L_209)
.L_209:
        /*00bc*/ 	.word	0x00000000
        /*00c0*/ 	.short	0x0002
        /*00c2*/ 	.short	0x0010
        /*00c4*/ 	.byte	0x00, 0xf5, 0x21, 0x00


	//----- nvinfo : EIATTR_KPARAM_INFO
	.align		4
.L_210:
        /*00c8*/ 	.byte	0x04, 0x17
        /*00ca*/ 	.short	(.L_212 - .L_211)
.L_211:
        /*00cc*/ 	.word	0x00000000
        /*00d0*/ 	.short	0x0001
        /*00d2*/ 	.short	0x0008
        /*00d4*/ 	.byte	0x00, 0xf5, 0x21, 0x00


	//----- nvinfo : EIATTR_KPARAM_INFO
	.align		4
.L_212:
        /*00d8*/ 	.byte	0x04, 0x17
        /*00da*/ 	.short	(.L_214 - .L_213)
.L_213:
        /*00dc*/ 	.word	0x00000000
        /*00e0*/ 	.short	0x0000
        /*00e2*/ 	.short	0x0000
        /*00e4*/ 	.byte	0x00, 0xf5, 0x21, 0x00


	//----- nvinfo : EIATTR_SPARSE_MMA_MASK
	.align		4
.L_214:
        /*00e8*/ 	.byte	0x03, 0x50
        /*00ea*/ 	.short	0x0000


	//----- nvinfo : EIATTR_MAXREG_COUNT
	.align		4
        /*00ec*/ 	.byte	0x03, 0x1b
        /*00ee*/ 	.short	0x00ff


	//----- nvinfo : EIATTR_EXTERNS
	.align		4
        /*00f0*/ 	.byte	0x04, 0x0f
        /*00f2*/ 	.short	(.L_216 - .L_215)


	//   ....[0]....
	.align		4
.L_215:
        /*00f4*/ 	.word	index@(vprintf)


	//----- nvinfo : EIATTR_MERCURY_ISA_VERSION
	.align		4
.L_216:
        /*00f8*/ 	.byte	0x03, 0x5f
        /*00fa*/ 	.short	0x0101


	//----- nvinfo : EIATTR_VRC_CTA_INIT_COUNT
	.align		4
        /*00fc*/ 	.byte	0x02, 0x4a
	.zero		1
	.zero		1


	//----- nvinfo : EIATTR_SYSCALL_OFFSETS
	.align		4
        /*0100*/ 	.byte	0x04, 0x46
        /*0102*/ 	.short	(.L_218 - .L_217)


	//   ....[0]....
.L_217:
        /*0104*/ 	.word	0x000001f0


	//   ....[1]....
        /*0108*/ 	.word	0x00000320


	//   ....[2]....
        /*010c*/ 	.word	0x000003e0


	//   ....[3]....
        /*0110*/ 	.word	0x000004a0


	//   ....[4]....
        /*0114*/ 	.word	0x00000f90


	//----- nvinfo : EIATTR_EXIT_INSTR_OFFSETS
	.align		4
.L_218:
        /*0118*/ 	.byte	0x04, 0x1c
        /*011a*/ 	.short	(.L_220 - .L_219)


	//   ....[0]....
.L_219:
        /*011c*/ 	.word	0x00000270


	//   ....[1]....
        /*0120*/ 	.word	0x00000bc0


	//   ....[2]....
        /*0124*/ 	.word	0x00001020


	//   ....[3]....
        /*0128*/ 	.word	0x00001090


	//----- nvinfo : EIATTR_CRS_STACK_SIZE
	.align		4
.L_220:
        /*012c*/ 	.byte	0x04, 0x1e
        /*012e*/ 	.short	(.L_222 - .L_221)
.L_221:
        /*0130*/ 	.word	0x00000000


	//----- nvinfo : EIATTR_CBANK_PARAM_SIZE
	.align		4
.L_222:
        /*0134*/ 	.byte	0x03, 0x19
        /*0136*/ 	.short	0x0060


	//----- nvinfo : EIATTR_PARAM_CBANK
	.align		4
        /*0138*/ 	.byte	0x04, 0x0a
        /*013a*/ 	.short	(.L_224 - .L_223)
	.align		4
.L_223:
        /*013c*/ 	.word	index@(.nv.constant0._Z18schedule_evictionsILi8ELi2EEvPiS0_PKiS2_S2_S2_S2_S2_S2_S2_iiii)
        /*0140*/ 	.short	0x0380
        /*0142*/ 	.short	0x0060


	//----- nvinfo : EIATTR_SW_WAR
	.align		4
.L_224:
        /*0144*/ 	.byte	0x04, 0x36
        /*0146*/ 	.short	(.L_226 - .L_225)
.L_225:
        /*0148*/ 	.word	0x00000008
.L_226:


//--------------------- .nv.info._Z18schedule_evictionsILi8ELi1EEvPiS0_PKiS2_S2_S2_S2_S2_S2_S2_iiii --------------------------
	.section	.nv.info._Z18schedule_evictionsILi8ELi1EEvPiS0_PKiS2_S2_S2_S2_S2_S2_S2_iiii,"",@"SHT_CUDA_INFO"
	.sectionflags	@""
	.align	4


	//----- nvinfo : EIATTR_CUDA_API_VERSION
	.align		4
        /*0000*/ 	.byte	0x04, 0x37
        /*0002*/ 	.short	(.L_228 - .L_227)
.L_227:
        /*0004*/ 	.word	0x00000082


	//----- nvinfo : EIATTR_KPARAM_INFO
	.align		4
.L_228:
        /*0008*/ 	.byte	0x04, 0x17
        /*000a*/ 	.short	(.L_230 - .L_229)
.L_229:
        /*000c*/ 	.word	0x00000000
        /*0010*/ 	.short	0x000d
        /*0012*/ 	.short	0x005c
        /*0014*/ 	.byte	0x00, 0xf0, 0x11, 0x00


	//----- nvinfo : EIATTR_KPARAM_INFO
	.align		4
.L_230:
        /*0018*/ 	.byte	0x04, 0x17
        /*001a*/ 	.short	(.L_232 - .L_231)
.L_231:
        /*001c*/ 	.word	0x00000000
        /*0020*/ 	.short	0x000c
        /*0022*/ 	.short	0x0058
        /*0024*/ 	.byte	0x00, 0xf0, 0x11, 0x00


	//----- nvinfo : EIATTR_KPARAM_INFO
	.align		4
.L_232:
        /*0028*/ 	.byte	0x04, 0x17
        /*002a*/ 	.short	(.L_234 - .L_233)
.L_233:
        /*002c*/ 	.word	0x00000000
        /*0030*/ 	.short	0x000b
        /*0032*/ 	.short	0x0054
        /*0034*/ 	.byte	0x00, 0xf0, 0x11, 0x00


	//----- nvinfo : EIATTR_KPARAM_INFO
	.align		4
.L_234:
        /*0038*/ 	.byte	0x04, 0x17
        /*003a*/ 	.short	(.L_236 - .L_235)
.L_235:
        /*003c*/ 	.word	0x00000000
        /*0040*/ 	.short	0x000a
        /*0042*/ 	.short	0x0050
        /*0044*/ 	.byte	0x00, 0xf0, 0x11, 0x00


	//----- nvinfo : EIATTR_KPARAM_INFO
	.align		4
.L_236:
        /*0048*/ 	.byte	0x04, 0x17
        /*004a*/ 	.short	(.L_238 - .L_237)
.L_237:
        /*004c*/ 	.word	0x00000000
        /*0050*/ 	.short	0x0009
        /*0052*/ 	.short	0x0048
        /*0054*/ 	.byte	0x00, 0xf5, 0x21, 0x00


	//----- nvinfo : EIATTR_KPARAM_INFO
	.align		4
.L_238:
        /*0058*/ 	.byte	0x04, 0x17
        /*005a*/ 	.short	(.L_240 - .L_239)
.L_239:
        /*005c*/ 	.word	0x00000000
        /*0060*/ 	.short	0x0008
        /*0062*/ 	.short	0x0040
        /*0064*/ 	.byte	0x00, 0xf5, 0x21, 0x00


	//----- nvinfo : EIATTR_KPARAM_INFO
	.align		4
.L_240:
        /*0068*/ 	.byte	0x04, 0x17
        /*006a*/ 	.short	(.L_242 - .L_241)
.L_241:
        /*006c*/ 	.word	0x00000000
        /*0070*/ 	.short	0x0007
        /*0072*/ 	.short	0x0038
        /*0074*/ 	.byte	0x00, 0xf5, 0x21, 0x00


	//----- nvinfo : EIATTR_KPARAM_INFO
	.align		4
.L_242:
        /*0078*/ 	.byte	0x04, 0x17
        /*007a*/ 	.short	(.L_244 - .L_243)
.L_243:
        /*007c*/ 	.word	0x00000000
        /*0080*/ 	.short	0x0006
        /*0082*/ 	.short	0x0030
        /*0084*/ 	.byte	0x00, 0xf5, 0x21, 0x00


	//----- nvinfo : EIATTR_KPARAM_INFO
	.align		4
.L_244:
        /*0088*/ 	.byte	0x04, 0x17
        /*008a*/ 	.short	(.L_246 - .L_245)
.L_245:
        /*008c*/ 	.word	0x00000000
        /*0090*/ 	.short	0x0005
        /*0092*/ 	.short	0x0028
        /*0094*/ 	.byte	0x00, 0xf5, 0x21, 0x00


	//----- nvinfo : EIATTR_KPARAM_INFO
	.align		4
.L_246:
        /*0098*/ 	.byte	0x04, 0x17
        /*009a*/ 	.short	(.L_248 - .L_247)
.L_247:
        /*009c*/ 	.word	0x00000000
        /*00a0*/ 	.short	0x0004
        /*00a2*/ 	.short	0x0020
        /*00a4*/ 	.byte	0x00, 0xf5, 0x21, 0x00


	//----- nvinfo : EIATTR_KPARAM_INFO
	.align		4
.L_248:
        /*00a8*/ 	.byte	0x04, 0x17
        /*00aa*/ 	.short	(.L_250 - .L_249)
.L_249:
        /*00ac*/ 	.word	0x00000000
        /*00b0*/ 	.short	0x0003
        /*00b2*/ 	.short	0x0018
        /*00b4*/ 	.byte	0x00, 0xf5, 0x21, 0x00


	//----- nvinfo : EIATTR_KPARAM_INFO
	.align		4
.L_250:
        /*00b8*/ 	.byte	0x04, 0x17
        /*00ba*/ 	.short	(.L_252 - .L_251)
.L_251:
        /*00bc*/ 	.word	0x00000000
        /*00c0*/ 	.short	0x0002
        /*00c2*/ 	.short	0x0010
        /*00c4*/ 	.byte	0x00, 0xf5, 0x21, 0x00


	//----- nvinfo : EIATTR_KPARAM_INFO
	.align		4
.L_252:
        /*00c8*/ 	.byte	0x04, 0x17
        /*00ca*/ 	.short	(.L_254 - .L_253)
.L_253:
        /*00cc*/ 	.word	0x00000000
        /*00d0*/ 	.short	0x0001
        /*00d2*/ 	.short	0x0008
        /*00d4*/ 	.byte	0x00, 0xf5, 0x21, 0x00


	//----- nvinfo : EIATTR_KPARAM_INFO
	.align		4
.L_254:
        /*00d8*/ 	.byte	0x04, 0x17
        /*00da*/ 	.short	(.L_256 - .L_255)
.L_255:
        /*00dc*/ 	.word	0x00000000
        /*00e0*/ 	.short	0x0000
        /*00e2*/ 	.short	0x0000
        /*00e4*/ 	.byte	0x00, 0xf5, 0x21, 0x00


	//----- nvinfo : EIATTR_SPARSE_MMA_MASK
	.align		4
.L_256:
        /*00e8*/ 	.byte	0x03, 0x50
        /*00ea*/ 	.short	0x0000


	//----- nvinfo : EIATTR_MAXREG_COUNT
	.align		4
        /*00ec*/ 	.byte	0x03, 0x1b
        /*00ee*/ 	.short	0x00ff


	//----- nvinfo : EIATTR_EXTERNS
	.align		4
        /*00f0*/ 	.byte	0x04, 0x0f
        /*00f2*/ 	.short	(.L_258 - .L_257)


	//   ....[0]....
	.align		4
.L_257:
        /*00f4*/ 	.word	index@(vprintf)


	//----- nvinfo : EIATTR_MERCURY_ISA_VERSION
	.align		4
.L_258:
        /*00f8*/ 	.byte	0x03, 0x5f
        /*00fa*/ 	.short	0x0101


	//----- nvinfo : EIATTR_VRC_CTA_INIT_COUNT
	.align		4
        /*00fc*/ 	.byte	0x02, 0x4a
	.zero		1
	.zero		1


	//----- nvinfo : EIATTR_SYSCALL_OFFSETS
	.align		4
        /*0100*/ 	.byte	0x04, 0x46
        /*0102*/ 	.short	(.L_260 - .L_259)


	//   ....[0]....
.L_259:
        /*0104*/ 	.word	0x000001f0


	//   ....[1]....
        /*0108*/ 	.word	0x00000320


	//   ....[2]....
        /*010c*/ 	.word	0x000003e0


	//   ....[3]....
        /*0110*/ 	.word	0x000004a0


	//   ....[4]....
        /*0114*/ 	.word	0x00001070


	//----- nvinfo : EIATTR_EXIT_INSTR_OFFSETS
	.align		4
.L_260:
        /*0118*/ 	.byte	0x04, 0x1c
        /*011a*/ 	.short	(.L_262 - .L_261)


	//   ....[0]....
.L_261:
        /*011c*/ 	.word	0x00000270


	//   ....[1]....
        /*0120*/ 	.word	0x00000ca0


	//   ....[2]....
        /*0124*/ 	.word	0x00001100


	//   ....[3]....
        /*0128*/ 	.word	0x00001170


	//----- nvinfo : EIATTR_CRS_STACK_SIZE
	.align		4
.L_262:
        /*012c*/ 	.byte	0x04, 0x1e
        /*012e*/ 	.short	(.L_264 - .L_263)
.L_263:
        /*0130*/ 	.word	0x00000000


	//----- nvinfo : EIATTR_CBANK_PARAM_SIZE
	.align		4
.L_264:
        /*0134*/ 	.byte	0x03, 0x19
        /*0136*/ 	.short	0x0060


	//----- nvinfo : EIATTR_PARAM_CBANK
	.align		4
        /*0138*/ 	.byte	0x04, 0x0a
        /*013a*/ 	.short	(.L_266 - .L_265)
	.align		4
.L_265:
        /*013c*/ 	.word	index@(.nv.constant0._Z18schedule_evictionsILi8ELi1EEvPiS0_PKiS2_S2_S2_S2_S2_S2_S2_iiii)
        /*0140*/ 	.short	0x0380
        /*0142*/ 	.short	0x0060


	//----- nvinfo : EIATTR_SW_WAR
	.align		4
.L_266:
        /*0144*/ 	.byte	0x04, 0x36
        /*0146*/ 	.short	(.L_268 - .L_267)
.L_267:
        /*0148*/ 	.word	0x00000008
.L_268:


//--------------------- .nv.info._Z18schedule_evictionsILi4ELi8EEvPiS0_PKiS2_S2_S2_S2_S2_S2_S2_iiii --------------------------
	.section	.nv.info._Z18schedule_evictionsILi4ELi8EEvPiS0_PKiS2_S2_S2_S2_S2_S2_S2_iiii,"",@"SHT_CUDA_INFO"
	.sectionflags	@""
	.align	4


	//----- nvinfo : EIATTR_CUDA_API_VERSION
	.align		4
        /*0000*/ 	.byte	0x04, 0x37
        /*0002*/ 	.short	(.L_270 - .L_269)
.L_269:
        /*0004*/ 	.word	0x00000082


	//----- nvinfo : EIATTR_KPARAM_INFO
	.align		4
.L_270:
        /*0008*/ 	.byte	0x04, 0x17
        /*000a*/ 	.short	(.L_272 - .L_271)
.L_271:
        /*000c*/ 	.word	0x00000000
        /*0010*/ 	.short	0x000d
        /*0012*/ 	.short	0x005c
        /*0014*/ 	.byte	0x00, 0xf0, 0x11, 0x00


	//----- nvinfo : EIATTR_KPARAM_INFO
	.align		4
.L_272:
        /*0018*/ 	.byte	0x04, 0x17
        /*001a*/ 	.short	(.L_274 - .L_273)
.L_273:
        /*001c*/ 	.word	0x00000000
        /*0020*/ 	.short	0x000c
        /*0022*/ 	.short	0x0058
        /*0024*/ 	.byte	0x00, 0xf0, 0x11, 0x00


	//----- nvinfo : EIATTR_KPARAM_INFO
	.align		4
.L_274:
        /*0028*/ 	.byte	0x04, 0x17
        /*002a*/ 	.short	(.L_276 - .L_275)
.L_275:
        /*002c*/ 	.word	0x00000000
        /*0030*/ 	.short	0x000b
        /*0032*/ 	.short	0x0054
        /*0034*/ 	.byte	0x00, 0xf0, 0x11, 0x00


	//----- nvinfo : EIATTR_KPARAM_INFO
	.align		4
.L_276:
        /*0038*/ 	.byte	0x04, 0x17
        /*003a*/ 	.short	(.L_278 - .L_277)
.L_277:
        /*003c*/ 	.word	0x00000000
        /*0040*/ 	.short	0x000a
        /*0042*/ 	.short	0x0050
        /*0044*/ 	.byte	0x00, 0xf0, 0x11, 0x00


	//----- nvinfo : EIATTR_KPARAM_INFO
	.align		4
.L_278:
        /*0048*/ 	.byte	0x04, 0x17
        /*004a*/ 	.short	(.L_280 - .L_279)
.L_279:
        /*004c*/ 	.word	0x00000000
        /*0050*/ 	.short	0x0009
        /*0052*/ 	.short	0x0048
        /*0054*/ 	.byte	0x00, 0xf5, 0x21, 0x00


	//----- nvinfo : EIATTR_KPARAM_INFO
	.align		4
.L_280:
        /*0058*/ 	.byte	0x04, 0x17
        /*005a*/ 	.short	(.L_282 - .L_281)
.L_281:
        /*005c*/ 	.word	0x00000000
        /*0060*/ 	.short	0x0008
        /*0062*/ 	.short	0x0040
        /*0064*/ 	.byte	0x00, 0xf5, 0x21, 0x00


	//----- nvinfo : EIATTR_KPARAM_INFO
	.align		4
.L_282:
        /*0068*/ 	.byte	0x04, 0x17
        /*006a*/ 	.short	(.L_284 - .L_283)
.L_283:
        /*006c*/ 	.word	0x00000000
        /*0070*/ 	.short	0x0007
        /*0072*/ 	.short	0x0038
        /*0074*/ 	.byte	0x00, 0xf5, 0x21, 0x00


	//----- nvinfo : EIATTR_KPARAM_INFO
	.align		4
.L_284:
        /*0078*/ 	.byte	0x04, 0x17
        /*007a*/ 	.short	(.L_286 - .L_285)
.L_285:
        /*007c*/ 	.word	0x00000000
        /*0080*/ 	.short	0x0006
        /*0082*/ 	.short	0x0030
        /*0084*/ 	.byte	0x00, 0xf5, 0x21, 0x00


	//----- nvinfo : EIATTR_KPARAM_INFO
	.align		4
.L_286:
        /*0088*/ 	.byte	0x04, 0x17
        /*008a*/ 	.short	(.L_288 - .L_287)
.L_287:
        /*008c*/ 	.word	0x00000000
        /*0090*/ 	.short	0x0005
        /*0092*/ 	.short	0x0028
        /*0094*/ 	.byte	0x00, 0xf5, 0x21, 0x00


	//----- nvinfo : EIATTR_KPARAM_INFO
	.align		4
.L_288:
        /*0098*/ 	.byte	0x04, 0x17
        /*009a*/ 	.short	(.L_290 - .L_289)
.L_289:
        /*009c*/ 	.word	0x00000000
        /*00a0*/ 	.short	0x0004
        /*00a2*/ 	.short	0x0020
        /*00a4*/ 	.byte	0x00, 0xf5, 0x21, 0x00


	//----- nvinfo : EIATTR_KPARAM_INFO
	.align		4
.L_290:
        /*00a8*/ 	.byte	0x04, 0x17
        /*00aa*/ 	.short	(.L_292 - .L_291)
.L_291:
        /*00ac*/ 	.word	0x00000000
        /*00b0*/ 	.short	0x0003
        /*00b2*/ 	.short	0x0018
        /*00b4*/ 	.byte	0x00, 0xf5, 0x21, 0x00


	//----- nvinfo : EIATTR_KPARAM_INFO
	.align		4
.L_292:
        /*00b8*/ 	.byte	0x04, 0x17
        /*00ba*/ 	.short	(.L_294 - .L_293)
.L_293:
        /*00bc*/ 	.word	0x00000000
        /*00c0*/ 	.short	0x0002
        /*00c2*/ 	.short	0x0010
        /*00c4*/ 	.byte	0x00, 0xf5, 0x21, 0x00


	//----- nvinfo : EIATTR_KPARAM_INFO
	.align		4
.L_294:
        /*00c8*/ 	.byte	0x04, 0x17
        /*00ca*/ 	.short	(.L_296 - .L_295)
.L_295:
        /*00cc*/ 	.word	0x00000000
        /*00d0*/ 	.short	0x0001
        /*00d2*/ 	.short	0x0008
        /*00d4*/ 	.byte	0x00, 0xf5, 0x21, 0x00


	//----- nvinfo : EIATTR_KPARAM_INFO
	.align		4
.L_296:
        /*00d8*/ 	.byte	0x04, 0x17
        /*00da*/ 	.short	(.L_298 - .L_297)
.L_297:
        /*00dc*/ 	.word	0x00000000
        /*00e0*/ 	.short	0x0000
        /*00e2*/ 	.short	0x0000
        /*00e4*/ 	.byte	0x00, 0xf5, 0x21, 0x00


	//----- nvinfo : EIATTR_SPARSE_MMA_MASK
	.align		4
.L_298:
        /*00e8*/ 	.byte	0x03, 0x50
        /*00ea*/ 	.short	0x0000


	//----- nvinfo : EIATTR_MAXREG_COUNT
	.align		4
        /*00ec*/ 	.byte	0x03, 0x1b
        /*00ee*/ 	.short	0x00ff


	//----- nvinfo : EIATTR_EXTERNS
	.align		4
        /*00f0*/ 	.byte	0x04, 0x0f
        /*00f2*/ 	.short	(.L_300 - .L_299)


	//   ....[0]....
	.align		4
.L_299:
        /*00f4*/ 	.word	index@(vprintf)


	//----- nvinfo : EIATTR_MERCURY_ISA_VERSION
	.align		4
.L_300:
        /*00f8*/ 	.byte	0x03, 0x5f
        /*00fa*/ 	.short	0x0101


	//----- nvinfo : EIATTR_VRC_CTA_INIT_COUNT
	.align		4
        /*00fc*/ 	.byte	0x02, 0x4a
	.zero		1
	.zero		1


	//----- nvinfo : EIATTR_SYSCALL_OFFSETS
	.align		4
        /*0100*/ 	.byte	0x04, 0x46
        /*0102*/ 	.short	(.L_302 - .L_301)


	//   ....[0]....
.L_301:
        /*0104*/ 	.word	0x000001f0


	//   ....[1]....
        /*0108*/ 	.word	0x00000320


	//   ....[2]....
        /*010c*/ 	.word	0x000003e0


	//   ....[3]....
        /*0110*/ 	.word	0x000004a0


	//   ....[4]....
        /*0114*/ 	.word	0x00000f20


	//----- nvinfo : EIATTR_EXIT_INSTR_OFFSETS
	.align		4
.L_302:
        /*0118*/ 	.byte	0x04, 0x1c
        /*011a*/ 	.short	(.L_304 - .L_303)


	//   ....[0]....
.L_303:
        /*011c*/ 	.word	0x00000270


	//   ....[1]....
        /*0120*/ 	.word	0x00000b50


	//   ....[2]....
        /*0124*/ 	.word	0x00000fb0


	//   ....[3]....
        /*0128*/ 	.word	0x00001020


	//----- nvinfo : EIATTR_CRS_STACK_SIZE
	.align		4
.L_304:
        /*012c*/ 	.byte	0x04, 0x1e
        /*012e*/ 	.short	(.L_306 - .L_305)
.L_305:
        /*0130*/ 	.word	0x00000000


	//----- nvinfo : EIATTR_CBANK_PARAM_SIZE
	.align		4
.L_306:
        /*0134*/ 	.byte	0x03, 0x19
        /*0136*/ 	.short	0x0060


	//----- nvinfo : EIATTR_PARAM_CBANK
	.align		4
        /*0138*/ 	.byte	0x04, 0x0a
        /*013a*/ 	.short	(.L_308 - .L_307)
	.align		4
.L_307:
        /*013c*/ 	.word	index@(.nv.constant0._Z18schedule_evictionsILi4ELi8EEvPiS0_PKiS2_S2_S2_S2_S2_S2_S2_iiii)
        /*0140*/ 	.short	0x0380
        /*0142*/ 	.short	0x0060


	//----- nvinfo : EIATTR_SW_WAR
	.align		4
.L_308:
        /*0144*/ 	.byte	0x04, 0x36
        /*0146*/ 	.short	(.L_310 - .L_309)
.L_309:
        /*0148*/ 	.word	0x00000008
.L_310:


//--------------------- .nv.info._Z18schedule_evictionsILi4ELi4EEvPiS0_PKiS2_S2_S2_S2_S2_S2_S2_iiii --------------------------
	.section	.nv.info._Z18schedule_evictionsILi4ELi4EEvPiS0_PKiS2_S2_S2_S2_S2_S2_S2_iiii,"",@"SHT_CUDA_INFO"
	.sectionflags	@""
	.align	4


	//----- nvinfo : EIATTR_CUDA_API_VERSION
	.align		4
        /*0000*/ 	.byte	0x04, 0x37
        /*0002*/ 	.short	(.L_312 - .L_311)
.L_311:
        /*0004*/ 	.word	0x00000082


	//----- nvinfo : EIATTR_KPARAM_INFO
	.align		4
.L_312:
        /*0008*/ 	.byte	0x04, 0x17
        /*000a*/ 	.short	(.L_314 - .L_313)
.L_313:
        /*000c*/ 	.word	0x00000000
        /*0010*/ 	.short	0x000d
        /*0012*/ 	.short	0x005c
        /*0014*/ 	.byte	0x00, 0xf0, 0x11, 0x00


	//----- nvinfo : EIATTR_KPARAM_INFO
	.align		4
.L_314:
        /*0018*/ 	.byte	0x04, 0x17
        /*001a*/ 	.short	(.L_316 - .L_315)
.L_315:
        /*001c*/ 	.word	0x00000000
        /*0020*/ 	.short	0x000c
        /*0022*/ 	.short	0x0058
        /*0024*/ 	.byte	0x00, 0xf0, 0x11, 0x00


	//----- nvinfo : EIATTR_KPARAM_INFO
	.align		4
.L_316:
        /*0028*/ 	.byte	0x04, 0x17
        /*002a*/ 	.short	(.L_318 - .L_317)
.L_317:
        /*002c*/ 	.word	0x00000000
        /*0030*/ 	.short	0x000b
        /*0032*/ 	.short	0x0054
        /*0034*/ 	.byte	0x00, 0xf0, 0x11, 0x00


	//----- nvinfo : EIATTR_KPARAM_INFO
	.align		4
.L_318:
        /*0038*/ 	.byte	0x04, 0x17
        /*003a*/ 	.short	(.L_320 - .L_319)
.L_319:
        /*003c*/ 	.word	0x00000000
        /*0040*/ 	.short	0x000a
        /*0042*/ 	.short	0x0050
        /*0044*/ 	.byte	0x00, 0xf0, 0x11, 0x00


	//----- nvinfo : EIATTR_KPARAM_INFO
	.align		4
.L_320:
        /*0048*/ 	.byte	0x04, 0x17
        /*004a*/ 	.short	(.L_322 - .L_321)
.L_321:
        /*004c*/ 	.word	0x00000000
        /*0050*/ 	.short	0x0009
        /*0052*/ 	.short	0x0048
        /*0054*/ 	.byte	0x00, 0xf5, 0x21, 0x00


	//----- nvinfo : EIATTR_KPARAM_INFO
	.align		4
.L_322:
        /*0058*/ 	.byte	0x04, 0x17
        /*005a*/ 	.short	(.L_324 - .L_323)
.L_323:
        /*005c*/ 	.word	0x00000000
        /*0060*/ 	.short	0x0008
        /*0062*/ 	.short	0x0040
        /*0064*/ 	.byte	0x00, 0xf5, 0x21, 0x00


	//----- nvinfo : EIATTR_KPARAM_INFO
	.align		4
.L_324:
        /*0068*/ 	.byte	0x04, 0x17
        /*006a*/ 	.short	(.L_326 - .L_325)
.L_325:
        /*006c*/ 	.word	0x00000000
        /*0070*/ 	.short	0x0007
        /*0072*/ 	.short	0x0038
        /*0074*/ 	.byte	0x00, 0xf5, 0x21, 0x00


	//----- nvinfo : EIATTR_KPARAM_INFO
	.align		4
.L_326:
        /*0078*/ 	.byte	0x04, 0x17
        /*007a*/ 	.short	(.L_328 - .L_327)
.L_327:
        /*007c*/ 	.word	0x00000000
        /*0080*/ 	.short	0x0006
        /*0082*/ 	.short	0x0030
        /*0084*/ 	.byte	0x00, 0xf5, 0x21, 0x00


	//----- nvinfo : EIATTR_KPARAM_INFO
	.align		4
.L_328:
        /*0088*/ 	.byte	0x04, 0x17
        /*008a*/ 	.short	(.L_330 - .L_329)
.L_329:
        /*008c*/ 	.word	0x00000000
        /*0090*/ 	.short	0x0005
        /*0092*/ 	.short	0x0028
        /*0094*/ 	.byte	0x00, 0xf5, 0x21, 0x00


	//----- nvinfo : EIATTR_KPARAM_INFO
	.align		4
.L_330:
        /*0098*/ 	.byte	0x04, 0x17
        /*009a*/ 	.short	(.L_332 - .L_331)
.L_331:
        /*009c*/ 	.word	0x00000000
        /*00a0*/ 	.short	0x0004
        /*00a2*/ 	.short	0x0020
        /*00a4*/ 	.byte	0x00, 0xf5, 0x21, 0x00


	//----- nvinfo : EIATTR_KPARAM_INFO
	.align		4
.L_332:
        /*00a8*/ 	.byte	0x04, 0x17
        /*00aa*/ 	.short	(.L_334 - .L_333)
.L_333:
        /*00ac*/ 	.word	0x00000000
        /*00b0*/ 	.short	0x0003
        /*00b2*/ 	.short	0x0018
        /*00b4*/ 	.byte	0x00, 0xf5, 0x21, 0x00


	//----- nvinfo : EIATTR_KPARAM_INFO
	.align		4
.L_334:
        /*00b8*/ 	.byte	0x04, 0x17
        /*00ba*/ 	.short	(.L_336 - .L_335)
.L_335:
        /*00bc*/ 	.word	0x00000000
        /*00c0*/ 	.short	0x0002
        /*00c2*/ 	.short	0x0010
        /*00c4*/ 	.byte	0x00, 0xf5, 0x21, 0x00


	//----- nvinfo : EIATTR_KPARAM_INFO
	.align		4
.L_336:
        /*00c8*/ 	.byte	0x04, 0x17
        /*00ca*/ 	.short	(.L_338 - .L_337)
.L_337:
        /*00cc*/ 	.word	0x00000000
        /*00d0*/ 	.short	0x0001
        /*00d2*/ 	.short	0x0008
        /*00d4*/ 	.byte	0x00, 0xf5, 0x21, 0x00


	//----- nvinfo : EIATTR_KPARAM_INFO
	.align		4
.L_338:
        /*00d8*/ 	.byte	0x04, 0x17
        /*00da*/ 	.short	(.L_340 - .L_339)
.L_339:
        /*00dc*/ 	.word	0x00000000
        /*00e0*/ 	.short	0x0000
        /*00e2*/ 	.short	0x0000
        /*00e4*/ 	.byte	0x00, 0xf5, 0x21, 0x00


	//----- nvinfo : EIATTR_SPARSE_MMA_MASK
	.align		4
.L_340:
        /*00e8*/ 	.byte	0x03, 0x50
        /*00ea*/ 	.short	0x0000


	//----- nvinfo : EIATTR_MAXREG_COUNT
	.align		4
        /*00ec*/ 	.byte	0x03, 0x1b
        /*00ee*/ 	.short	0x00ff


	//----- nvinfo : EIATTR_EXTERNS
	.align		4
        /*00f0*/ 	.byte	0x04, 0x0f
        /*00f2*/ 	.short	(.L_342 - .L_341)


	//   ....[0]....
	.align		4
.L_341:
        /*00f4*/ 	.word	index@(vprintf)


	//----- nvinfo : EIATTR_MERCURY_ISA_VERSION
	.align		4
.L_342:
        /*00f8*/ 	.byte	0x03, 0x5f
        /*00fa*/ 	.short	0x0101


	//----- nvinfo : EIATTR_VRC_CTA_INIT_COUNT
	.align		4
        /*00fc*/ 	.byte	0x02, 0x4a
	.zero		1
	.zero		1


	//----- nvinfo : EIATTR_SYSCALL_OFFSETS
	.align		4
        /*0100*/ 	.byte	0x04, 0x46
        /*0102*/ 	.short	(.L_344 - .L_343)


	//   ....[0]....
.L_343:
        /*0104*/ 	.word	0x000001f0


	//   ....[1]....
        /*0108*/ 	.word	0x00000320


	//   ....[2]....
        /*010c*/ 	.word	0x000003e0


	//   ....[3]....
        /*0110*/ 	.word	0x000004a0


	//   ....[4]....
        /*0114*/ 	.word	0x00000f20


	//----- nvinfo : EIATTR_EXIT_INSTR_OFFSETS
	.align		4
.L_344:
        /*0118*/ 	.byte	0x04, 0x1c
        /*011a*/ 	.short	(.L_346 - .L_345)


	//   ....[0]....
.L_345:
        /*011c*/ 	.word	0x00000270


	//   ....[1]....
        /*0120*/ 	.word	0x00000b50


	//   ....[2]....
        /*0124*/ 	.word	0x00000fb0


	//   ....[3]....
        /*0128*/ 	.word	0x00001020


	//----- nvinfo : EIATTR_CRS_STACK_SIZE
	.align		4
.L_346:
        /*012c*/ 	.byte	0x04, 0x1e
        /*012e*/ 	.short	(.L_348 - .L_347)
.L_347:
        /*0130*/ 	.word	0x00000000


	//----- nvinfo : EIATTR_CBANK_PARAM_SIZE
	.align		4
.L_348:
        /*0134*/ 	.byte	0x03, 0x19
        /*0136*/ 	.short	0x0060


	//----- nvinfo : EIATTR_PARAM_CBANK
	.align		4
        /*0138*/ 	.byte	0x04, 0x0a
        /*013a*/ 	.short	(.L_350 - .L_349)
	.align		4
.L_349:
        /*013c*/ 	.word	index@(.nv.constant0._Z18schedule_evictionsILi4ELi4EEvPiS0_PKiS2_S2_S2_S2_S2_S2_S2_iiii)
        /*0140*/ 	.short	0x0380
        /*0142*/ 	.short	0x0060


	//----- nvinfo : EIATTR_SW_WAR
	.align		4
.L_350:
        /*0144*/ 	.byte	0x04, 0x36
        /*0146*/ 	.short	(.L_352 - .L_351)
.L_351:
        /*0148*/ 	.word	0x00000008
.L_352:


//--------------------- .nv.info._Z18schedule_evictionsILi4ELi2EEvPiS0_PKiS2_S2_S2_S2_S2_S2_S2_iiii --------------------------
	.section	.nv.info._Z18schedule_evictionsILi4ELi2EEvPiS0_PKiS2_S2_S2_S2_S2_S2_S2_iiii,"",@"SHT_CUDA_INFO"
	.sectionflags	@""
	.align	4


	//----- nvinfo : EIATTR_CUDA_API_VERSION
	.align		4
        /*0000*/ 	.byte	0x04, 0x37
        /*0002*/ 	.short	(.L_354 - .L_353)
.L_353:
        /*0004*/ 	.word	0x00000082


	//----- nvinfo : EIATTR_KPARAM_INFO
	.align		4
.L_354:
        /*0008*/ 	.byte	0x04, 0x17
        /*000a*/ 	.short	(.L_356 - .L_355)
.L_355:
        /*000c*/ 	.word	0x00000000
        /*0010*/ 	.short	0x000d
        /*0012*/ 	.short	0x005c
        /*0014*/ 	.byte	0x00, 0xf0, 0x11, 0x00


	//----- nvinfo : EIATTR_KPARAM_INFO
	.align		4
.L_356:
        /*0018*/ 	.byte	0x04, 0x17
        /*001a*/ 	.short	(.L_358 - .L_357)
.L_357:
        /*001c*/ 	.word	0x00000000
        /*0020*/ 	.short	0x000c
        /*0022*/ 	.short	0x0058
        /*0024*/ 	.byte	0x00, 0xf0, 0x11, 0x00


	//----- nvinfo : EIATTR_KPARAM_INFO
	.align		4
.L_358:
        /*0028*/ 	.byte	0x04, 0x17
        /*002a*/ 	.short	(.L_360 - .L_359)
.L_359:
        /*002c*/ 	.word	0x00000000
        /*0030*/ 	.short	0x000b
        /*0032*/ 	.short	0x0054
        /*0034*/ 	.byte	0x00, 0xf0, 0x11, 0x00


	//----- nvinfo : EIATTR_KPARAM_INFO
	.align		4
.L_360:
        /*0038*/ 	.byte	0x04, 0x17
        /*003a*/ 	.short	(.L_362 - .L_361)
.L_361:
        /*003c*/ 	.word	0x00000000
        /*0040*/ 	.short	0x000a
        /*0042*/ 	.short	0x0050
        /*0044*/ 	.byte	0x00, 0xf0, 0x11, 0x00


	//----- nvinfo : EIATTR_KPARAM_INFO
	.align		4
.L_362:
        /*0048*/ 	.byte	0x04, 0x17
        /*004a*/ 	.short	(.L_364 - .L_363)
.L_363:
        /*004c*/ 	.word	0x00000000
        /*0050*/ 	.short	0x0009
        /*0052*/ 	.short	0x0048
        /*0054*/ 	.byte	0x00, 0xf5, 0x21, 0x00


	//----- nvinfo : EIATTR_KPARAM_INFO
	.align		4
.L_364:
        /*0058*/ 	.byte	0x04, 0x17
        /*005a*/ 	.short	(.L_366 - .L_365)
.L_365:
        /*005c*/ 	.word	0x00000000
        /*0060*/ 	.short	0x0008
        /*0062*/ 	.short	0x0040
        /*0064*/ 	.byte	0x00, 0xf5, 0x21, 0x00


	//----- nvinfo : EIATTR_KPARAM_INFO
	.align		4
.L_366:
        /*0068*/ 	.byte	0x04, 0x17
        /*006a*/ 	.short	(.L_368 - .L_367)
.L_367:
        /*006c*/ 	.word	0x00000000
        /*0070*/ 	.short	0x0007
        /*0072*/ 	.short	0x0038
        /*0074*/ 	.byte	0x00, 0xf5, 0x21, 0x00


	//----- nvinfo : EIATTR_KPARAM_INFO
	.align		4
.L_368:
        /*0078*/ 	.byte	0x04, 0x17
        /*007a*/ 	.short	(.L_370 - .L_369)
.L_369:
        /*007c*/ 	.word	0x00000000
        /*0080*/ 	.short	0x0006
        /*0082*/ 	.short	0x0030
        /*0084*/ 	.byte	0x00, 0xf5, 0x21, 0x00


	//----- nvinfo : EIATTR_KPARAM_INFO
	.align		4
.L_370:
        /*0088*/ 	.byte	0x04, 0x17
        /*008a*/ 	.short	(.L_372 - .L_371)
.L_371:
        /*008c*/ 	.word	0x00000000
        /*0090*/ 	.short	0x0005
        /*0092*/ 	.short	0x0028
        /*0094*/ 	.byte	0x00, 0xf5, 0x21, 0x00


	//----- nvinfo : EIATTR_KPARAM_INFO
	.align		4
.L_372:
        /*0098*/ 	.byte	0x04, 0x17
        /*009a*/ 	.short	(.L_374 - .L_373)
.L_373:
        /*009c*/ 	.word	0x00000000
        /*00a0*/ 	.short	0x0004
        /*00a2*/ 	.short	0x0020
        /*00a4*/ 	.byte	0x00, 0xf5, 0x21, 0x00


	//----- nvinfo : EIATTR_KPARAM_INFO
	.align		4
.L_374:
        /*00a8*/ 	.byte	0x04, 0x17
        /*00aa*/ 	.short	(.L_376 - .L_375)
.L_375:
        /*00ac*/ 	.word	0x00000000
        /*00b0*/ 	.short	0x0003
        /*00b2*/ 	.short	0x0018
        /*00b4*/ 	.byte	0x00, 0xf5, 0x21, 0x00


	//----- nvinfo : EIATTR_KPARAM_INFO
	.align		4
.L_376:
        /*00b8*/ 	.byte	0x04, 0x17
        /*00ba*/ 	.short	(.L_378 - .L_377)
.L_377:
        /*00bc*/ 	.word	0x00000000
        /*00c0*/ 	.short	0x0002
        /*00c2*/ 	.short	0x0010
        /*00c4*/ 	.byte	0x00, 0xf5, 0x21, 0x00


	//----- nvinfo : EIATTR_KPARAM_INFO
	.align		4
.L_378:
        /*00c8*/ 	.byte	0x04, 0x17
        /*00ca*/ 	.short	(.L_380 - .L_379)
.L_379:
        /*00cc*/ 	.word	0x00000000
        /*00d0*/ 	.short	0x0001
        /*00d2*/ 	.short	0x0008
        /*00d4*/ 	.byte	0x00, 0xf5, 0x21, 0x00


	//----- nvinfo : EIATTR_KPARAM_INFO
	.align		4
.L_380:
        /*00d8*/ 	.byte	0x04, 0x17
        /*00da*/ 	.short	(.L_382 - .L_381)
.L_381:
        /*00dc*/ 	.word	0x00000000
        /*00e0*/ 	.short	0x0000
        /*00e2*/ 	.short	0x0000
        /*00e4*/ 	.byte	0x00, 0xf5, 0x21, 0x00


	//----- nvinfo : EIATTR_SPARSE_MMA_MASK
	.align		4
.L_382:
        /*00e8*/ 	.byte	0x03, 0x50
        /*00ea*/ 	.short	0x0000


	//----- nvinfo : EIATTR_MAXREG_COUNT
	.align		4
        /*00ec*/ 	.byte	0x03, 0x1b
        /*00ee*/ 	.short	0x00ff


	//----- nvinfo : EIATTR_EXTERNS
	.align		4
        /*00f0*/ 	.byte	0x04, 0x0f
        /*00f2*/ 	.short	(.L_384 - .L_383)


	//   ....[0]....
	.align		4
.L_383:
        /*00f4*/ 	.word	index@(vprintf)


	//----- nvinfo : EIATTR_MERCURY_ISA_VERSION
	.align		4
.L_384:
        /*00f8*/ 	.byte	0x03, 0x5f
        /*00fa*/ 	.short	0x0101


	//----- nvinfo : EIATTR_VRC_CTA_INIT_COUNT
	.align		4
        /*00fc*/ 	.byte	0x02, 0x4a
	.zero		1
	.zero		1


	//----- nvinfo : EIATTR_SYSCALL_OFFSETS
	.align		4
        /*0100*/ 	.byte	0x04, 0x46
        /*0102*/ 	.short	(.L_386 - .L_385)


	//   ....[0]....
.L_385:
        /*0104*/ 	.word	0x000001f0


	//   ....[1]....
        /*0108*/ 	.word	0x00000320


	//   ....[2]....
        /*010c*/ 	.word	0x000003e0


	//   ....[3]....
        /*0110*/ 	.word	0x000004a0


	//   ....[4]....
        /*0114*/ 	.word	0x00000f90


	//----- nvinfo : EIATTR_EXIT_INSTR_OFFSETS
	.align		4
.L_386:
        /*0118*/ 	.byte	0x04, 0x1c
        /*011a*/ 	.short	(.L_388 - .L_387)


	//   ....[0]....
.L_387:
        /*011c*/ 	.word	0x00000270


	//   ....[1]....
        /*0120*/ 	.word	0x00000bc0


	//   ....[2]....
        /*0124*/ 	.word	0x00001020


	//   ....[3]....
        /*0128*/ 	.word	0x00001090


	//----- nvinfo : EIATTR_CRS_STACK_SIZE
	.align		4
.L_388:
        /*012c*/ 	.byte	0x04, 0x1e
        /*012e*/ 	.short	(.L_390 - .L_389)
.L_389:
        /*0130*/ 	.word	0x00000000


	//----- nvinfo : EIATTR_CBANK_PARAM_SIZE
	.align		4
.L_390:
        /*0134*/ 	.byte	0x03, 0x19
        /*0136*/ 	.short	0x0060


	//----- nvinfo : EIATTR_PARAM_CBANK
	.align		4
        /*0138*/ 	.byte	0x04, 0x0a
        /*013a*/ 	.short	(.L_392 - .L_391)
	.align		4
.L_391:
        /*013c*/ 	.word	index@(.nv.constant0._Z18schedule_evictionsILi4ELi2EEvPiS0_PKiS2_S2_S2_S2_S2_S2_S2_iiii)
        /*0140*/ 	.short	0x0380
        /*0142*/ 	.short	0x0060


	//----- nvinfo : EIATTR_SW_WAR
	.align		4
.L_392:
        /*0144*/ 	.byte	0x04, 0x36
        /*0146*/ 	.short	(.L_394 - .L_393)
.L_393:
        /*0148*/ 	.word	0x00000008
.L_394:


//--------------------- .nv.info._Z18schedule_evictionsILi4ELi1EEvPiS0_PKiS2_S2_S2_S2_S2_S2_S2_iiii --------------------------
	.section	.nv.info._Z18schedule_evictionsILi4ELi1EEvPiS0_PKiS2_S2_S2_S2_S2_S2_S2_iiii,"",@"SHT_CUDA_INFO"
	.sectionflags	@""
	.align	4


	//----- nvinfo : EIATTR_CUDA_API_VERSION
	.align		4
        /*0000*/ 	.byte	0x04, 0x37
        /*0002*/ 	.short	(.L_396 - .L_395)
.L_395:
        /*0004*/ 	.word	0x00000082


	//----- nvinfo : EIATTR_KPARAM_INFO
	.align		4
.L_396:
        /*0008*/ 	.byte	0x04, 0x17
        /*000a*/ 	.short	(.L_398 - .L_397)
.L_397:
        /*000c*/ 	.word	0x00000000
        /*0010*/ 	.short	0x000d
        /*0012*/ 	.short	0x005c
        /*0014*/ 	.byte	0x00, 0xf0, 0x11, 0x00


	//----- nvinfo : EIATTR_KPARAM_INFO
	.align		4
.L_398:
        /*0018*/ 	.byte	0x04, 0x17
        /*001a*/ 	.short	(.L_400 - .L_399)
.L_399:
        /*001c*/ 	.word	0x00000000
        /*0020*/ 	.short	0x000c
        /*0022*/ 	.short	0x0058
        /*0024*/ 	.byte	0x00, 0xf0, 0x11, 0x00


	//----- nvinfo : EIATTR_KPARAM_INFO
	.align		4
.L_400:
        /*0028*/ 	.byte	0x04, 0x17
        /*002a*/ 	.short	(.L_402 - .L_401)
.L_401:
        /*002c*/ 	.word	0x00000000
        /*0030*/ 	.short	0x000b
        /*0032*/ 	.short	0x0054
        /*0034*/ 	.byte	0x00, 0xf0, 0x11, 0x00


	//----- nvinfo : EIATTR_KPARAM_INFO
	.align		4
.L_402:
        /*0038*/ 	.byte	0x04, 0x17
        /*003a*/ 	.short	(.L_404 - .L_403)
.L_403:
        /*003c*/ 	.word	0x00000000
        /*0040*/ 	.short	0x000a
        /*0042*/ 	.short	0x0050
        /*0044*/ 	.byte	0x00, 0xf0, 0x11, 0x00


	//----- nvinfo : EIATTR_KPARAM_INFO
	.align		4
.L_404:
        /*0048*/ 	.byte	0x04, 0x17
        /*004a*/ 	.short	(.L_406 - .L_405)
.L_405:
        /*004c*/ 	.word	0x00000000
        /*0050*/ 	.short	0x0009
        /*0052*/ 	.short	0x0048
        /*0054*/ 	.byte	0x00, 0xf5, 0x21, 0x00


	//----- nvinfo : EIATTR_KPARAM_INFO
	.align		4
.L_406:
        /*0058*/ 	.byte	0x04, 0x17
        /*005a*/ 	.short	(.L_408 - .L_407)
.L_407:
        /*005c*/ 	.word	0x00000000
        /*0060*/ 	.short	0x0008
        /*0062*/ 	.short	0x0040
        /*0064*/ 	.byte	0x00, 0xf5, 0x21, 0x00


	//----- nvinfo : EIATTR_KPARAM_INFO
	.align		4
.L_408:
        /*0068*/ 	.byte	0x04, 0x17
        /*006a*/ 	.short	(.L_410 - .L_409)
.L_409:
        /*006c*/ 	.word	0x00000000
        /*0070*/ 	.short	0x0007
        /*0072*/ 	.short	0x0038
        /*0074*/ 	.byte	0x00, 0xf5, 0x21, 0x00


	//----- nvinfo : EIATTR_KPARAM_INFO
	.align		4
.L_410:
        /*0078*/ 	.byte	0x04, 0x17
        /*007a*/ 	.short	(.L_412 - .L_411)
.L_411:
        /*007c*/ 	.word	0x00000000
        /*0080*/ 	.short	0x0006
        /*0082*/ 	.short	0x0030
        /*0084*/ 	.byte	0x00, 0xf5, 0x21, 0x00


	//----- nvinfo : EIATTR_KPARAM_INFO
	.align		4
.L_412:
        /*0088*/ 	.byte	0x04, 0x17
        /*008a*/ 	.short	(.L_414 - .L_413)
.L_413:
        /*008c*/ 	.word	0x00000000
        /*0090*/ 	.short	0x0005
        /*0092*/ 	.short	0x0028
        /*0094*/ 	.byte	0x00, 0xf5, 0x21, 0x00


	//----- nvinfo : EIATTR_KPARAM_INFO
	.align		4
.L_414:
        /*0098*/ 	.byte	0x04, 0x17
        /*009a*/ 	.short	(.L_416 - .L_415)
.L_415:
        /*009c*/ 	.word	0x00000000
        /*00a0*/ 	.short	0x0004
        /*00a2*/ 	.short	0x0020
        /*00a4*/ 	.byte	0x00, 0xf5, 0x21, 0x00


	//----- nvinfo : EIATTR_KPARAM_INFO
	.align		4
.L_416:
        /*00a8*/ 	.byte	0x04, 0x17
        /*00aa*/ 	.short	(.L_418 - .L_417)
.L_417:
        /*00ac*/ 	.word	0x00000000
        /*00b0*/ 	.short	0x0003
        /*00b2*/ 	.short	0x0018
        /*00b4*/ 	.byte	0x00, 0xf5, 0x21, 0x00


	//----- nvinfo : EIATTR_KPARAM_INFO
	.align		4
.L_418:
        /*00b8*/ 	.byte	0x04, 0x17
        /*00ba*/ 	.short	(.L_420 - .L_419)
.L_419:
        /*00bc*/ 	.word	0x00000000
        /*00c0*/ 	.short	0x0002
        /*00c2*/ 	.short	0x0010
        /*00c4*/ 	.byte	0x00, 0xf5, 0x21, 0x00


	//----- nvinfo : EIATTR_KPARAM_INFO
	.align		4
.L_420:
        /*00c8*/ 	.byte	0x04, 0x17
        /*00ca*/ 	.short	(.L_422 - .L_421)
.L_421:
        /*00cc*/ 	.word	0x00000000
        /*00d0*/ 	.short	0x0001
        /*00d2*/ 	.short	0x0008
        /*00d4*/ 	.byte	0x00, 0xf5, 0x21, 0x00


	//----- nvinfo : EIATTR_KPARAM_INFO
	.align		4
.L_422:
        /*00d8*/ 	.byte	0x04, 0x17
        /*00da*/ 	.short	(.L_424 - .L_423)
.L_423:
        /*00dc*/ 	.word	0x00000000
        /*00e0*/ 	.short	0x0000
        /*00e2*/ 	.short	0x0000
        /*00e4*/ 	.byte	0x00, 0xf5, 0x21, 0x00


	//----- nvinfo : EIATTR_SPARSE_MMA_MASK
	.align		4
.L_424:
        /*00e8*/ 	.byte	0x03, 0x50
        /*00ea*/ 	.short	0x0000


	//----- nvinfo : EIATTR_MAXREG_COUNT
	.align		4
        /*00ec*/ 	.byte	0x03, 0x1b
        /*00ee*/ 	.short	0x00ff


	//----- nvinfo : EIATTR_EXTERNS
	.align		4
        /*00f0*/ 	.byte	0x04, 0x0f
        /*00f2*/ 	.short	(.L_426 - .L_425)


	//   ....[0]....
	.align		4
.L_425:
        /*00f4*/ 	.word	index@(vprintf)


	//----- nvinfo : EIATTR_MERCURY_ISA_VERSION
	.align		4
.L_426:
        /*00f8*/ 	.byte	0x03, 0x5f
        /*00fa*/ 	.short	0x0101


	//----- nvinfo : EIATTR_VRC_CTA_INIT_COUNT
	.align		4
        /*00fc*/ 	.byte	0x02, 0x4a
	.zero		1
	.zero		1


	//----- nvinfo : EIATTR_SYSCALL_OFFSETS
	.align		4
        /*0100*/ 	.byte	0x04, 0x46
        /*0102*/ 	.short	(.L_428 - .L_427)


	//   ....[0]....
.L_427:
        /*0104*/ 	.word	0x000001f0


	//   ....[1]....
        /*0108*/ 	.word	0x00000320


	//   ....[2]....
        /*010c*/ 	.word	0x000003e0


	//   ....[3]....
        /*0110*/ 	.word	0x000004a0


	//   ....[4]....
        /*0114*/ 	.word	0x00001070


	//----- nvinfo : EIATTR_EXIT_INSTR_OFFSETS
	.align		4
.L_428:
        /*0118*/ 	.byte	0x04, 0x1c
        /*011a*/ 	.short	(.L_430 - .L_429)


	//   ....[0]....
.L_429:
        /*011c*/ 	.word	0x00000270


	//   ....[1]....
        /*0120*/ 	.word	0x00000ca0


	//   ....[2]....
        /*0124*/ 	.word	0x00001100


	//   ....[3]....
        /*0128*/ 	.word	0x00001170


	//----- nvinfo : EIATTR_CRS_STACK_SIZE
	.align		4
.L_430:
        /*012c*/ 	.byte	0x04, 0x1e
        /*012e*/ 	.short	(.L_432 - .L_431)
.L_431:
        /*0130*/ 	.word	0x00000000


	//----- nvinfo : EIATTR_CBANK_PARAM_SIZE
	.align		4
.L_432:
        /*0134*/ 	.byte	0x03, 0x19
        /*0136*/ 	.short	0x0060


	//----- nvinfo : EIATTR_PARAM_CBANK
	.align		4
        /*0138*/ 	.byte	0x04, 0x0a
        /*013a*/ 	.short	(.L_434 - .L_433)
	.align		4
.L_433:
        /*013c*/ 	.word	index@(.nv.constant0._Z18schedule_evictionsILi4ELi1EEvPiS0_PKiS2_S2_S2_S2_S2_S2_S2_iiii)
        /*0140*/ 	.short	0x0380
        /*0142*/ 	.short	0x0060


	//----- nvinfo : EIATTR_SW_WAR
	.align		4
.L_434:
        /*0144*/ 	.byte	0x04, 0x36
        /*0146*/ 	.short	(.L_436 - .L_435)
.L_435:
        /*0148*/ 	.word	0x00000008
.L_436:


//--------------------- .nv.info._Z18schedule_evictionsILi2ELi8EEvPiS0_PKiS2_S2_S2_S2_S2_S2_S2_iiii --------------------------
	.section	.nv.info._Z18schedule_evictionsILi2ELi8EEvPiS0_PKiS2_S2_S2_S2_S2_S2_S2_iiii,"",@"SHT_CUDA_INFO"
	.sectionflags	@""
	.align	4


	//----- nvinfo : EIATTR_CUDA_API_VERSION
	.align		4
        /*0000*/ 	.byte	0x04, 0x37
        /*0002*/ 	.short	(.L_438 - .L_437)
.L_437:
        /*0004*/ 	.word	0x00000082


	//----- nvinfo : EIATTR_KPARAM_INFO
	.align		4
.L_438:
        /*0008*/ 	.byte	0x04, 0x17
        /*000a*/ 	.short	(.L_440 - .L_439)
.L_439:
        /*000c*/ 	.word	0x00000000
        /*0010*/ 	.short	0x000d
        /*0012*/ 	.short	0x005c
        /*0014*/ 	.byte	0x00, 0xf0, 0x11, 0x00


	//----- nvinfo : EIATTR_KPARAM_INFO
	.align		4
.L_440:
        /*0018*/ 	.byte	0x04, 0x17
        /*001a*/ 	.short	(.L_442 - .L_441)
.L_441:
        /*001c*/ 	.word	0x00000000
        /*0020*/ 	.short	0x000c
        /*0022*/ 	.short	0x0058
        /*0024*/ 	.byte	0x00, 0xf0, 0x11, 0x00


	//----- nvinfo : EIATTR_KPARAM_INFO
	.align		4
.L_442:
        /*0028*/ 	.byte	0x04, 0x17
        /*002a*/ 	.short	(.L_444 - .L_443)
.L_443:
        /*002c*/ 	.word	0x00000000
        /*0030*/ 	.short	0x000b
        /*0032*/ 	.short	0x0054
        /*0034*/ 	.byte	0x00, 0xf0, 0x11, 0x00


	//----- nvinfo : EIATTR_KPARAM_INFO
	.align		4
.L_444:
        /*0038*/ 	.byte	0x04, 0x17
        /*003a*/ 	.short	(.L_446 - .L_445)
.L_445:
        /*003c*/ 	.word	0x00000000
        /*0040*/ 	.short	0x000a
        /*0042*/ 	.short	0x0050
        /*0044*/ 	.byte	0x00, 0xf0, 0x11, 0x00


	//----- nvinfo : EIATTR_KPARAM_INFO
	.align		4
.L_446:
        /*0048*/ 	.byte	0x04, 0x17
        /*004a*/ 	.short	(.L_448 - .L_447)
.L_447:
        /*004c*/ 	.word	0x00000000
        /*0050*/ 	.short	0x0009
        /*0052*/ 	.short	0x0048
        /*0054*/ 	.byte	0x00, 0xf5, 0x21, 0x00


	//----- nvinfo : EIATTR_KPARAM_INFO
	.align		4
.L_448:
        /*0058*/ 	.byte	0x04, 0x17
        /*005a*/ 	.short	(.L_450 - .L_449)
.L_449:
        /*005c*/ 	.word	0x00000000
        /*0060*/ 	.short	0x0008
        /*0062*/ 	.short	0x0040
        /*0064*/ 	.byte	0x00, 0xf5, 0x21, 0x00


	//----- nvinfo : EIATTR_KPARAM_INFO
	.align		4
.L_450:
        /*0068*/ 	.byte	0x04, 0x17
        /*006a*/ 	.short	(.L_452 - .L_451)
.L_451:
        /*006c*/ 	.word	0x00000000
        /*0070*/ 	.short	0x0007
        /*0072*/ 	.short	0x0038
        /*0074*/ 	.byte	0x00, 0xf5, 0x21, 0x00


	//----- nvinfo : EIATTR_KPARAM_INFO
	.align		4
.L_452:
        /*0078*/ 	.byte	0x04, 0x17
        /*007a*/ 	.short	(.L_454 - .L_453)
.L_453:
        /*007c*/ 	.word	0x00000000
        /*0080*/ 	.short	0x0006
        /*0082*/ 	.short	0x0030
        /*0084*/ 	.byte	0x00, 0xf5, 0x21, 0x00


	//----- nvinfo : EIATTR_KPARAM_INFO
	.align		4
.L_454:
        /*0088*/ 	.byte	0x04, 0x17
        /*008a*/ 	.short	(.L_456 - .L_455)
.L_455:
        /*008c*/ 	.word	0x00000000
        /*0090*/ 	.short	0x0005
        /*0092*/ 	.short	0x0028
        /*0094*/ 	.byte	0x00, 0xf5, 0x21, 0x00


	//----- nvinfo : EIATTR_KPARAM_INFO
	.align		4
.L_456:
        /*0098*/ 	.byte	0x04, 0x17
        /*009a*/ 	.short	(.L_458 - .L_457)
.L_457:
        /*009c*/ 	.word	0x00000000
        /*00a0*/ 	.short	0x0004
        /*00a2*/ 	.short	0x0020
        /*00a4*/ 	.byte	0x00, 0xf5, 0x21, 0x00


	//----- nvinfo : EIATTR_KPARAM_INFO
	.align		4
.L_458:
        /*00a8*/ 	.byte	0x04, 0x17
        /*00aa*/ 	.short	(.L_460 - .L_459)
.L_459:
        /*00ac*/ 	.word	0x00000000
        /*00b0*/ 	.short	0x0003
        /*00b2*/ 	.short	0x0018
        /*00b4*/ 	.byte	0x00, 0xf5, 0x21, 0x00


	//----- nvinfo : EIATTR_KPARAM_INFO
	.align		4
.L_460:
        /*00b8*/ 	.byte	0x04, 0x17
        /*00ba*/ 	.short	(.L_462 - .L_461)
.L_461:
        /*00bc*/ 	.word	0x00000000
        /*00c0*/ 	.short	0x0002
        /*00c2*/ 	.short	0x0010
        /*00c4*/ 	.byte	0x00, 0xf5, 0x21, 0x00


	//----- nvinfo : EIATTR_KPARAM_INFO
	.align		4
.L_462:
        /*00c8*/ 	.byte	0x04, 0x17
        /*00ca*/ 	.short	(.L_464 - .L_463)
.L_463:
        /*00cc*/ 	.word	0x00000000
        /*00d0*/ 	.short	0x0001
        /*00d2*/ 	.short	0x0008
        /*00d4*/ 	.byte	0x00, 0xf5, 0x21, 0x00


	//----- nvinfo : EIATTR_KPARAM_INFO
	.align		4
.L_464:
        /*00d8*/ 	.byte	0x04, 0x17
        /*00da*/ 	.short	(.L_466 - .L_465)
.L_465:
        /*00dc*/ 	.word	0x00000000
        /*00e0*/ 	.short	0x0000
        /*00e2*/ 	.short	0x0000
        /*00e4*/ 	.byte	0x00, 0xf5, 0x21, 0x00


	//----- nvinfo : EIATTR_SPARSE_MMA_MASK
	.align		4
.L_466:
        /*00e8*/ 	.byte	0x03, 0x50
        /*00ea*/ 	.short	0x0000


	//----- nvinfo : EIATTR_MAXREG_COUNT
	.align		4
        /*00ec*/ 	.byte	0x03, 0x1b
        /*00ee*/ 	.short	0x00ff


	//----- nvinfo : EIATTR_EXTERNS
	.align		4
        /*00f0*/ 	.byte	0x04, 0x0f
        /*00f2*/ 	.short	(.L_468 - .L_467)


	//   ....[0]....
	.align		4
.L_467:
        /*00f4*/ 	.word	index@(vprintf)


	//----- nvinfo : EIATTR_MERCURY_ISA_VERSION
	.align		4
.L_468:
        /*00f8*/ 	.byte	0x03, 0x5f
        /*00fa*/ 	.short	0x0101


	//----- nvinfo : EIATTR_VRC_CTA_INIT_COUNT
	.align		4
        /*00fc*/ 	.byte	0x02, 0x4a
	.zero		1
	.zero		1


	//----- nvinfo : EIATTR_SYSCALL_OFFSETS
	.align		4
        /*0100*/ 	.byte	0x04, 0x46
        /*0102*/ 	.short	(.L_470 - .L_469)


	//   ....[0]....
.L_469:
        /*0104*/ 	.word	0x000001f0


	//   ....[1]....
        /*0108*/ 	.word	0x00000320


	//   ....[2]....
        /*010c*/ 	.word	0x000003e0


	//   ....[3]....
        /*0110*/ 	.word	0x000004a0


	//   ....[4]....
        /*0114*/ 	.word	0x00000f10


	//----- nvinfo : EIATTR_EXIT_INSTR_OFFSETS
	.align		4
.L_470:
        /*0118*/ 	.byte	0x04, 0x1c
        /*011a*/ 	.short	(.L_472 - .L_471)


	//   ....[0]....
.L_471:
        /*011c*/ 	.word	0x00000270


	//   ....[1]....
        /*0120*/ 	.word	0x00000b50


	//   ....[2]....
        /*0124*/ 	.word	0x00000fa0


	//   ....[3]....
        /*0128*/ 	.word	0x00001010


	//----- nvinfo : EIATTR_CRS_STACK_SIZE
	.align		4
.L_472:
        /*012c*/ 	.byte	0x04, 0x1e
        /*012e*/ 	.short	(.L_474 - .L_473)
.L_473:
        /*0130*/ 	.word	0x00000000


	//----- nvinfo : EIATTR_CBANK_PARAM_SIZE
	.align		4
.L_474:
        /*0134*/ 	.byte	0x03, 0x19
        /*0136*/ 	.short	0x0060


	//----- nvinfo : EIATTR_PARAM_CBANK
	.align		4
        /*0138*/ 	.byte	0x04, 0x0a
        /*013a*/ 	.short	(.L_476 - .L_475)
	.align		4
.L_475:
        /*013c*/ 	.word	index@(.nv.constant0._Z18schedule_evictionsILi2ELi8EEvPiS0_PKiS2_S2_S2_S2_S2_S2_S2_iiii)
        /*0140*/ 	.short	0x0380
        /*0142*/ 	.short	0x0060


	//----- nvinfo : EIATTR_SW_WAR
	.align		4
.L_476:
        /*0144*/ 	.byte	0x04, 0x36
        /*0146*/ 	.short	(.L_478 - .L_477)
.L_477:
        /*0148*/ 	.word	0x00000008
.L_478:


//--------------------- .nv.info._Z18schedule_evictionsILi2ELi4EEvPiS0_PKiS2_S2_S2_S2_S2_S2_S2_iiii --------------------------
	.section	.nv.info._Z18schedule_evictionsILi2ELi4EEvPiS0_PKiS2_S2_S2_S2_S2_S2_S2_iiii,"",@"SHT_CUDA_INFO"
	.sectionflags	@""
	.align	4


	//----- nvinfo : EIATTR_CUDA_API_VERSION
	.align		4
        /*0000*/ 	.byte	0x04, 0x37
        /*0002*/ 	.short	(.L_480 - .L_479)
.L_479:
        /*0004*/ 	.word	0x00000082


	//----- nvinfo : EIATTR_KPARAM_INFO
	.align		4
.L_480:
        /*0008*/ 	.byte	0x04, 0x17
        /*000a*/ 	.short	(.L_482 - .L_481)
.L_481:
        /*000c*/ 	.word	0x00000000
        /*0010*/ 	.short	0x000d
        /*0012*/ 	.short	0x005c
        /*0014*/ 	.byte	0x00, 0xf0, 0x11, 0x00


	//----- nvinfo : EIATTR_KPARAM_INFO
	.align		4
.L_482:
        /*0018*/ 	.byte	0x04, 0x17
        /*001a*/ 	.short	(.L_484 - .L_483)
.L_483:
        /*001c*/ 	.word	0x00000000
        /*0020*/ 	.short	0x000c
        /*0022*/ 	.short	0x0058
        /*0024*/ 	.byte	0x00, 0xf0, 0x11, 0x00


	//----- nvinfo : EIATTR_KPARAM_INFO
	.align		4
.L_484:
        /*0028*/ 	.byte	0x04, 0x17
        /*002a*/ 	.short	(.L_486 - .L_485)
.L_485:
        /*002c*/ 	.word	0x00000000
        /*0030*/ 	.short	0x000b
        /*0032*/ 	.short	0x0054
        /*0034*/ 	.byte	0x00, 0xf0, 0x11, 0x00


	//----- nvinfo : EIATTR_KPARAM_INFO
	.align		4
.L_486:
        /*0038*/ 	.byte	0x04, 0x17
        /*003a*/ 	.short	(.L_488 - .L_487)
.L_487:
        /*003c*/ 	.word	0x00000000
        /*0040*/ 	.short	0x000a
        /*0042*/ 	.short	0x0050
        /*0044*/ 	.byte	0x00, 0xf0, 0x11, 0x00


	//----- nvinfo : EIATTR_KPARAM_INFO
	.align		4
.L_488:
        /*0048*/ 	.byte	0x04, 0x17
        /*004a*/ 	.short	(.L_490 - .L_489)
.L_489:
        /*004c*/ 	.word	0x00000000
        /*0050*/ 	.short	0x0009
        /*0052*/ 	.short	0x0048
        /*0054*/ 	.byte	0x00, 0xf5, 0x21, 0x00


	//----- nvinfo : EIATTR_KPARAM_INFO
	.align		4
.L_490:
        /*0058*/ 	.byte	0x04, 0x17
        /*005a*/ 	.short	(.L_492 - .L_491)
.L_491:
        /*005c*/ 	.word	0x00000000
        /*0060*/ 	.short	0x0008
        /*0062*/ 	.short	0x0040
        /*0064*/ 	.byte	0x00, 0xf5, 0x21, 0x00


	//----- nvinfo : EIATTR_KPARAM_INFO
	.align		4
.L_492:
        /*0068*/ 	.byte	0x04, 0x17
        /*006a*/ 	.short	(.L_494 - .L_493)
.L_493:
        /*006c*/ 	.word	0x00000000
        /*0070*/ 	.short	0x0007
        /*0072*/ 	.short	0x0038
        /*0074*/ 	.byte	0x00, 0xf5, 0x21, 0x00


	//----- nvinfo : EIATTR_KPARAM_INFO
	.align		4
.L_494:
        /*0078*/ 	.byte	0x04, 0x17
        /*007a*/ 	.short	(.L_496 - .L_495)
.L_495:
        /*007c*/ 	.word	0x00000000
        /*0080*/ 	.short	0x0006
        /*0082*/ 	.short	0x0030
        /*0084*/ 	.byte	0x00, 0xf5, 0x21, 0x00


	//----- nvinfo : EIATTR_KPARAM_INFO
	.align		4
.L_496:
        /*0088*/ 	.byte	0x04, 0x17
        /*008a*/ 	.short	(.L_498 - .L_497)
.L_497:
        /*008c*/ 	.word	0x00000000
        /*0090*/ 	.short	0x0005
        /*0092*/ 	.short	0x0028
        /*0094*/ 	.byte	0x00, 0xf5, 0x21, 0x00


	//----- nvinfo : EIATTR_KPARAM_INFO
	.align		4
.L_498:
        /*0098*/ 	.byte	0x04, 0x17
        /*009a*/ 	.short	(.L_500 - .L_499)
.L_499:
        /*009c*/ 	.word	0x00000000
        /*00a0*/ 	.short	0x0004
        /*00a2*/ 	.short	0x0020
        /*00a4*/ 	.byte	0x00, 0xf5, 0x21, 0x00


	//----- nvinfo : EIATTR_KPARAM_INFO
	.align		4
.L_500:
        /*00a8*/ 	.byte	0x04, 0x17
        /*00aa*/ 	.short	(.L_502 - .L_501)
.L_501:
        /*00ac*/ 	.word	0x00000000
        /*00b0*/ 	.short	0x0003
        /*00b2*/ 	.short	0x0018
        /*00b4*/ 	.byte	0x00, 0xf5, 0x21, 0x00


	//----- nvinfo : EIATTR_KPARAM_INFO
	.align		4
.L_502:
        /*00b8*/ 	.byte	0x04, 0x17
        /*00ba*/ 	.short	(.L_504 - .L_503)
.L_503:
        /*00bc*/ 	.word	0x00000000
        /*00c0*/ 	.short	0x0002
        /*00c2*/ 	.short	0x0010
        /*00c4*/ 	.byte	0x00, 0xf5, 0x21, 0x00


	//----- nvinfo : EIATTR_KPARAM_INFO
	.align		4
.L_504:
        /*00c8*/ 	.byte	0x04, 0x17
        /*00ca*/ 	.short	(.L_506 - .L_505)
.L_505:
        /*00cc*/ 	.word	0x00000000
        /*00d0*/ 	.short	0x0001
        /*00d2*/ 	.short	0x0008
        /*00d4*/ 	.byte	0x00, 0xf5, 0x21, 0x00


	//----- nvinfo : EIATTR_KPARAM_INFO
	.align		4
.L_506:
        /*00d8*/ 	.byte	0x04, 0x17
        /*00da*/ 	.short	(.L_508 - .L_507)
.L_507:
        /*00dc*/ 	.word	0x00000000
        /*00e0*/ 	.short	0x0000
        /*00e2*/ 	.short	0x0000
        /*00e4*/ 	.byte	0x00, 0xf5, 0x21, 0x00


	//----- nvinfo : EIATTR_SPARSE_MMA_MASK
	.align		4
.L_508:
        /*00e8*/ 	.byte	0x03, 0x50
        /*00ea*/ 	.short	0x0000


	//----- nvinfo : EIATTR_MAXREG_COUNT
	.align		4
        /*00ec*/ 	.byte	0x03, 0x1b
        /*00ee*/ 	.short	0x00ff


	//----- nvinfo : EIATTR_EXTERNS
	.align		4
        /*00f0*/ 	.byte	0x04, 0x0f
        /*00f2*/ 	.short	(.L_510 - .L_509)


	//   ....[0]....
	.align		4
.L_509:
        /*00f4*/ 	.word	index@(vprintf)


	//----- nvinfo : EIATTR_MERCURY_ISA_VERSION
	.align		4
.L_510:
        /*00f8*/ 	.byte	0x03, 0x5f
        /*00fa*/ 	.short	0x0101


	//----- nvinfo : EIATTR_VRC_CTA_INIT_COUNT
	.align		4
        /*00fc*/ 	.byte	0x02, 0x4a
	.zero		1
	.zero		1


	//----- nvinfo : EIATTR_SYSCALL_OFFSETS
	.align		4
        /*0100*/ 	.byte	0x04, 0x46
        /*0102*/ 	.short	(.L_512 - .L_511)


	//   ....[0]....
.L_511:
        /*0104*/ 	.word	0x000001f0


	//   ....[1]....
        /*0108*/ 	.word	0x00000320


	//   ....[2]....
        /*010c*/ 	.word	0x000003e0


	//   ....[3]....
        /*0110*/ 	.word	0x000004a0


	//   ....[4]....
        /*0114*/ 	.word	0x00000f10


	//----- nvinfo : EIATTR_EXIT_INSTR_OFFSETS
	.align		4
.L_512:
        /*0118*/ 	.byte	0x04, 0x1c
        /*011a*/ 	.short	(.L_514 - .L_513)


	//   ....[0]....
.L_513:
        /*011c*/ 	.word	0x00000270


	//   ....[1]....
        /*0120*/ 	.word	0x00000b50


	//   ....[2]....
        /*0124*/ 	.word	0x00000fa0


	//   ....[3]....
        /*0128*/ 	.word	0x00001010


	//----- nvinfo : EIATTR_CRS_STACK_SIZE
	.align		4
.L_514:
        /*012c*/ 	.byte	0x04, 0x1e
        /*012e*/ 	.short	(.L_516 - .L_515)
.L_515:
        /*0130*/ 	.word	0x00000000


	//----- nvinfo : EIATTR_CBANK_PARAM_SIZE
	.align		4
.L_516:
        /*0134*/ 	.byte	0x03, 0x19
        /*0136*/ 	.short	0x0060


	//----- nvinfo : EIATTR_PARAM_CBANK
	.align		4
        /*0138*/ 	.byte	0x04, 0x0a
        /*013a*/ 	.short	(.L_518 - .L_517)
	.align		4
.L_517:
        /*013c*/ 	.word	index@(.nv.constant0._Z18schedule_evictionsILi2ELi4EEvPiS0_PKiS2_S2_S2_S2_S2_S2_S2_iiii)
        /*0140*/ 	.short	0x0380
        /*0142*/ 	.short	0x0060


	//----- nvinfo : EIATTR_SW_WAR
	.align		4
.L_518:
        /*0144*/ 	.byte	0x04, 0x36
        /*0146*/ 	.short	(.L_520 - .L_519)
.L_519:
        /*0148*/ 	.word	0x00000008
.L_520:


//--------------------- .nv.info._Z18schedule_evictionsILi2ELi2EEvPiS0_PKiS2_S2_S2_S2_S2_S2_S2_iiii --------------------------
	.section	.nv.info._Z18schedule_evictionsILi2ELi2EEvPiS0_PKiS2_S2_S2_S2_S2_S2_S2_iiii,"",@"SHT_CUDA_INFO"
	.sectionflags	@""
	.align	4


	//----- nvinfo : EIATTR_CUDA_API_VERSION
	.align		4
        /*0000*/ 	.byte	0x04, 0x37
        /*0002*/ 	.short	(.L_522 - .L_521)
.L_521:
        /*0004*/ 	.word	0x00000082


	//----- nvinfo : EIATTR_KPARAM_INFO
	.align		4
.L_522:
        /*0008*/ 	.byte	0x04, 0x17
        /*000a*/ 	.short	(.L_524 - .L_523)
.L_523:
        /*000c*/ 	.word	0x00000000
        /*0010*/ 	.short	0x000d
        /*0012*/ 	.short	0x005c
        /*0014*/ 	.byte	0x00, 0xf0, 0x11, 0x00


	//----- nvinfo : EIATTR_KPARAM_INFO
	.align		4
.L_524:
        /*0018*/ 	.byte	0x04, 0x17
        /*001a*/ 	.short	(.L_526 - .L_525)
.L_525:
        /*001c*/ 	.word	0x00000000
        /*0020*/ 	.short	0x000c
        /*0022*/ 	.short	0x0058
        /*0024*/ 	.byte	0x00, 0xf0, 0x11, 0x00


	//----- nvinfo : EIATTR_KPARAM_INFO
	.align		4
.L_526:
        /*0028*/ 	.byte	0x04, 0x17
        /*002a*/ 	.short	(.L_528 - .L_527)
.L_527:
        /*002c*/ 	.word	0x00000000
        /*0030*/ 	.short	0x000b
        /*0032*/ 	.short	0x0054
        /*0034*/ 	.byte	0x00, 0xf0, 0x11, 0x00


	//----- nvinfo : EIATTR_KPARAM_INFO
	.align		4
.L_528:
        /*0038*/ 	.byte	0x04, 0x17
        /*003a*/ 	.short	(.L_530 - .L_529)
.L_529:
        /*003c*/ 	.word	0x00000000
        /*0040*/ 	.short	0x000a
        /*0042*/ 	.short	0x0050
        /*0044*/ 	.byte	0x00, 0xf0, 0x11, 0x00


	//----- nvinfo : EIATTR_KPARAM_INFO
	.align		4
.L_530:
        /*0048*/ 	.byte	0x04, 0x17
        /*004a*/ 	.short	(.L_532 - .L_531)
.L_531:
        /*004c*/ 	.word	0x00000000
        /*0050*/ 	.short	0x0009
        /*0052*/ 	.short	0x0048
        /*0054*/ 	.byte	0x00, 0xf5, 0x21, 0x00


	//----- nvinfo : EIATTR_KPARAM_INFO
	.align		4
.L_532:
        /*0058*/ 	.byte	0x04, 0x17
        /*005a*/ 	.short	(.L_534 - .L_533)
.L_533:
        /*005c*/ 	.word	0x00000000
        /*0060*/ 	.short	0x0008
        /*0062*/ 	.short	0x0040
        /*0064*/ 	.byte	0x00, 0xf5, 0x21, 0x00


	//----- nvinfo : EIATTR_KPARAM_INFO
	.align		4
.L_534:
        /*0068*/ 	.byte	0x04, 0x17
        /*006a*/ 	.short	(.L_536 - .L_535)
.L_535:
        /*006c*/ 	.word	0x00000000
        /*0070*/ 	.short	0x0007
        /*0072*/ 	.short	0x0038
        /*0074*/ 	.byte	0x00, 0xf5, 0x21, 0x00


	//----- nvinfo : EIATTR_KPARAM_INFO
	.align		4
.L_536:
        /*0078*/ 	.byte	0x04, 0x17
        /*007a*/ 	.short	(.L_538 - .L_537)
.L_537:
        /*007c*/ 	.word	0x00000000
        /*0080*/ 	.short	0x0006
        /*0082*/ 	.short	0x0030
        /*0084*/ 	.byte	0x00, 0xf5, 0x21, 0x00


	//----- nvinfo : EIATTR_KPARAM_INFO
	.align		4
.L_538:
        /*0088*/ 	.byte	0x04, 0x17
        /*008a*/ 	.short	(.L_540 - .L_539)
.L_539:
        /*008c*/ 	.word	0x00000000
        /*0090*/ 	.short	0x0005
        /*0092*/ 	.short	0x0028
        /*0094*/ 	.byte	0x00, 0xf5, 0x21, 0x00


	//----- nvinfo : EIATTR_KPARAM_INFO
	.align		4
.L_540:
        /*0098*/ 	.byte	0x04, 0x17
        /*009a*/ 	.short	(.L_542 - .L_541)
.L_541:
        /*009c*/ 	.word	0x00000000
        /*00a0*/ 	.short	0x0004
        /*00a2*/ 	.short	0x0020
        /*00a4*/ 	.byte	0x00, 0xf5, 0x21, 0x00


	//----- nvinfo : EIATTR_KPARAM_INFO
	.align		4
.L_542:
        /*00a8*/ 	.byte	0x04, 0x17
        /*00aa*/ 	.short	(.L_544 - .L_543)
.L_543:
        /*00ac*/ 	.word	0x00000000
        /*00b0*/ 	.short	0x0003
        /*00b2*/ 	.short	0x0018
        /*00b4*/ 	.byte	0x00, 0xf5, 0x21, 0x00


	//----- nvinfo : EIATTR_KPARAM_INFO
	.align		4
.L_544:
        /*00b8*/ 	.byte	0x04, 0x17
        /*00ba*/ 	.short	(.L_546 - .L_545)
.L_545:
        /*00bc*/ 	.word	0x00000000
        /*00c0*/ 	.short	0x0002
        /*00c2*/ 	.short	0x0010
        /*00c4*/ 	.byte	0x00, 0xf5, 0x21, 0x00


	//----- nvinfo : EIATTR_KPARAM_INFO
	.align		4
.L_546:
        /*00c8*/ 	.byte	0x04, 0x17
        /*00ca*/ 	.short	(.L_548 - .L_547)
.L_547:
        /*00cc*/ 	.word	0x00000000
        /*00d0*/ 	.short	0x0001
        /*00d2*/ 	.short	0x0008
        /*00d4*/ 	.byte	0x00, 0xf5, 0x21, 0x00


	//----- nvinfo : EIATTR_KPARAM_INFO
	.align		4
.L_548:
        /*00d8*/ 	.byte	0x04, 0x17
        /*00da*/ 	.short	(.L_550 - .L_549)
.L_549:
        /*00dc*/ 	.word	0x00000000
        /*00e0*/ 	.short	0x0000
        /*00e2*/ 	.short	0x0000
        /*00e4*/ 	.byte	0x00, 0xf5, 0x21, 0x00


	//----- nvinfo : EIATTR_SPARSE_MMA_MASK
	.align		4
.L_550:
        /*00e8*/ 	.byte	0x03, 0x50
        /*00ea*/ 	.short	0x0000


	//----- nvinfo : EIATTR_MAXREG_COUNT
	.align		4
        /*00ec*/ 	.byte	0x03, 0x1b
        /*00ee*/ 	.short	0x00ff


	//----- nvinfo : EIATTR_EXTERNS
	.align		4
        /*00f0*/ 	.byte	0x04, 0x0f
        /*00f2*/ 	.short	(.L_552 - .L_551)


	//   ....[0]....
	.align		4
.L_551:
        /*00f4*/ 	.word	index@(vprintf)


	//----- nvinfo : EIATTR_MERCURY_ISA_VERSION
	.align		4
.L_552:
        /*00f8*/ 	.byte	0x03, 0x5f
        /*00fa*/ 	.short	0x0101


	//----- nvinfo : EIATTR_VRC_CTA_INIT_COUNT
	.align		4
        /*00fc*/ 	.byte	0x02, 0x4a
	.zero		1
	.zero		1


	//----- nvinfo : EIATTR_SYSCALL_OFFSETS
	.align		4
        /*0100*/ 	.byte	0x04, 0x46
        /*0102*/ 	.short	(.L_554 - .L_553)


	//   ....[0]....
.L_553:
        /*0104*/ 	.word	0x000001f0


	//   ....[1]....
        /*0108*/ 	.word	0x00000320


	//   ....[2]....
        /*010c*/ 	.word	0x000003e0


	//   ....[3]....
        /*0110*/ 	.word	0x000004a0


	//   ....[4]....
        /*0114*/ 	.word	0x00000f80


	//----- nvinfo : EIATTR_EXIT_INSTR_OFFSETS
	.align		4
.L_554:
        /*0118*/ 	.byte	0x04, 0x1c
        /*011a*/ 	.short	(.L_556 - .L_555)


	//   ....[0]....
.L_555:
        /*011c*/ 	.word	0x00000270


	//   ....[1]....
        /*0120*/ 	.word	0x00000bc0


	//   ....[2]....
        /*0124*/ 	.word	0x00001010


	//   ....[3]....
        /*0128*/ 	.word	0x00001080


	//----- nvinfo : EIATTR_CRS_STACK_SIZE
	.align		4
.L_556:
        /*012c*/ 	.byte	0x04, 0x1e
        /*012e*/ 	.short	(.L_558 - .L_557)
.L_557:
        /*0130*/ 	.word	0x00000000


	//----- nvinfo : EIATTR_CBANK_PARAM_SIZE
	.align		4
.L_558:
        /*0134*/ 	.byte	0x03, 0x19
        /*0136*/ 	.short	0x0060


	//----- nvinfo : EIATTR_PARAM_CBANK
	.align		4
        /*0138*/ 	.byte	0x04, 0x0a
        /*013a*/ 	.short	(.L_560 - .L_559)
	.align		4
.L_559:
        /*013c*/ 	.word	index@(.nv.constant0._Z18schedule_evictionsILi2ELi2EEvPiS0_PKiS2_S2_S2_S2_S2_S2_S2_iiii)
        /*0140*/ 	.short	0x0380
        /*0142*/ 	.short	0x0060


	//----- nvinfo : EIATTR_SW_WAR
	.align		4
.L_560:
        /*0144*/ 	.byte	0x04, 0x36
        /*0146*/ 	.short	(.L_562 - .L_561)
.L_561:
        /*0148*/ 	.word	0x00000008
.L_562:


//--------------------- .nv.info._Z18schedule_evictionsILi2ELi1EEvPiS0_PKiS2_S2_S2_S2_S2_S2_S2_iiii --------------------------
	.section	.nv.info._Z18schedule_evictionsILi2ELi1EEvPiS0_PKiS2_S2_S2_S2_S2_S2_S2_iiii,"",@"SHT_CUDA_INFO"
	.sectionflags	@""
	.align	4


	//----- nvinfo : EIATTR_CUDA_API_VERSION
	.align		4
        /*0000*/ 	.byte	0x04, 0x37
        /*0002*/ 	.short	(.L_564 - .L_563)
.L_563:
        /*0004*/ 	.word	0x00000082


	//----- nvinfo : EIATTR_KPARAM_INFO
	.align		4
.L_564:
        /*0008*/ 	.byte	0x04, 0x17
        /*000a*/ 	.short	(.L_566 - .L_565)
.L_565:
        /*000c*/ 	.word	0x00000000
        /*0010*/ 	.short	0x000d
        /*0012*/ 	.short	0x005c
        /*0014*/ 	.byte	0x00, 0xf0, 0x11, 0x00


	//----- nvinfo : EIATTR_KPARAM_INFO
	.align		4
.L_566:
        /*0018*/ 	.byte	0x04, 0x17
        /*001a*/ 	.short	(.L_568 - .L_567)
.L_567:
        /*001c*/ 	.word	0x00000000
        /*0020*/ 	.short	0x000c
        /*0022*/ 	.short	0x0058
        /*0024*/ 	.byte	0x00, 0xf0, 0x11, 0x00


	//----- nvinfo : EIATTR_KPARAM_INFO
	.align		4
.L_568:
        /*0028*/ 	.byte	0x04, 0x17
        /*002a*/ 	.short	(.L_570 - .L_569)
.L_569:
        /*002c*/ 	.word	0x00000000
        /*0030*/ 	.short	0x000b
        /*0032*/ 	.short	0x0054
        /*0034*/ 	.byte	0x00, 0xf0, 0x11, 0x00


	//----- nvinfo : EIATTR_KPARAM_INFO
	.align		4
.L_570:
        /*0038*/ 	.byte	0x04, 0x17
        /*003a*/ 	.short	(.L_572 - .L_571)
.L_571:
        /*003c*/ 	.word	0x00000000
        /*0040*/ 	.short	0x000a
        /*0042*/ 	.short	0x0050
        /*0044*/ 	.byte	0x00, 0xf0, 0x11, 0x00


	//----- nvinfo : EIATTR_KPARAM_INFO
	.align		4
.L_572:
        /*0048*/ 	.byte	0x04, 0x17
        /*004a*/ 	.short	(.L_574 - .L_573)
.L_573:
        /*004c*/ 	.word	0x00000000
        /*0050*/ 	.short	0x0009
        /*0052*/ 	.short	0x0048
        /*0054*/ 	.byte	0x00, 0xf5, 0x21, 0x00


	//----- nvinfo : EIATTR_KPARAM_INFO
	.align		4
.L_574:
        /*0058*/ 	.byte	0x04, 0x17
        /*005a*/ 	.short	(.L_576 - .L_575)
.L_575:
        /*005c*/ 	.word	0x00000000
        /*0060*/ 	.short	0x0008
        /*0062*/ 	.short	0x0040
        /*0064*/ 	.byte	0x00, 0xf5, 0x21, 0x00


	//----- nvinfo : EIATTR_KPARAM_INFO
	.align		4
.L_576:
        /*0068*/ 	.byte	0x04, 0x17
        /*006a*/ 	.short	(.L_578 - .L_577)
.L_577:
        /*006c*/ 	.word	0x00000000
        /*0070*/ 	.short	0x0007
        /*0072*/ 	.short	0x0038
        /*0074*/ 	.byte	0x00, 0xf5, 0x21, 0x00


	//----- nvinfo : EIATTR_KPARAM_INFO
	.align		4
.L_578:
        /*0078*/ 	.byte	0x04, 0x17
        /*007a*/ 	.short	(.L_580 - .L_579)
.L_579:
        /*007c*/ 	.word	0x00000000
        /*0080*/ 	.short	0x0006
        /*0082*/ 	.short	0x0030
        /*0084*/ 	.byte	0x00, 0xf5, 0x21, 0x00


	//----- nvinfo : EIATTR_KPARAM_INFO
	.align		4
.L_580:
        /*0088*/ 	.byte	0x04, 0x17
        /*008a*/ 	.short	(.L_582 - .L_581)
.L_581:
        /*008c*/ 	.word	0x00000000
        /*0090*/ 	.short	0x0005
        /*0092*/ 	.short	0x0028
        /*0094*/ 	.byte	0x00, 0xf5, 0x21, 0x00


	//----- nvinfo : EIATTR_KPARAM_INFO
	.align		4
.L_582:
        /*0098*/ 	.byte	0x04, 0x17
        /*009a*/ 	.short	(.L_584 - .L_583)
.L_583:
        /*009c*/ 	.word	0x00000000
        /*00a0*/ 	.short	0x0004
        /*00a2*/ 	.short	0x0020
        /*00a4*/ 	.byte	0x00, 0xf5, 0x21, 0x00


	//----- nvinfo : EIATTR_KPARAM_INFO
	.align		4
.L_584:
        /*00a8*/ 	.byte	0x04, 0x17
        /*00aa*/ 	.short	(.L_586 - .L_585)
.L_585:
        /*00ac*/ 	.word	0x00000000
        /*00b0*/ 	.short	0x0003
        /*00b2*/ 	.short	0x0018
        /*00b4*/ 	.byte	0x00, 0xf5, 0x21, 0x00


	//----- nvinfo : EIATTR_KPARAM_INFO
	.align		4
.L_586:
        /*00b8*/ 	.byte	0x04, 0x17
        /*00ba*/ 	.short	(.L_588 - .L_587)
.L_587:
        /*00bc*/ 	.word	0x00000000
        /*00c0*/ 	.short	0x0002
        /*00c2*/ 	.short	0x0010
        /*00c4*/ 	.byte	0x00, 0xf5, 0x21, 0x00


	//----- nvinfo : EIATTR_KPARAM_INFO
	.align		4
.L_588:
        /*00c8*/ 	.byte	0x04, 0x17
        /*00ca*/ 	.short	(.L_590 - .L_589)
.L_589:
        /*00cc*/ 	.word	0x00000000
        /*00d0*/ 	.short	0x0001
        /*00d2*/ 	.short	0x0008
        /*00d4*/ 	.byte	0x00, 0xf5, 0x21, 0x00


	//----- nvinfo : EIATTR_KPARAM_INFO
	.align		4
.L_590:
        /*00d8*/ 	.byte	0x04, 0x17
        /*00da*/ 	.short	(.L_592 - .L_591)
.L_591:
        /*00dc*/ 	.word	0x00000000
        /*00e0*/ 	.short	0x0000
        /*00e2*/ 	.short	0x0000
        /*00e4*/ 	.byte	0x00, 0xf5, 0x21, 0x00


	//----- nvinfo : EIATTR_SPARSE_MMA_MASK
	.align		4
.L_592:
        /*00e8*/ 	.byte	0x03, 0x50
        /*00ea*/ 	.short	0x0000


	//----- nvinfo : EIATTR_MAXREG_COUNT
	.align		4
        /*00ec*/ 	.byte	0x03, 0x1b
        /*00ee*/ 	.short	0x00ff


	//----- nvinfo : EIATTR_EXTERNS
	.align		4
        /*00f0*/ 	.byte	0x04, 0x0f
        /*00f2*/ 	.short	(.L_594 - .L_593)


	//   ....[0]....
	.align		4
.L_593:
        /*00f4*/ 	.word	index@(vprintf)


	//----- nvinfo : EIATTR_MERCURY_ISA_VERSION
	.align		4
.L_594:
        /*00f8*/ 	.byte	0x03, 0x5f
        /*00fa*/ 	.short	0x0101


	//----- nvinfo : EIATTR_VRC_CTA_INIT_COUNT
	.align		4
        /*00fc*/ 	.byte	0x02, 0x4a
	.zero		1
	.zero		1


	//----- nvinfo : EIATTR_SYSCALL_OFFSETS
	.align		4
        /*0100*/ 	.byte	0x04, 0x46
        /*0102*/ 	.short	(.L_596 - .L_595)


	//   ....[0]....
.L_595:
        /*0104*/ 	.word	0x000001f0


	//   ....[1]....
        /*0108*/ 	.word	0x00000320


	//   ....[2]....
        /*010c*/ 	.word	0x000003e0


	//   ....[3]....
        /*0110*/ 	.word	0x000004a0


	//   ....[4]....
        /*0114*/ 	.word	0x00001060


	//----- nvinfo : EIATTR_EXIT_INSTR_OFFSETS
	.align		4
.L_596:
        /*0118*/ 	.byte	0x04, 0x1c
        /*011a*/ 	.short	(.L_598 - .L_597)


	//   ....[0]....
.L_597:
        /*011c*/ 	.word	0x00000270


	//   ....[1]....
        /*0120*/ 	.word	0x00000ca0


	//   ....[2]....
        /*0124*/ 	.word	0x000010f0


	//   ....[3]....
        /*0128*/ 	.word	0x00001160


	//----- nvinfo : EIATTR_CRS_STACK_SIZE
	.align		4
.L_598:
        /*012c*/ 	.byte	0x04, 0x1e
        /*012e*/ 	.short	(.L_600 - .L_599)
.L_599:
        /*0130*/ 	.word	0x00000000


	//----- nvinfo : EIATTR_CBANK_PARAM_SIZE
	.align		4
.L_600:
        /*0134*/ 	.byte	0x03, 0x19
        /*0136*/ 	.short	0x0060


	//----- nvinfo : EIATTR_PARAM_CBANK
	.align		4
        /*0138*/ 	.byte	0x04, 0x0a
        /*013a*/ 	.short	(.L_602 - .L_601)
	.align		4
.L_601:
        /*013c*/ 	.word	index@(.nv.constant0._Z18schedule_evictionsILi2ELi1EEvPiS0_PKiS2_S2_S2_S2_S2_S2_S2_iiii)
        /*0140*/ 	.short	0x0380
        /*0142*/ 	.short	0x0060


	//----- nvinfo : EIATTR_SW_WAR
	.align		4
.L_602:
        /*0144*/ 	.byte	0x04, 0x36
        /*0146*/ 	.short	(.L_604 - .L_603)
.L_603:
        /*0148*/ 	.word	0x00000008
.L_604:


//--------------------- .nv.info._Z18schedule_evictionsILi1ELi8EEvPiS0_PKiS2_S2_S2_S2_S2_S2_S2_iiii --------------------------
	.section	.nv.info._Z18schedule_evictionsILi1ELi8EEvPiS0_PKiS2_S2_S2_S2_S2_S2_S2_iiii,"",@"SHT_CUDA_INFO"
	.sectionflags	@""
	.align	4


	//----- nvinfo : EIATTR_CUDA_API_VERSION
	.align		4
        /*0000*/ 	.byte	0x04, 0x37
        /*0002*/ 	.short	(.L_606 - .L_605)
.L_605:
        /*0004*/ 	.word	0x00000082


	//----- nvinfo : EIATTR_KPARAM_INFO
	.align		4
.L_606:
        /*0008*/ 	.byte	0x04, 0x17
        /*000a*/ 	.short	(.L_608 - .L_607)
.L_607:
        /*000c*/ 	.word	0x00000000
        /*0010*/ 	.short	0x000d
        /*0012*/ 	.short	0x005c
        /*0014*/ 	.byte	0x00, 0xf0, 0x11, 0x00


	//----- nvinfo : EIATTR_KPARAM_INFO
	.align		4
.L_608:
        /*0018*/ 	.byte	0x04, 0x17
        /*001a*/ 	.short	(.L_610 - .L_609)
.L_609:
        /*001c*/ 	.word	0x00000000
        /*0020*/ 	.short	0x000c
        /*0022*/ 	.short	0x0058
        /*0024*/ 	.byte	0x00, 0xf0, 0x11, 0x00


	//----- nvinfo : EIATTR_KPARAM_INFO
	.align		4
.L_610:
        /*0028*/ 	.byte	0x04, 0x17
        /*002a*/ 	.short	(.L_612 - .L_611)
.L_611:
        /*002c*/ 	.word	0x00000000
        /*0030*/ 	.short	0x000b
        /*0032*/ 	.short	0x0054
        /*0034*/ 	.byte	0x00, 0xf0, 0x11, 0x00


	//----- nvinfo : EIATTR_KPARAM_INFO
	.align		4
.L_612:
        /*0038*/ 	.byte	0x04, 0x17
        /*003a*/ 	.short	(.L_614 - .L_613)
.L_613:
        /*003c*/ 	.word	0x00000000
        /*0040*/ 	.short	0x000a
        /*0042*/ 	.short	0x0050
        /*0044*/ 	.byte	0x00, 0xf0, 0x11, 0x00


	//----- nvinfo : EIATTR_KPARAM_INFO
	.align		4
.L_614:
        /*0048*/ 	.byte	0x04, 0x17
        /*004a*/ 	.short	(.L_616 - .L_615)
.L_615:
        /*004c*/ 	.word	0x00000000
        /*0050*/ 	.short	0x0009
        /*0052*/ 	.short	0x0048
        /*0054*/ 	.byte	0x00, 0xf5, 0x21, 0x00


	//----- nvinfo : EIATTR_KPARAM_INFO
	.align		4
.L_616:
        /*0058*/ 	.byte	0x04, 0x17
        /*005a*/ 	.short	(.L_618 - .L_617)
.L_617:
        /*005c*/ 	.word	0x00000000
        /*0060*/ 	.short	0x0008
        /*0062*/ 	.short	0x0040
        /*0064*/ 	.byte	0x00, 0xf5, 0x21, 0x00


	//----- nvinfo : EIATTR_KPARAM_INFO
	.align		4
.L_618:
        /*0068*/ 	.byte	0x04, 0x17
        /*006a*/ 	.short	(.L_620 - .L_619)
.L_619:
        /*006c*/ 	.word	0x00000000
        /*0070*/ 	.short	0x0007
        /*0072*/ 	.short	0x0038
        /*0074*/ 	.byte	0x00, 0xf5, 0x21, 0x00


	//----- nvinfo : EIATTR_KPARAM_INFO
	.align		4
.L_620:
        /*0078*/ 	.byte	0x04, 0x17
        /*007a*/ 	.short	(.L_622 - .L_621)
.L_621:
        /*007c*/ 	.word	0x00000000
        /*0080*/ 	.short	0x0006
        /*0082*/ 	.short	0x0030
        /*0084*/ 	.byte	0x00, 0xf5, 0x21, 0x00


	//----- nvinfo : EIATTR_KPARAM_INFO
	.align		4
.L_622:
        /*0088*/ 	.byte	0x04, 0x17
        /*008a*/ 	.short	(.L_624 - .L_623)
.L_623:
        /*008c*/ 	.word	0x00000000
        /*0090*/ 	.short	0x0005
        /*0092*/ 	.short	0x0028
        /*0094*/ 	.byte	0x00, 0xf5, 0x21, 0x00


	//----- nvinfo : EIATTR_KPARAM_INFO
	.align		4
.L_624:
        /*0098*/ 	.byte	0x04, 0x17
        /*009a*/ 	.short	(.L_626 - .L_625)
.L_625:
        /*009c*/ 	.word	0x00000000
        /*00a0*/ 	.short	0x0004
        /*00a2*/ 	.short	0x0020
        /*00a4*/ 	.byte	0x00, 0xf5, 0x21, 0x00


	//----- nvinfo : EIATTR_KPARAM_INFO
	.align		4
.L_626:
        /*00a8*/ 	.byte	0x04, 0x17
        /*00aa*/ 	.short	(.L_628 - .L_627)
.L_627:
        /*00ac*/ 	.word	0x00000000
        /*00b0*/ 	.short	0x0003
        /*00b2*/ 	.short	0x0018
        /*00b4*/ 	.byte	0x00, 0xf5, 0x21, 0x00


	//----- nvinfo : EIATTR_KPARAM_INFO
	.align		4
.L_628:
        /*00b8*/ 	.byte	0x04, 0x17
        /*00ba*/ 	.short	(.L_630 - .L_629)
.L_629:
        /*00bc*/ 	.word	0x00000000
        /*00c0*/ 	.short	0x0002
        /*00c2*/ 	.short	0x0010
        /*00c4*/ 	.byte	0x00, 0xf5, 0x21, 0x00


	//----- nvinfo : EIATTR_KPARAM_INFO
	.align		4
.L_630:
        /*00c8*/ 	.byte	0x04, 0x17
        /*00ca*/ 	.short	(.L_632 - .L_631)
.L_631:
        /*00cc*/ 	.word	0x00000000
        /*00d0*/ 	.short	0x0001
        /*00d2*/ 	.short	0x0008
        /*00d4*/ 	.byte	0x00, 0xf5, 0x21, 0x00


	//----- nvinfo : EIATTR_KPARAM_INFO
	.align		4
.L_632:
        /*00d8*/ 	.byte	0x04, 0x17
        /*00da*/ 	.short	(.L_634 - .L_633)
.L_633:
        /*00dc*/ 	.word	0x00000000
        /*00e0*/ 	.short	0x0000
        /*00e2*/ 	.short	0x0000
        /*00e4*/ 	.byte	0x00, 0xf5, 0x21, 0x00


	//----- nvinfo : EIATTR_SPARSE_MMA_MASK
	.align		4
.L_634:
        /*00e8*/ 	.byte	0x03, 0x50
        /*00ea*/ 	.short	0x0000


	//----- nvinfo : EIATTR_MAXREG_COUNT
	.align		4
        /*00ec*/ 	.byte	0x03, 0x1b
        /*00ee*/ 	.short	0x00ff


	//----- nvinfo : EIATTR_EXTERNS
	.align		4
        /*00f0*/ 	.byte	0x04, 0x0f
        /*00f2*/ 	.short	(.L_636 - .L_635)


	//   ....[0]....
	.align		4
.L_635:
        /*00f4*/ 	.word	index@(vprintf)


	//----- nvinfo : EIATTR_MERCURY_ISA_VERSION
	.align		4
.L_636:
        /*00f8*/ 	.byte	0x03, 0x5f
        /*00fa*/ 	.short	0x0101


	//----- nvinfo : EIATTR_VRC_CTA_INIT_COUNT
	.align		4
        /*00fc*/ 	.byte	0x02, 0x4a
	.zero		1
	.zero		1


	//----- nvinfo : EIATTR_SYSCALL_OFFSETS
	.align		4
        /*0100*/ 	.byte	0x04, 0x46
        /*0102*/ 	.short	(.L_638 - .L_637)


	//   ....[0]....
.L_637:
        /*0104*/ 	.word	0x000001f0


	//   ....[1]....
        /*0108*/ 	.word	0x00000320


	//   ....[2]....
        /*010c*/ 	.word	0x000003d0


	//   ....[3]....
        /*0110*/ 	.word	0x00000490


	//   ....[4]....
        /*0114*/ 	.word	0x00000e90


	//----- nvinfo : EIATTR_EXIT_INSTR_OFFSETS
	.align		4
.L_638:
        /*0118*/ 	.byte	0x04, 0x1c
        /*011a*/ 	.short	(.L_640 - .L_639)


	//   ....[0]....
.L_639:
        /*011c*/ 	.word	0x00000270


	//   ....[1]....
        /*0120*/ 	.word	0x00000b40


	//   ....[2]....
        /*0124*/ 	.word	0x00000f20


	//   ....[3]....
        /*0128*/ 	.word	0x00000f90


	//----- nvinfo : EIATTR_CRS_STACK_SIZE
	.align		4
.L_640:
        /*012c*/ 	.byte	0x04, 0x1e
        /*012e*/ 	.short	(.L_642 - .L_641)
.L_641:
        /*0130*/ 	.word	0x00000000


	//----- nvinfo : EIATTR_CBANK_PARAM_SIZE
	.align		4
.L_642:
        /*0134*/ 	.byte	0x03, 0x19
        /*0136*/ 	.short	0x0060


	//----- nvinfo : EIATTR_PARAM_CBANK
	.align		4
        /*0138*/ 	.byte	0x04, 0x0a
        /*013a*/ 	.short	(.L_644 - .L_643)
	.align		4
.L_643:
        /*013c*/ 	.word	index@(.nv.constant0._Z18schedule_evictionsILi1ELi8EEvPiS0_PKiS2_S2_S2_S2_S2_S2_S2_iiii)
        /*0140*/ 	.short	0x0380
        /*0142*/ 	.short	0x0060


	//----- nvinfo : EIATTR_SW_WAR
	.align		4
.L_644:
        /*0144*/ 	.byte	0x04, 0x36
        /*0146*/ 	.short	(.L_646 - .L_645)
.L_645:
        /*0148*/ 	.word	0x00000008
.L_646:


//--------------------- .nv.info._Z18schedule_evictionsILi1ELi4EEvPiS0_PKiS2_S2_S2_S2_S2_S2_S2_iiii --------------------------
	.section	.nv.info._Z18schedule_evictionsILi1ELi4EEvPiS0_PKiS2_S2_S2_S2_S2_S2_S2_iiii,"",@"SHT_CUDA_INFO"
	.sectionflags	@""
	.align	4


	//----- nvinfo : EIATTR_CUDA_API_VERSION
	.align		4
        /*0000*/ 	.byte	0x04, 0x37
        /*0002*/ 	.short	(.L_648 - .L_647)
.L_647:
        /*0004*/ 	.word	0x00000082


	//----- nvinfo : EIATTR_KPARAM_INFO
	.align		4
.L_648:
        /*0008*/ 	.byte	0x04, 0x17
        /*000a*/ 	.short	(.L_650 - .L_649)
.L_649:
        /*000c*/ 	.word	0x00000000
        /*0010*/ 	.short	0x000d
        /*0012*/ 	.short	0x005c
        /*0014*/ 	.byte	0x00, 0xf0, 0x11, 0x00


	//----- nvinfo : EIATTR_KPARAM_INFO
	.align		4
.L_650:
        /*0018*/ 	.byte	0x04, 0x17
        /*001a*/ 	.short	(.L_652 - .L_651)
.L_651:
        /*001c*/ 	.word	0x00000000
        /*0020*/ 	.short	0x000c
        /*0022*/ 	.short	0x0058
        /*0024*/ 	.byte	0x00, 0xf0, 0x11, 0x00


	//----- nvinfo : EIATTR_KPARAM_INFO
	.align		4
.L_652:
        /*0028*/ 	.byte	0x04, 0x17
        /*002a*/ 	.short	(.L_654 - .L_653)
.L_653:
        /*002c*/ 	.word	0x00000000
        /*0030*/ 	.short	0x000b
        /*0032*/ 	.short	0x0054
        /*0034*/ 	.byte	0x00, 0xf0, 0x11, 0x00


	//----- nvinfo : EIATTR_KPARAM_INFO
	.align		4
.L_654:
        /*0038*/ 	.byte	0x04, 0x17
        /*003a*/ 	.short	(.L_656 - .L_655)
.L_655:
        /*003c*/ 	.word	0x00000000
        /*0040*/ 	.short	0x000a
        /*0042*/ 	.short	0x0050
        /*0044*/ 	.byte	0x00, 0xf0, 0x11, 0x00


	//----- nvinfo : EIATTR_KPARAM_INFO
	.align		4
.L_656:
        /*0048*/ 	.byte	0x04, 0x17
        /*004a*/ 	.short	(.L_658 - .L_657)
.L_657:
        /*004c*/ 	.word	0x00000000
        /*0050*/ 	.short	0x0009
        /*0052*/ 	.short	0x0048
        /*0054*/ 	.byte	0x00, 0xf5, 0x21, 0x00


	//----- nvinfo : EIATTR_KPARAM_INFO
	.align		4
.L_658:
        /*0058*/ 	.byte	0x04, 0x17
        /*005a*/ 	.short	(.L_660 - .L_659)
.L_659:
        /*005c*/ 	.word	0x00000000
        /*0060*/ 	.short	0x0008
        /*0062*/ 	.short	0x0040
        /*0064*/ 	.byte	0x00, 0xf5, 0x21, 0x00


	//----- nvinfo : EIATTR_KPARAM_INFO
	.align		4
.L_660:
        /*0068*/ 	.byte	0x04, 0x17
        /*006a*/ 	.short	(.L_662 - .L_661)
.L_661:
        /*006c*/ 	.word	0x00000000
        /*0070*/ 	.short	0x0007
        /*0072*/ 	.short	0x0038
        /*0074*/ 	.byte	0x00, 0xf5, 0x21, 0x00


	//----- nvinfo : EIATTR_KPARAM_INFO
	.align		4
.L_662:
        /*0078*/ 	.byte	0x04, 0x17
        /*007a*/ 	.short	(.L_664 - .L_663)
.L_663:
        /*007c*/ 	.word	0x00000000
        /*0080*/ 	.short	0x0006
        /*0082*/ 	.short	0x0030
        /*0084*/ 	.byte	0x00, 0xf5, 0x21, 0x00


	//----- nvinfo : EIATTR_KPARAM_INFO
	.align		4
.L_664:
        /*0088*/ 	.byte	0x04, 0x17
        /*008a*/ 	.short	(.L_666 - .L_665)
.L_665:
        /*008c*/ 	.word	0x00000000
        /*0090*/ 	.short	0x0005
        /*0092*/ 	.short	0x0028
        /*0094*/ 	.byte	0x00, 0xf5, 0x21, 0x00


	//----- nvinfo : EIATTR_KPARAM_INFO
	.align		4
.L_666:
        /*0098*/ 	.byte	0x04, 0x17
        /*009a*/ 	.short	(.L_668 - .L_667)
.L_667:
        /*009c*/ 	.word	0x00000000
        /*00a0*/ 	.short	0x0004
        /*00a2*/ 	.short	0x0020
        /*00a4*/ 	.byte	0x00, 0xf5, 0x21, 0x00


	//----- nvinfo : EIATTR_KPARAM_INFO
	.align		4
.L_668:
        /*00a8*/ 	.byte	0x04, 0x17
        /*00aa*/ 	.short	(.L_670 - .L_669)
.L_669:
        /*00ac*/ 	.word	0x00000000
        /*00b0*/ 	.short	0x0003
        /*00b2*/ 	.short	0x0018
        /*00b4*/ 	.byte	0x00, 0xf5, 0x21, 0x00


	//----- nvinfo : EIATTR_KPARAM_INFO
	.align		4
.L_670:
        /*00b8*/ 	.byte	0x04, 0x17
        /*00ba*/ 	.short	(.L_672 - .L_671)
.L_671:
        /*00bc*/ 	.word	0x00000000
        /*00c0*/ 	.short	0x0002
        /*00c2*/ 	.short	0x0010
        /*00c4*/ 	.byte	0x00, 0xf5, 0x21, 0x00


	//----- nvinfo : EIATTR_KPARAM_INFO
	.align		4
.L_672:
        /*00c8*/ 	.byte	0x04, 0x17
        /*00ca*/ 	.short	(.L_674 - .L_673)
.L_673:
        /*00cc*/ 	.word	0x00000000
        /*00d0*/ 	.short	0x0001
        /*00d2*/ 	.short	0x0008
        /*00d4*/ 	.byte	0x00, 0xf5, 0x21, 0x00


	//----- nvinfo : EIATTR_KPARAM_INFO
	.align		4
.L_674:
        /*00d8*/ 	.byte	0x04, 0x17
        /*00da*/ 	.short	(.L_676 - .L_675)
.L_675:
        /*00dc*/ 	.word	0x00000000
        /*00e0*/ 	.short	0x0000
        /*00e2*/ 	.short	0x0000
        /*00e4*/ 	.byte	0x00, 0xf5, 0x21, 0x00


	//----- nvinfo : EIATTR_SPARSE_MMA_MASK
	.align		4
.L_676:
        /*00e8*/ 	.byte	0x03, 0x50
        /*00ea*/ 	.short	0x0000


	//----- nvinfo : EIATTR_MAXREG_COUNT
	.align		4
        /*00ec*/ 	.byte	0x03, 0x1b
        /*00ee*/ 	.short	0x00ff


	//----- nvinfo : EIATTR_EXTERNS
	.align		4
        /*00f0*/ 	.byte	0x04, 0x0f
        /*00f2*/ 	.short	(.L_678 - .L_677)


	//   ....[0]....
	.align		4
.L_677:
        /*00f4*/ 	.word	index@(vprintf)


	//----- nvinfo : EIATTR_MERCURY_ISA_VERSION
	.align		4
.L_678:
        /*00f8*/ 	.byte	0x03, 0x5f
        /*00fa*/ 	.short	0x0101


	//----- nvinfo : EIATTR_VRC_CTA_INIT_COUNT
	.align		4
        /*00fc*/ 	.byte	0x02, 0x4a
	.zero		1
	.zero		1


	//----- nvinfo : EIATTR_SYSCALL_OFFSETS
	.align		4
        /*0100*/ 	.byte	0x04, 0x46
        /*0102*/ 	.short	(.L_680 - .L_679)


	//   ....[0]....
.L_679:
        /*0104*/ 	.word	0x000001f0


	//   ....[1]....
        /*0108*/ 	.word	0x00000320


	//   ....[2]....
        /*010c*/ 	.word	0x000003d0


	//   ....[3]....
        /*0110*/ 	.word	0x00000490


	//   ....[4]....
        /*0114*/ 	.word	0x00000e90


	//----- nvinfo : EIATTR_EXIT_INSTR_OFFSETS
	.align		4
.L_680:
        /*0118*/ 	.byte	0x04, 0x1c
        /*011a*/ 	.short	(.L_682 - .L_681)


	//   ....[0]....
.L_681:
        /*011c*/ 	.word	0x00000270


	//   ....[1]....
        /*0120*/ 	.word	0x00000b40


	//   ....[2]....
        /*0124*/ 	.word	0x00000f20


	//   ....[3]....
        /*0128*/ 	.word	0x00000f90


	//----- nvinfo : EIATTR_CRS_STACK_SIZE
	.align		4
.L_682:
        /*012c*/ 	.byte	0x04, 0x1e
        /*012e*/ 	.short	(.L_684 - .L_683)
.L_683:
        /*0130*/ 	.word	0x00000000


	//----- nvinfo : EIATTR_CBANK_PARAM_SIZE
	.align		4
.L_684:
        /*0134*/ 	.byte	0x03, 0x19
        /*0136*/ 	.short	0x0060


	//----- nvinfo : EIATTR_PARAM_CBANK
	.align		4
        /*0138*/ 	.byte	0x04, 0x0a
        /*013a*/ 	.short	(.L_686 - .L_685)
	.align		4
.L_685:
        /*013c*/ 	.word	index@(.nv.constant0._Z18schedule_evictionsILi1ELi4EEvPiS0_PKiS2_S2_S2_S2_S2_S2_S2_iiii)
        /*0140*/ 	.short	0x0380
        /*0142*/ 	.short	0x0060


	//----- nvinfo : EIATTR_SW_WAR
	.align		4
.L_686:
        /*0144*/ 	.byte	0x04, 0x36
        /*0146*/ 	.short	(.L_688 - .L_687)
.L_687:
        /*0148*/ 	.word	0x00000008
.L_688:


//--------------------- .nv.info._Z18schedule_evictionsILi1ELi2EEvPiS0_PKiS2_S2_S2_S2_S2_S2_S2_iiii --------------------------
	.section	.nv.info._Z18schedule_evictionsILi1ELi2EEvPiS0_PKiS2_S2_S2_S2_S2_S2_S2_iiii,"",@"SHT_CUDA_INFO"
	.sectionflags	@""
	.align	4


	//----- nvinfo : EIATTR_CUDA_API_VERSION
	.align		4
        /*0000*/ 	.byte	0x04, 0x37
        /*0002*/ 	.short	(.L_690 - .L_689)
.L_689:
        /*0004*/ 	.word	0x00000082


	//----- nvinfo : EIATTR_KPARAM_INFO
	.align		4
.L_690:
        /*0008*/ 	.byte	0x04, 0x17
        /*000a*/ 	.short	(.L_692 - .L_691)
.L_691:
        /*000c*/ 	.word	0x00000000
        /*0010*/ 	.short	0x000d
        /*0012*/ 	.short	0x005c
        /*0014*/ 	.byte	0x00, 0xf0, 0x11, 0x00


	//----- nvinfo : EIATTR_KPARAM_INFO
	.align		4
.L_692:
        /*0018*/ 	.byte	0x04, 0x17
        /*001a*/ 	.short	(.L_694 - .L_693)
.L_693:
        /*001c*/ 	.word	0x00000000
        /*0020*/ 	.short	0x000c
        /*0022*/ 	.short	0x0058
        /*0024*/ 	.byte	0x00, 0xf0, 0x11, 0x00


	//----- nvinfo : EIATTR_KPARAM_INFO
	.align		4
.L_694:
        /*0028*/ 	.byte	0x04, 0x17
        /*002a*/ 	.short	(.L_696 - .L_695)
.L_695:
        /*002c*/ 	.word	0x00000000
        /*0030*/ 	.short	0x000b
        /*0032*/ 	.short	0x0054
        /*0034*/ 	.byte	0x00, 0xf0, 0x11, 0x00


	//----- nvinfo : EIATTR_KPARAM_INFO
	.align		4
.L_696:
        /*0038*/ 	.byte	0x04, 0x17
        /*003a*/ 	.short	(.L_698 - .L_697)
.L_697:
        /*003c*/ 	.word	0x00000000
        /*0040*/ 	.short	0x000a
        /*0042*/ 	.short	0x0050
        /*0044*/ 	.byte	0x00, 0xf0, 0x11, 0x00


	//----- nvinfo : EIATTR_KPARAM_INFO
	.align		4
.L_698:
        /*0048*/ 	.byte	0x04, 0x17
        /*004a*/ 	.short	(.L_700 - .L_699)
.L_699:
        /*004c*/ 	.word	0x00000000
        /*0050*/ 	.short	0x0009
        /*0052*/ 	.short	0x0048
        /*0054*/ 	.byte	0x00, 0xf5, 0x21, 0x00


	//----- nvinfo : EIATTR_KPARAM_INFO
	.align		4
.L_700:
        /*0058*/ 	.byte	0x04, 0x17
        /*005a*/ 	.short	(.L_702 - .L_701)
.L_701:
        /*005c*/ 	.word	0x00000000
        /*0060*/ 	.short	0x0008
        /*0062*/ 	.short	0x0040
        /*0064*/ 	.byte	0x00, 0xf5, 0x21, 0x00


	//----- nvinfo : EIATTR_KPARAM_INFO
	.align		4
.L_702:
        /*0068*/ 	.byte	0x04, 0x17
        /*006a*/ 	.short	(.L_704 - .L_703)
.L_703:
        /*006c*/ 	.word	0x00000000
        /*0070*/ 	.short	0x0007
        /*0072*/ 	.short	0x0038
        /*0074*/ 	.byte	0x00, 0xf5, 0x21, 0x00


	//----- nvinfo : EIATTR_KPARAM_INFO
	.align		4
.L_704:
        /*0078*/ 	.byte	0x04, 0x17
        /*007a*/ 	.short	(.L_706 - .L_705)
.L_705:
        /*007c*/ 	.word	0x00000000
        /*0080*/ 	.short	0x0006
        /*0082*/ 	.short	0x0030
        /*0084*/ 	.byte	0x00, 0xf5, 0x21, 0x00


	//----- nvinfo : EIATTR_KPARAM_INFO
	.align		4
.L_706:
        /*0088*/ 	.byte	0x04, 0x17
        /*008a*/ 	.short	(.L_708 - .L_707)
.L_707:
        /*008c*/ 	.word	0x00000000
        /*0090*/ 	.short	0x0005
        /*0092*/ 	.short	0x0028
        /*0094*/ 	.byte	0x00, 0xf5, 0x21, 0x00


	//----- nvinfo : EIATTR_KPARAM_INFO
	.align		4
.L_708:
        /*0098*/ 	.byte	0x04, 0x17
        /*009a*/ 	.short	(.L_710 - .L_709)
.L_709:
        /*009c*/ 	.word	0x00000000
        /*00a0*/ 	.short	0x0004
        /*00a2*/ 	.short	0x0020
        /*00a4*/ 	.byte	0x00, 0xf5, 0x21, 0x00


	//----- nvinfo : EIATTR_KPARAM_INFO
	.align		4
.L_710:
        /*00a8*/ 	.byte	0x04, 0x17
        /*00aa*/ 	.short	(.L_712 - .L_711)
.L_711:
        /*00ac*/ 	.word	0x00000000
        /*00b0*/ 	.short	0x0003
        /*00b2*/ 	.short	0x0018
        /*00b4*/ 	.byte	0x00, 0xf5, 0x21, 0x00


	//----- nvinfo : EIATTR_KPARAM_INFO
	.align		4
.L_712:
        /*00b8*/ 	.byte	0x04, 0x17
        /*00ba*/ 	.short	(.L_714 - .L_713)
.L_713:
        /*00bc*/ 	.word	0x00000000
        /*00c0*/ 	.short	0x0002
        /*00c2*/ 	.short	0x0010
        /*00c4*/ 	.byte	0x00, 0xf5, 0x21, 0x00


	//----- nvinfo : EIATTR_KPARAM_INFO
	.align		4
.L_714:
        /*00c8*/ 	.byte	0x04, 0x17
        /*00ca*/ 	.short	(.L_716 - .L_715)
.L_715:
        /*00cc*/ 	.word	0x00000000
        /*00d0*/ 	.short	0x0001
        /*00d2*/ 	.short	0x0008
        /*00d4*/ 	.byte	0x00, 0xf5, 0x21, 0x00


	//----- nvinfo : EIATTR_KPARAM_INFO
	.align		4
.L_716:
        /*00d8*/ 	.byte	0x04, 0x17
        /*00da*/ 	.short	(.L_718 - .L_717)
.L_717:
        /*00dc*/ 	.word	0x00000000
        /*00e0*/ 	.short	0x0000
        /*00e2*/ 	.short	0x0000
        /*00e4*/ 	.byte	0x00, 0xf5, 0x21, 0x00


	//----- nvinfo : EIATTR_SPARSE_MMA_MASK
	.align		4
.L_718:
        /*00e8*/ 	.byte	0x03, 0x50
        /*00ea*/ 	.short	0x0000


	//----- nvinfo : EIATTR_MAXREG_COUNT
	.align		4
        /*00ec*/ 	.byte	0x03, 0x1b
        /*00ee*/ 	.short	0x00ff


	//----- nvinfo : EIATTR_EXTERNS
	.align		4
        /*00f0*/ 	.byte	0x04, 0x0f
        /*00f2*/ 	.short	(.L_720 - .L_719)


	//   ....[0]....
	.align		4
.L_719:
        /*00f4*/ 	.word	index@(vprintf)


	//----- nvinfo : EIATTR_MERCURY_ISA_VERSION
	.align		4
.L_720:
        /*00f8*/ 	.byte	0x03, 0x5f
        /*00fa*/ 	.short	0x0101


	//----- nvinfo : EIATTR_VRC_CTA_INIT_COUNT
	.align		4
        /*00fc*/ 	.byte	0x02, 0x4a
	.zero		1
	.zero		1


	//----- nvinfo : EIATTR_SYSCALL_OFFSETS
	.align		4
        /*0100*/ 	.byte	0x04, 0x46
        /*0102*/ 	.short	(.L_722 - .L_721)


	//   ....[0]....
.L_721:
        /*0104*/ 	.word	0x000001f0


	//   ....[1]....
        /*0108*/ 	.word	0x00000320


	//   ....[2]....
        /*010c*/ 	.word	0x000003d0


	//   ....[3]....
        /*0110*/ 	.word	0x00000490


	//   ....[4]....
        /*0114*/ 	.word	0x00000f00


	//----- nvinfo : EIATTR_EXIT_INSTR_OFFSETS
	.align		4
.L_722:
        /*0118*/ 	.byte	0x04, 0x1c
        /*011a*/ 	.short	(.L_724 - .L_723)


	//   ....[0]....
.L_723:
        /*011c*/ 	.word	0x00000270


	//   ....[1]....
        /*0120*/ 	.word	0x00000bb0


	//   ....[2]....
        /*0124*/ 	.word	0x00000f90


	//   ....[3]....
        /*0128*/ 	.word	0x00001000


	//----- nvinfo : EIATTR_CRS_STACK_SIZE
	.align		4
.L_724:
        /*012c*/ 	.byte	0x04, 0x1e
        /*012e*/ 	.short	(.L_726 - .L_725)
.L_725:
        /*0130*/ 	.word	0x00000000


	//----- nvinfo : EIATTR_CBANK_PARAM_SIZE
	.align		4
.L_726:
        /*0134*/ 	.byte	0x03, 0x19
        /*0136*/ 	.short	0x0060


	//----- nvinfo : EIATTR_PARAM_CBANK
	.align		4
        /*0138*/ 	.byte	0x04, 0x0a
        /*013a*/ 	.short	(.L_728 - .L_727)
	.align		4
.L_727:
        /*013c*/ 	.word	index@(.nv.constant0._Z18schedule_evictionsILi1ELi2EEvPiS0_PKiS2_S2_S2_S2_S2_S2_S2_iiii)
        /*0140*/ 	.short	0x0380
        /*0142*/ 	.short	0x0060


	//----- nvinfo : EIATTR_SW_WAR
	.align		4
.L_728:
        /*0144*/ 	.byte	0x04, 0x36
        /*0146*/ 	.short	(.L_730 - .L_729)
.L_729:
        /*0148*/ 	.word	0x00000008
.L_730:


//--------------------- .nv.info._Z18schedule_evictionsILi1ELi1EEvPiS0_PKiS2_S2_S2_S2_S2_S2_S2_iiii --------------------------
	.section	.nv.info._Z18schedule_evictionsILi1ELi1EEvPiS0_PKiS2_S2_S2_S2_S2_S2_S2_iiii,"",@"SHT_CUDA_INFO"
	.sectionflags	@""
	.align	4


	//----- nvinfo : EIATTR_CUDA_API_VERSION
	.align		4
        /*0000*/ 	.byte	0x04, 0x37
        /*0002*/ 	.short	(.L_732 - .L_731)
.L_731:
        /*0004*/ 	.word	0x00000082


	//----- nvinfo : EIATTR_KPARAM_INFO
	.align		4
.L_732:
        /*0008*/ 	.byte	0x04, 0x17
        /*000a*/ 	.short	(.L_734 - .L_733)
.L_733:
        /*000c*/ 	.word	0x00000000
        /*0010*/ 	.short	0x000d
        /*0012*/ 	.short	0x005c
        /*0014*/ 	.byte	0x00, 0xf0, 0x11, 0x00


	//----- nvinfo : EIATTR_KPARAM_INFO
	.align		4
.L_734:
        /*0018*/ 	.byte	0x04, 0x17
        /*001a*/ 	.short	(.L_736 - .L_735)
.L_735:
        /*001c*/ 	.word	0x00000000
        /*0020*/ 	.short	0x000c
        /*0022*/ 	.short	0x0058
        /*0024*/ 	.byte	0x00, 0xf0, 0x11, 0x00


	//----- nvinfo : EIATTR_KPARAM_INFO
	.align		4
.L_736:
        /*0028*/ 	.byte	0x04, 0x17
        /*002a*/ 	.short	(.L_738 - .L_737)
.L_737:
        /*002c*/ 	.word	0x00000000
        /*0030*/ 	.short	0x000b
        /*0032*/ 	.short	0x0054
        /*0034*/ 	.byte	0x00, 0xf0, 0x11, 0x00


	//----- nvinfo : EIATTR_KPARAM_INFO
	.align		4
.L_738:
        /*0038*/ 	.byte	0x04, 0x17
        /*003a*/ 	.short	(.L_740 - .L_739)
.L_739:
        /*003c*/ 	.word	0x00000000
        /*0040*/ 	.short	0x000a
        /*0042*/ 	.short	0x0050
        /*0044*/ 	.byte	0x00, 0xf0, 0x11, 0x00


	//----- nvinfo : EIATTR_KPARAM_INFO
	.align		4
.L_740:
        /*0048*/ 	.byte	0x04, 0x17
        /*004a*/ 	.short	(.L_742 - .L_741)
.L_741:
        /*004c*/ 	.word	0x00000000
        /*0050*/ 	.short	0x0009
        /*0052*/ 	.short	0x0048
        /*0054*/ 	.byte	0x00, 0xf5, 0x21, 0x00


	//----- nvinfo : EIATTR_KPARAM_INFO
	.align		4
.L_742:
        /*0058*/ 	.byte	0x04, 0x17
        /*005a*/ 	.short	(.L_744 - .L_743)
.L_743:
        /*005c*/ 	.word	0x00000000
        /*0060*/ 	.short	0x0008
        /*0062*/ 	.short	0x0040
        /*0064*/ 	.byte	0x00, 0xf5, 0x21, 0x00


	//----- nvinfo : EIATTR_KPARAM_INFO
	.align		4
.L_744:
        /*0068*/ 	.byte	0x04, 0x17
        /*006a*/ 	.short	(.L_746 - .L_745)
.L_745:
        /*006c*/ 	.word	0x00000000
        /*0070*/ 	.short	0x0007
        /*0072*/ 	.short	0x0038
        /*0074*/ 	.byte	0x00, 0xf5, 0x21, 0x00


	//----- nvinfo : EIATTR_KPARAM_INFO
	.align		4
.L_746:
        /*0078*/ 	.byte	0x04, 0x17
        /*007a*/ 	.short	(.L_748 - .L_747)
.L_747:
        /*007c*/ 	.word	0x00000000
        /*0080*/ 	.short	0x0006
        /*0082*/ 	.short	0x0030
        /*0084*/ 	.byte	0x00, 0xf5, 0x21, 0x00


	//----- nvinfo : EIATTR_KPARAM_INFO
	.align		4
.L_748:
        /*0088*/ 	.byte	0x04, 0x17
        /*008a*/ 	.short	(.L_750 - .L_749)
.L_749:
        /*008c*/ 	.word	0x00000000
        /*0090*/ 	.short	0x0005
        /*0092*/ 	.short	0x0028
        /*0094*/ 	.byte	0x00, 0xf5, 0x21, 0x00


	//----- nvinfo : EIATTR_KPARAM_INFO
	.align		4
.L_750:
        /*0098*/ 	.byte	0x04, 0x17
        /*009a*/ 	.short	(.L_752 - .L_751)
.L_751:
        /*009c*/ 	.word	0x00000000
        /*00a0*/ 	.short	0x0004
        /*00a2*/ 	.short	0x0020
        /*00a4*/ 	.byte	0x00, 0xf5, 0x21, 0x00


	//----- nvinfo : EIATTR_KPARAM_INFO
	.align		4
.L_752:
        /*00a8*/ 	.byte	0x04, 0x17
        /*00aa*/ 	.short	(.L_754 - .L_753)
.L_753:
        /*00ac*/ 	.word	0x00000000
        /*00b0*/ 	.short	0x0003
        /*00b2*/ 	.short	0x0018
        /*00b4*/ 	.byte	0x00, 0xf5, 0x21, 0x00


	//----- nvinfo : EIATTR_KPARAM_INFO
	.align		4
.L_754:
        /*00b8*/ 	.byte	0x04, 0x17
        /*00ba*/ 	.short	(.L_756 - .L_755)
.L_755:
        /*00bc*/ 	.word	0x00000000
        /*00c0*/ 	.short	0x0002
        /*00c2*/ 	.short	0x0010
        /*00c4*/ 	.byte	0x00, 0xf5, 0x21, 0x00


	//----- nvinfo : EIATTR_KPARAM_INFO
	.align		4
.L_756:
        /*00c8*/ 	.byte	0x04, 0x17
        /*00ca*/ 	.short	(.L_758 - .L_757)
.L_757:
        /*00cc*/ 	.word	0x00000000
        /*00d0*/ 	.short	0x0001
        /*00d2*/ 	.short	0x0008
        /*00d4*/ 	.byte	0x00, 0xf5, 0x21, 0x00


	//----- nvinfo : EIATTR_KPARAM_INFO
	.align		4
.L_758:
        /*00d8*/ 	.byte	0x04, 0x17
        /*00da*/ 	.short	(.L_760 - .L_759)
.L_759:
        /*00dc*/ 	.word	0x00000000
        /*00e0*/ 	.short	0x0000
        /*00e2*/ 	.short	0x0000
        /*00e4*/ 	.byte	0x00, 0xf5, 0x21, 0x00


	//----- nvinfo : EIATTR_SPARSE_MMA_MASK
	.align		4
.L_760:
        /*00e8*/ 	.byte	0x03, 0x50
        /*00ea*/ 	.short	0x0000


	//----- nvinfo : EIATTR_MAXREG_COUNT
	.align		4
        /*00ec*/ 	.byte	0x03, 0x1b
        /*00ee*/ 	.short	0x00ff


	//----- nvinfo : EIATTR_EXTERNS
	.align		4
        /*00f0*/ 	.byte	0x04, 0x0f
        /*00f2*/ 	.short	(.L_762 - .L_761)


	//   ....[0]....
	.align		4
.L_761:
        /*00f4*/ 	.word	index@(vprintf)


	//----- nvinfo : EIATTR_MERCURY_ISA_VERSION
	.align		4
.L_762:
        /*00f8*/ 	.byte	0x03, 0x5f
        /*00fa*/ 	.short	0x0101


	//----- nvinfo : EIATTR_VRC_CTA_INIT_COUNT
	.align		4
        /*00fc*/ 	.byte	0x02, 0x4a
	.zero		1
	.zero		1


	//----- nvinfo : EIATTR_SYSCALL_OFFSETS
	.align		4
        /*0100*/ 	.byte	0x04, 0x46
        /*0102*/ 	.short	(.L_764 - .L_763)


	//   ....[0]....
.L_763:
        /*0104*/ 	.word	0x000001f0


	//   ....[1]....
        /*0108*/ 	.word	0x00000320


	//   ....[2]....
        /*010c*/ 	.word	0x000003d0


	//   ....[3]....
        /*0110*/ 	.word	0x00000490


	//   ....[4]....
        /*0114*/ 	.word	0x00000fe0


	//----- nvinfo : EIATTR_EXIT_INSTR_OFFSETS
	.align		4
.L_764:
        /*0118*/ 	.byte	0x04, 0x1c
        /*011a*/ 	.short	(.L_766 - .L_765)


	//   ....[0]....
.L_765:
        /*011c*/ 	.word	0x00000270


	//   ....[1]....
        /*0120*/ 	.word	0x00000c90


	//   ....[2]....
        /*0124*/ 	.word	0x00001070


	//   ....[3]....
        /*0128*/ 	.word	0x000010e0


	//----- nvinfo : EIATTR_CRS_STACK_SIZE
	.align		4
.L_766:
        /*012c*/ 	.byte	0x04, 0x1e
        /*012e*/ 	.short	(.L_768 - .L_767)
.L_767:
        /*0130*/ 	.word	0x00000000


	//----- nvinfo : EIATTR_CBANK_PARAM_SIZE
	.align		4
.L_768:
        /*0134*/ 	.byte	0x03, 0x19
        /*0136*/ 	.short	0x0060


	//----- nvinfo : EIATTR_PARAM_CBANK
	.align		4
        /*0138*/ 	.byte	0x04, 0x0a
        /*013a*/ 	.short	(.L_770 - .L_769)
	.align		4
.L_769:
        /*013c*/ 	.word	index@(.nv.constant0._Z18schedule_evictionsILi1ELi1EEvPiS0_PKiS2_S2_S2_S2_S2_S2_S2_iiii)
        /*0140*/ 	.short	0x0380
        /*0142*/ 	.short	0x0060


	//----- nvinfo : EIATTR_SW_WAR
	.align		4
.L_770:
        /*0144*/ 	.byte	0x04, 0x36
        /*0146*/ 	.short	(.L_772 - .L_771)
.L_771:
        /*0148*/ 	.word	0x00000008
.L_772:


//--------------------- .nv.callgraph             --------------------------
	.section	.nv.callgraph,"",@"SHT_CUDA_CALLGRAPH"
	.align	4
	.sectionentsize	8
	.align		4
        /*0000*/ 	.word	0x00000000
	.align		4
        /*0004*/ 	.word	0xffffffff
	.align		4
        /*0008*/ 	.word	index@(_Z18schedule_evictionsILi8ELi8EEvPiS0_PKiS2_S2_S2_S2_S2_S2_S2_iiii)
	.align		4
        /*000c*/ 	.word	index@(vprintf)
	.align		4
        /*0010*/ 	.word	index@(_Z18schedule_evictionsILi8ELi4EEvPiS0_PKiS2_S2_S2_S2_S2_S2_S2_iiii)
	.align		4
        /*0014*/ 	.word	index@(vprintf)
	.align		4
        /*0018*/ 	.word	index@(_Z18schedule_evictionsILi8ELi2EEvPiS0_PKiS2_S2_S2_S2_S2_S2_S2_iiii)
	.align		4
        /*001c*/ 	.word	index@(vprintf)
	.align		4
        /*0020*/ 	.word	index@(_Z18schedule_evictionsILi8ELi1EEvPiS0_PKiS2_S2_S2_S2_S2_S2_S2_iiii)
	.align		4
        /*0024*/ 	.word	index@(vprintf)
	.align		4
        /*0028*/ 	.word	index@(_Z18schedule_evictionsILi4ELi8EEvPiS0_PKiS2_S2_S2_S2_S2_S2_S2_iiii)
	.align		4
        /*002c*/ 	.word	index@(vprintf)
	.align		4
        /*0030*/ 	.word	index@(_Z18schedule_evictionsILi4ELi4EEvPiS0_PKiS2_S2_S2_S2_S2_S2_S2_iiii)
	.align		4
        /*0034*/ 	.word	index@(vprintf)
	.align		4
        /*0038*/ 	.word	index@(_Z18schedule_evictionsILi4ELi2EEvPiS0_PKiS2_S2_S2_S2_S2_S2_S2_iiii)
	.align		4
        /*003c*/ 	.word	index@(vprintf)
	.align		4
        /*0040*/ 	.word	index@(_Z18schedule_evictionsILi4ELi1EEvPiS0_PKiS2_S2_S2_S2_S2_S2_S2_iiii)
	.align		4
        /*0044*/ 	.word	index@(vprintf)
	.align		4
        /*0048*/ 	.word	index@(_Z18schedule_evictionsILi2ELi8EEvPiS0_PKiS2_S2_S2_S2_S2_S2_S2_iiii)
	.align		4
        /*004c*/ 	.word	index@(vprintf)
	.align		4
        /*0050*/ 	.word	index@(_Z18schedule_evictionsILi2ELi4EEvPiS0_PKiS2_S2_S2_S2_S2_S2_S2_iiii)
	.align		4
        /*0054*/ 	.word	index@(vprintf)
	.align		4
        /*0058*/ 	.word	index@(_Z18schedule_evictionsILi2ELi2EEvPiS0_PKiS2_S2_S2_S2_S2_S2_S2_iiii)
	.align		4
        /*005c*/ 	.word	index@(vprintf)
	.align		4
        /*0060*/ 	.word	index@(_Z18schedule_evictionsILi2ELi1EEvPiS0_PKiS2_S2_S2_S2_S2_S2_S2_iiii)
	.align		4
        /*0064*/ 	.word	index@(vprintf)
	.align		4
        /*0068*/ 	.word	index@(_Z18schedule_evictionsILi1ELi8EEvPiS0_PKiS2_S2_S2_S2_S2_S2_S2_iiii)
	.align		4
        /*006c*/ 	.word	index@(vprintf)
	.align		4
        /*0070*/ 	.word	index@(_Z18schedule_evictionsILi1ELi4EEvPiS0_PKiS2_S2_S2_S2_S2_S2_S2_iiii)
	.align		4
        /*0074*/ 	.word	index@(vprintf)
	.align		4
        /*0078*/ 	.word	index@(_Z18schedule_evictionsILi1ELi2EEvPiS0_PKiS2_S2_S2_S2_S2_S2_S2_iiii)
	.align		4
        /*007c*/ 	.word	index@(vprintf)
	.align		4
        /*0080*/ 	.word	index@(_Z18schedule_evictionsILi1ELi1EEvPiS0_PKiS2_S2_S2_S2_S2_S2_S2_iiii)
	.align		4
        /*0084*/ 	.word	index@(vprintf)
	.align		4
        /*0088*/ 	.word	0x00000000
	.align		4
        /*008c*/ 	.word	0xfffffffe
	.align		4
        /*0090*/ 	.word	0x00000000
	.align		4
        /*0094*/ 	.word	0xfffffffd
	.align		4
        /*0098*/ 	.word	0x00000000
	.align		4
        /*009c*/ 	.word	0xfffffffc


//--------------------- .nv.constant4             --------------------------
	.section	.nv.constant4,"a",@progbits
	.align	8
	.align		8
.nv.constant4:
        /*0000*/ 	.dword	vprintf
	.align		8
        /*0008*/ 	.dword	$str
	.align		8
        /*0010*/ 	.dword	$str$1
	.align		8
        /*0018*/ 	.dword	$str$2
	.align		8
        /*0020*/ 	.dword	$str$3
	.align		8
        /*0028*/ 	.dword	$str$4


//--------------------- .text._Z18schedule_evictionsILi8ELi8EEvPiS0_PKiS2_S2_S2_S2_S2_S2_S2_iiii --------------------------
	.section	.text._Z18schedule_evictionsILi8ELi8EEvPiS0_PKiS2_S2_S2_S2_S2_S2_S2_iiii,"ax",@progbits
	.align	128
        .global         _Z18schedule_evictionsILi8ELi8EEvPiS0_PKiS2_S2_S2_S2_S2_S2_S2_iiii
        .type           _Z18schedule_evictionsILi8ELi8EEvPiS0_PKiS2_S2_S2_S2_S2_S2_S2_iiii,@function
        .size           _Z18schedule_evictionsILi8ELi8EEvPiS0_PKiS2_S2_S2_S2_S2_S2_S2_iiii,(.L_x_256 - _Z18schedule_evictionsILi8ELi8EEvPiS0_PKiS2_S2_S2_S2_S2_S2_S2_iiii)
        .other          _Z18schedule_evictionsILi8ELi8EEvPiS0_PKiS2_S2_S2_S2_S2_S2_S2_iiii,@"STO_CUDA_ENTRY STV_DEFAULT"
_Z18schedule_evictionsILi8ELi8EEvPiS0_PKiS2_S2_S2_S2_S2_S2_S2_iiii:
.text._Z18schedule_evictionsILi8ELi8EEvPiS0_PKiS2_S2_S2_S2_S2_S2_S2_iiii:
[----:B------:R-:W0:Y:S01]  /*0000*/  LDC R1, c[0x0][0x37c] ;  /* 0x0000df00ff017b82 */ /* 0x000e220000000800 */
[----:B------:R-:W1:Y:S01]  /*0010*/  S2R R27, SR_CTAID.X ;  /* 0x00000000001b7919 */ /* 0x000e620000002500 */
[----:B------:R-:W2:Y:S06]  /*0020*/  LDCU UR6, c[0x0][0x2fc] ;  /* 0x00005f80ff0677ac */ /* 0x000eac0008000800 */
[----:B------:R-:W3:Y:S01]  /*0030*/  LDC.64 R24, c[0x0][0x398] ;  /* 0x0000e600ff187b82 */ /* 0x000ee20000000a00 */
[----:B0-----:R-:W-:Y:S01]  /*0040*/  VIADD R1, R1, 0xffffffe8 ;  /* 0xffffffe801017836 */ /* 0x001fe20000000000 */
[----:B------:R-:W1:Y:S01]  /*0050*/  S2R R2, SR_TID.X ;  /* 0x0000000000027919 */ /* 0x000e620000002100 */
[----:B------:R-:W0:Y:S01]  /*0060*/  LDCU UR38, c[0x0][0x370] ;  /* 0x00006e00ff2677ac */ /* 0x000e220008000800 */
[----:B------:R-:W1:Y:S04]  /*0070*/  LDCU UR4, c[0x0][0x360] ;  /* 0x00006c00ff0477ac */ /* 0x000e680008000800 */
[----:B------:R-:W4:Y:S01]  /*0080*/  LDC.64 R18, c[0x0][0x3d0] ;  /* 0x0000f400ff127b82 */ /* 0x000f220000000a00 */
[----:B------:R-:W5:Y:S01]  /*0090*/  LDCU.64 UR36, c[0x0][0x358] ;  /* 0x00006b00ff2477ac */ /* 0x000f620008000a00 */
[----:B------:R-:W2:Y:S01]  /*00a0*/  LDCU UR5, c[0x0][0x2f8] ;  /* 0x00005f00ff0577ac */ /* 0x000ea20008000800 */
[----:B------:R-:W0:Y:S01]  /*00b0*/  LDCU.64 UR8, c[0x4][0x8] ;  /* 0x01000100ff0877ac */ /* 0x000e220008000a00 */
[----:B-1----:R-:W-:-:S04]  /*00c0*/  IMAD R27, R27, UR4, R2 ;  /* 0x000000041b1b7c24 */ /* 0x002fc8000f8e0202 */
[----:B---3--:R-:W-:-:S05]  /*00d0*/  IMAD.WIDE R24, R27, 0x4, R24 ;  /* 0x000000041b187825 */ /* 0x008fca00078e0218 */
[----:B-----5:R-:W3:Y:S01]  /*00e0*/  LDG.E.CONSTANT R17, desc[UR36][R24.64] ;  /* 0x0000002418117981 */ /* 0x020ee2000c1e9900 */
[----:B------:R-:W-:Y:S01]  /*00f0*/  MOV R8, 0x0 ;  /* 0x0000000000087802 */ /* 0x000fe20000000f00 */
[----:B------:R-:W1:Y:S01]  /*0100*/  LDCU UR7, c[0x0][0x3d8] ;  /* 0x00007b00ff0777ac */ /* 0x000e620008000800 */
[----:B--2---:R-:W-:Y:S01]  /*0110*/  IADD3 R37, P0, PT, R1, UR5, RZ ;  /* 0x0000000501257c10 */ /* 0x004fe2000ff1e0ff */
[----:B------:R-:W-:Y:S02]  /*0120*/  IMAD.MOV.U32 R16, RZ, RZ, R27 ;  /* 0x000000ffff107224 */ /* 0x000fe400078e001b */
[----:B----4-:R-:W-:Y:S01]  /*0130*/  IMAD R19, R19, R18, RZ ;  /* 0x0000001213137224 */ /* 0x010fe200078e02ff */
[----:B------:R-:W2:Y:S01]  /*0140*/  LDC.64 R8, c[0x4][R8] ;  /* 0x0100000008087b82 */ /* 0x000ea20000000a00 */
[----:B------:R-:W-:Y:S01]  /*0150*/  IADD3.X R36, PT, PT, RZ, UR6, RZ, P0, !PT ;  /* 0x00000006ff247c10 */ /* 0x000fe200087fe4ff */
[----:B0-----:R-:W-:Y:S01]  /*0160*/  IMAD.U32 R4, RZ, RZ, UR8 ;  /* 0x00000008ff047e24 */ /* 0x001fe2000f8e00ff */
[----:B------:R-:W-:Y:S01]  /*0170*/  MOV R6, R37 ;  /* 0x0000002500067202 */ /* 0x000fe20000000f00 */
[----:B------:R-:W-:Y:S01]  /*0180*/  IMAD.U32 R5, RZ, RZ, UR9 ;  /* 0x00000009ff057e24 */ /* 0x000fe2000f8e00ff */
[----:B------:R-:W-:Y:S01]  /*0190*/  UIMAD UR38, UR38, UR4, URZ ;  /* 0x00000004262672a4 */ /* 0x000fe2000f8e02ff */
[----:B------:R-:W-:-:S02]  /*01a0*/  IMAD.MOV.U32 R7, RZ, RZ, R36 ;  /* 0x000000ffff077224 */ /* 0x000fc400078e0024 */
[----:B-1----:R-:W-:Y:S01]  /*01b0*/  IMAD.U32 R18, RZ, RZ, UR7 ;  /* 0x00000007ff127e24 */ /* 0x002fe2000f8e00ff */
[----:B---3--:R0:W-:Y:S02]  /*01c0*/  STL.64 [R1], R16 ;  /* 0x0000001001007387 */ /* 0x0081e40000100a00 */
[----:B0-2---:R-:W-:-:S07]  /*01d0*/  IMAD R16, R27, R19, RZ ;  /* 0x000000131b107224 */ /* 0x005fce00078e02ff */
[----:B------:R-:W-:-:S07]  /*01e0*/  LEPC R20, `(.L_x_0) ;  /* 0x000000001014794e */ /* 0x000fce0000000000 */
[----:B------:R-:W-:Y:S05]  /*01f0*/  CALL.ABS.NOINC R8 ;  /* 0x0000000008007343 */ /* 0x000fea0003c00000 */
.L_x_0:
[----:B------:R-:W0:Y:S02]  /*0200*/  LDC.64 R4, c[0x0][0x3b8] ;  /* 0x0000ee00ff047b82 */ /* 0x000e240000000a00 */
[----:B0-----:R-:W-:-:S05]  /*0210*/  IMAD.WIDE R4, R27, 0x4, R4 ;  /* 0x000000041b047825 */ /* 0x001fca00078e0204 */
[----:B------:R-:W2:Y:S01]  /*0220*/  LDG.E.CONSTANT R23, desc[UR36][R4.64] ;  /* 0x0000002404177981 */ /* 0x000ea2000c1e9900 */
[----:B------:R-:W-:-:S05]  /*0230*/  VIADD R0, R27, 0x1 ;  /* 0x000000011b007836 */ /* 0x000fca0000000000 */
[----:B------:R-:W-:-:S13]  /*0240*/  ISETP.GE.AND P0, PT, R0, UR38, PT ;  /* 0x0000002600007c0c */ /* 0x000fda000bf06270 */
[----:B------:R0:W5:Y:S01]  /*0250*/  @!P0 LDG.E.CONSTANT R18, desc[UR36][R24.64+0x4] ;  /* 0x0000042418128981 */ /* 0x000162000c1e9900 */
[----:B--2---:R-:W-:-:S13]  /*0260*/  ISETP.NE.AND P0, PT, R23, RZ, PT ;  /* 0x000000ff1700720c */ /* 0x004fda0003f05270 */
[----:B0-----:R-:W-:Y:S05]  /*0270*/  @!P0 EXIT ;  /* 0x000000000000894d */ /* 0x001fea0003800000 */
[----:B------:R-:W-:Y:S01]  /*0280*/  MOV R22, R27 ;  /* 0x0000001b00167202 */ /* 0x000fe20000000f00 */
[----:B------:R-:W0:Y:S01]  /*0290*/  LDCU.64 UR4, c[0x4][0x10] ;  /* 0x01000200ff0477ac */ /* 0x000e220008000a00 */
[----:B------:R-:W-:Y:S01]  /*02a0*/  MOV R26, 0x0 ;  /* 0x00000000001a7802 */ /* 0x000fe20000000f00 */
[----:B------:R-:W-:Y:S01]  /*02b0*/  IMAD.MOV.U32 R7, RZ, RZ, R36 ;  /* 0x000000ffff077224 */ /* 0x000fe200078e0024 */
[----:B------:R-:W-:Y:S01]  /*02c0*/  MOV R6, R37 ;  /* 0x0000002500067202 */ /* 0x000fe20000000f00 */
[----:B------:R1:W-:Y:S01]  /*02d0*/  STL.64 [R1], R22 ;  /* 0x0000001601007387 */ /* 0x0003e20000100a00 */
[----:B------:R1:W2:Y:S01]  /*02e0*/  LDC.64 R8, c[0x4][R26] ;  /* 0x010000001a087b82 */ /* 0x0002a20000000a00 */
[----:B0-----:R-:W-:Y:S02]  /*02f0*/  IMAD.U32 R4, RZ, RZ, UR4 ;  /* 0x00000004ff047e24 */ /* 0x001fe4000f8e00ff */
[----:B-1----:R-:W-:-:S07]  /*0300*/  IMAD.U32 R5, RZ, RZ, UR5 ;  /* 0x00000005ff057e24 */ /* 0x002fce000f8e00ff */
[----:B------:R-:W-:-:S07]  /*0310*/  LEPC R20, `(.L_x_1) ;  /* 0x000000001014794e */ /* 0x000fce0000000000 */
[----:B--2--5:R-:W-:Y:S05]  /*0320*/  CALL.ABS.NOINC R8 ;  /* 0x0000000008007343 */ /* 0x024fea0003c00000 */
.L_x_1:
[----:B------:R-:W-:Y:S01]  /*0330*/  IMAD.IADD R22, R18, 0x1, -R17 ;  /* 0x0000000112167824 */ /* 0x000fe200078e0a11 */
[----:B------:R-:W-:Y:S01]  /*0340*/  MOV R24, R27 ;  /* 0x0000001b00187202 */ /* 0x000fe20000000f00 */
[----:B------:R0:W1:Y:S01]  /*0350*/  LDC.64 R8, c[0x4][R26] ;  /* 0x010000001a087b82 */ /* 0x0000620000000a00 */
[----:B------:R-:W2:Y:S01]  /*0360*/  LDCU.64 UR4, c[0x4][0x18] ;  /* 0x01000300ff0477ac */ /* 0x000ea20008000a00 */
[----:B------:R-:W-:Y:S02]  /*0370*/  IMAD.SHL.U32 R25, R22, 0x8, RZ ;  /* 0x0000000816197824 */ /* 0x000fe400078e00ff */
[----:B------:R-:W-:Y:S02]  /*0380*/  IMAD.MOV.U32 R6, RZ, RZ, R37 ;  /* 0x000000ffff067224 */ /* 0x000fe400078e0025 */
[----:B------:R-:W-:Y:S01]  /*0390*/  IMAD.MOV.U32 R7, RZ, RZ, R36 ;  /* 0x000000ffff077224 */ /* 0x000fe200078e0024 */
[----:B------:R0:W-:Y:S01]  /*03a0*/  STL.64 [R1], R24 ;  /* 0x0000001801007387 */ /* 0x0001e20000100a00 */
[----:B--2---:R-:W-:Y:S01]  /*03b0*/  IMAD.U32 R4, RZ, RZ, UR4 ;  /* 0x00000004ff047e24 */ /* 0x004fe2000f8e00ff */
[----:B0-----:R-:W-:-:S07]  /*03c0*/  MOV R5, UR5 ;  /* 0x0000000500057c02 */ /* 0x001fce0008000f00 */
[----:B------:R-:W-:-:S07]  /*03d0*/  LEPC R20, `(.L_x_2) ;  /* 0x000000001014794e */ /* 0x000fce0000000000 */
[----:B-1----:R-:W-:Y:S05]  /*03e0*/  CALL.ABS.NOINC R8 ;  /* 0x0000000008007343 */ /* 0x002fea0003c00000 */
.L_x_2:
[----:B------:R-:W-:Y:S01]  /*03f0*/  MOV R18, R27 ;  /* 0x0000001b00127202 */ /* 0x000fe20000000f00 */
[----:B------:R-:W-:Y:S01]  /*0400*/  IMAD.MOV.U32 R0, RZ, RZ, 0x8 ;  /* 0x00000008ff007424 */ /* 0x000fe200078e00ff */
[----:B------:R0:W1:Y:S01]  /*0410*/  LDC.64 R8, c[0x4][R26] ;  /* 0x010000001a087b82 */ /* 0x0000620000000a00 */
[----:B------:R-:W2:Y:S01]  /*0420*/  LDCU.64 UR4, c[0x4][0x20] ;  /* 0x01000400ff0477ac */ /* 0x000ea20008000a00 */
[----:B------:R-:W-:Y:S01]  /*0430*/  IMAD.MOV.U32 R6, RZ, RZ, R37 ;  /* 0x000000ffff067224 */ /* 0x000fe200078e0025 */
[----:B------:R0:W-:Y:S01]  /*0440*/  STL.64 [R1], R18 ;  /* 0x0000001201007387 */ /* 0x0001e20000100a00 */
[----:B------:R-:W-:-:S03]  /*0450*/  IMAD.MOV.U32 R7, RZ, RZ, R36 ;  /* 0x000000ffff077224 */ /* 0x000fc600078e0024 */
[----:B------:R0:W-:Y:S01]  /*0460*/  STL [R1+0x8], R0 ;  /* 0x0000080001007387 */ /* 0x0001e20000100800 */
[----:B--2---:R-:W-:Y:S01]  /*0470*/  IMAD.U32 R4, RZ, RZ, UR4 ;  /* 0x00000004ff047e24 */ /* 0x004fe2000f8e00ff */
[----:B0-----:R-:W-:-:S07]  /*0480*/  MOV R5, UR5 ;  /* 0x0000000500057c02 */ /* 0x001fce0008000f00 */
[----:B------:R-:W-:-:S07]  /*0490*/  LEPC R20, `(.L_x_3) ;  /* 0x000000001014794e */ /* 0x000fce0000000000 */
[----:B-1----:R-:W-:Y:S05]  /*04a0*/  CALL.ABS.NOINC R8 ;  /* 0x0000000008007343 */ /* 0x002fea0003c00000 */
.L_x_3:
[----:B------:R-:W-:-:S13]  /*04b0*/  ISETP.GE.AND P0, PT, R19, 0x1, PT ;  /* 0x000000011300780c */ /* 0x000fda0003f06270 */
[----:B------:R-:W-:Y:S05]  /*04c0*/  @!P0 BRA `(.L_x_4) ;  /* 0x00000004009c8947 */ /* 0x000fea0003800000 */
[C---:B------:R-:W-:Y:S01]  /*04d0*/  ISETP.GE.U32.AND P1, PT, R19.reuse, 0x10, PT ;  /* 0x000000101300780c */ /* 0x040fe20003f26070 */
[----:B------:R-:W-:Y:S01]  /*04e0*/  HFMA2 R3, -RZ, RZ, 0, 0 ;  /* 0x00000000ff037431 */ /* 0x000fe200000001ff */
[----:B------:R-:W-:-:S11]  /*04f0*/  LOP3.LUT P0, R4, R19, 0xf, RZ, 0xc0, !PT ;  /* 0x0000000f13047812 */ /* 0x000fd6000780c0ff */
[----:B------:R-:W-:Y:S05]  /*0500*/  @!P1 BRA `(.L_x_5) ;  /* 0x0000000000949947 */ /* 0x000fea0003800000 */
[----:B------:R-:W0:Y:S01]  /*0510*/  S2UR UR5, SR_CgaCtaId ;  /* 0x00000000000579c3 */ /* 0x000e220000008800 */
[----:B------:R-:W-:Y:S01]  /*0520*/  UMOV UR4, 0x400 ;  /* 0x0000040000047882 */ /* 0x000fe20000000000 */
[----:B------:R-:W-:Y:S01]  /*0530*/  LOP3.LUT R3, R19, 0x7ffffff0, RZ, 0xc0, !PT ;  /* 0x7ffffff013037812 */ /* 0x000fe200078ec0ff */
[----:B------:R-:W-:Y:S01]  /*0540*/  BSSY.RECONVERGENT B0, `(.L_x_5) ;  /* 0x0000021000007945 */ /* 0x000fe20003800200 */
[----:B------:R-:W-:-:S03]  /*0550*/  IMAD.MOV.U32 R0, RZ, RZ, R16 ;  /* 0x000000ffff007224 */ /* 0x000fc600078e0010 */
[----:B------:R-:W-:Y:S01]  /*0560*/  IMAD.MOV R6, RZ, RZ, -R3 ;  /* 0x000000ffff067224 */ /* 0x000fe200078e0a03 */
[----:B0-----:R-:W-:-:S06]  /*0570*/  ULEA UR4, UR5, UR4, 0x18 ;  /* 0x0000000405047291 */ /* 0x001fcc000f8ec0ff */
[----:B------:R-:W-:-:S04]  /*0580*/  LEA R5, R2, UR4, 0x5 ;  /* 0x0000000402057c11 */ /* 0x000fc8000f8e28ff */
[----:B------:R-:W-:-:S07]  /*0590*/  IADD3 R5, PT, PT, R5, 0x20, RZ ;  /* 0x0000002005057810 */ /* 0x000fce0007ffe0ff */
.L_x_6:
[----:B------:R-:W0:Y:S02]  /*05a0*/  LDC.64 R20, c[0x0][0x3c8] ;  /* 0x0000f200ff147b82 */ /* 0x000e240000000a00 */
[----:B0-----:R-:W-:-:S05]  /*05b0*/  IMAD.WIDE R20, R0, 0x4, R20 ;  /* 0x0000000400147825 */ /* 0x001fca00078e0214 */
[----:B------:R-:W2:Y:S04]  /*05c0*/  LDG.E.CONSTANT R28, desc[UR36][R20.64] ;  /* 0x00000024141c7981 */ /* 0x000ea8000c1e9900 */
[----:B------:R-:W2:Y:S04]  /*05d0*/  LDG.E.CONSTANT R29, desc[UR36][R20.64+0x4] ;  /* 0x00000424141d7981 */ /* 0x000ea8000c1e9900 */
[----:B------:R-:W2:Y:S04]  /*05e0*/  LDG.E.CONSTANT R30, desc[UR36][R20.64+0x8] ;  /* 0x00000824141e7981 */ /* 0x000ea8000c1e9900 */
[----:B------:R-:W2:Y:S04]  /*05f0*/  LDG.E.CONSTANT R31, desc[UR36][R20.64+0xc] ;  /* 0x00000c24141f7981 */ /* 0x000ea8000c1e9900 */
[----:B------:R-:W3:Y:S04]  /*0600*/  LDG.E.CONSTANT R8, desc[UR36][R20.64+0x10] ;  /* 0x0000102414087981 */ /* 0x000ee8000c1e9900 */
[----:B------:R-:W3:Y:S04]  /*0610*/  LDG.E.CONSTANT R9, desc[UR36][R20.64+0x14] ;  /* 0x0000142414097981 */ /* 0x000ee8000c1e9900 */
[----:B------:R-:W3:Y:S04]  /*0620*/  LDG.E.CONSTANT R10, desc[UR36][R20.64+0x18] ;  /* 0x00001824140a7981 */ /* 0x000ee8000c1e9900 */
[----:B------:R-:W3:Y:S04]  /*0630*/  LDG.E.CONSTANT R11, desc[UR36][R20.64+0x1c] ;  /* 0x00001c24140b7981 */ /* 0x000ee8000c1e9900 */
[----:B------:R-:W4:Y:S04]  /*0640*/  LDG.E.CONSTANT R12, desc[UR36][R20.64+0x20] ;  /* 0x00002024140c7981 */ /* 0x000f28000c1e9900 */
[----:B------:R-:W4:Y:S04]  /*0650*/  LDG.E.CONSTANT R13, desc[UR36][R20.64+0x24] ;  /* 0x00002424140d7981 */ /* 0x000f28000c1e9900 */
[----:B------:R-:W4:Y:S04]  /*0660*/  LDG.E.CONSTANT R14, desc[UR36][R20.64+0x28] ;  /* 0x00002824140e7981 */ /* 0x000f28000c1e9900 */
[----:B------:R-:W4:Y:S04]  /*0670*/  LDG.E.CONSTANT R15, desc[UR36][R20.64+0x2c] ;  /* 0x00002c24140f7981 */ /* 0x000f28000c1e9900 */
[----:B------:R-:W5:Y:S04]  /*0680*/  LDG.E.CONSTANT R32, desc[UR36][R20.64+0x30] ;  /* 0x0000302414207981 */ /* 0x000f68000c1e9900 */
[----:B------:R-:W5:Y:S04]  /*0690*/  LDG.E.CONSTANT R33, desc[UR36][R20.64+0x34] ;  /* 0x0000342414217981 */ /* 0x000f68000c1e9900 */
[----:B------:R-:W5:Y:S04]  /*06a0*/  LDG.E.CONSTANT R34, desc[UR36][R20.64+0x38] ;  /* 0x0000382414227981 */ /* 0x000f68000c1e9900 */
[----:B------:R-:W5:Y:S01]  /*06b0*/  LDG.E.CONSTANT R35, desc[UR36][R20.64+0x3c] ;  /* 0x00003c2414237981 */ /* 0x000f62000c1e9900 */
[----:B------:R-:W-:-:S05]  /*06c0*/  VIADD R6, R6, 0x10 ;  /* 0x0000001006067836 */ /* 0x000fca0000000000 */
[----:B------:R-:W-:Y:S01]  /*06d0*/  ISETP.NE.AND P1, PT, R6, RZ, PT ;  /* 0x000000ff0600720c */ /* 0x000fe20003f25270 */
[----:B------:R-:W-:Y:S01]  /*06e0*/  VIADD R0, R0, 0x10 ;  /* 0x0000001000007836 */ /* 0x000fe20000000000 */
[----:B--2---:R-:W-:Y:S04]  /*06f0*/  STS.128 [R5+-0x20], R28 ;  /* 0xffffe01c05007388 */ /* 0x004fe80000000c00 */
[----:B---3--:R-:W-:Y:S04]  /*0700*/  STS.128 [R5+-0x10], R8 ;  /* 0xfffff00805007388 */ /* 0x008fe80000000c00 */
[----:B----4-:R-:W-:Y:S04]  /*0710*/  STS.128 [R5], R12 ;  /* 0x0000000c05007388 */ /* 0x010fe80000000c00 */
[----:B-----5:R0:W-:Y:S02]  /*0720*/  STS.128 [R5+0x10], R32 ;  /* 0x0000102005007388 */ /* 0x0201e40000000c00 */
[----:B0-----:R-:W-:Y:S01]  /*0730*/  IADD3 R5, PT, PT, R5, 0x40, RZ ;  /* 0x0000004005057810 */ /* 0x001fe20007ffe0ff */
[----:B------:R-:W-:Y:S06]  /*0740*/  @P1 BRA `(.L_x_6) ;  /* 0xfffffffc00941947 */ /* 0x000fec000383ffff */
[----:B------:R-:W-:Y:S05]  /*0750*/  BSYNC.RECONVERGENT B0 ;  /* 0x0000000000007941 */ /* 0x000fea0003800200 */
.L_x_5:
[----:B------:R-:W-:Y:S04]  /*0760*/  BSSY.RECONVERGENT B0, `(.L_x_4) ;  /* 0x000003d000007945 */ /* 0x000fe80003800200 */
[----:B------:R-:W-:Y:S05]  /*0770*/  @!P0 BRA `(.L_x_7) ;  /* 0x0000000000ec8947 */ /* 0x000fea0003800000 */
[----:B------:R-:W-:Y:S02]  /*0780*/  ISETP.GE.U32.AND P0, PT, R4, 0x8, PT ;  /* 0x000000080400780c */ /* 0x000fe40003f06070 */
[----:B------:R-:W-:-:S04]  /*0790*/  LOP3.LUT R6, R19, 0x7, RZ, 0xc0, !PT ;  /* 0x0000000713067812 */ /* 0x000fc800078ec0ff */
[----:B------:R-:W-:-:S07]  /*07a0*/  ISETP.NE.AND P1, PT, R6, RZ, PT ;  /* 0x000000ff0600720c */ /* 0x000fce0003f25270 */
[----:B------:R-:W-:Y:S06]  /*07b0*/  @!P0 BRA `(.L_x_8) ;  /* 0x00000000004c8947 */ /* 0x000fec0003800000 */
[----:B------:R-:W0:Y:S01]  /*07c0*/  LDC.64 R4, c[0x0][0x3c8] ;  /* 0x0000f200ff047b82 */ /* 0x000e220000000a00 */
[----:B------:R-:W-:-:S04]  /*07d0*/  IMAD.IADD R7, R16, 0x1, R3 ;  /* 0x0000000110077824 */ /* 0x000fc800078e0203 */
        /* <DEDUP_REMOVED lines=8> */
[----:B------:R-:W3:Y:S01]  /*0860*/  LDG.E.CONSTANT R15, desc[UR36][R4.64+0x1c] ;  /* 0x00001c24040f7981 */ /* 0x000ee2000c1e9900 */
[----:B------:R-:W0:Y:S01]  /*0870*/  S2UR UR5, SR_CgaCtaId ;  /* 0x00000000000579c3 */ /* 0x000e220000008800 */
[----:B------:R-:W-:Y:S01]  /*0880*/  UMOV UR4, 0x400 ;  /* 0x0000040000047882 */ /* 0x000fe20000000000 */
[----:B------:R-:W-:Y:S01]  /*0890*/  IMAD R0, R2, 0x8, R3 ;  /* 0x0000000802007824 */ /* 0x000fe200078e0203 */
[----:B------:R-:W-:Y:S01]  /*08a0*/  IADD3 R3, PT, PT, R3, 0x8, RZ ;  /* 0x0000000803037810 */ /* 0x000fe20007ffe0ff */
[----:B0-----:R-:W-:-:S06]  /*08b0*/  ULEA UR4, UR5, UR4, 0x18 ;  /* 0x0000000405047291 */ /* 0x001fcc000f8ec0ff */
[----:B------:R-:W-:-:S05]  /*08c0*/  LEA R0, R0, UR4, 0x2 ;  /* 0x0000000400007c11 */ /* 0x000fca000f8e10ff */
[----:B--2---:R0:W-:Y:S04]  /*08d0*/  STS.128 [R0], R8 ;  /* 0x0000000800007388 */ /* 0x0041e80000000c00 */
[----:B---3--:R0:W-:Y:S02]  /*08e0*/  STS.128 [R0+0x10], R12 ;  /* 0x0000100c00007388 */ /* 0x0081e40000000c00 */
.L_x_8:
[----:B------:R-:W-:Y:S05]  /*08f0*/  @!P1 BRA `(.L_x_7) ;  /* 0x00000000008c9947 */ /* 0x000fea0003800000 */
[----:B------:R-:W-:Y:S02]  /*0900*/  ISETP.GE.U32.AND P0, PT, R6, 0x4, PT ;  /* 0x000000040600780c */ /* 0x000fe40003f06070 */
[----:B------:R-:W-:-:S04]  /*0910*/  LOP3.LUT R19, R19, 0x3, RZ, 0xc0, !PT ;  /* 0x0000000313137812 */ /* 0x000fc800078ec0ff */
[----:B------:R-:W-:-:S07]  /*0920*/  ISETP.NE.AND P1, PT, R19, RZ, PT ;  /* 0x000000ff1300720c */ /* 0x000fce0003f25270 */
[----:B------:R-:W-:Y:S06]  /*0930*/  @!P0 BRA `(.L_x_9) ;  /* 0x0000000000388947 */ /* 0x000fec0003800000 */
[----:B------:R-:W1:Y:S01]  /*0940*/  LDC.64 R4, c[0x0][0x3c8] ;  /* 0x0000f200ff047b82 */ /* 0x000e620000000a00 */
[----:B------:R-:W-:-:S04]  /*0950*/  IMAD.IADD R7, R16, 0x1, R3 ;  /* 0x0000000110077824 */ /* 0x000fc800078e0203 */
[----:B-1----:R-:W-:-:S05]  /*0960*/  IMAD.WIDE R4, R7, 0x4, R4 ;  /* 0x0000000407047825 */ /* 0x002fca00078e0204 */
[----:B0-----:R-:W2:Y:S04]  /*0970*/  LDG.E.CONSTANT R8, desc[UR36][R4.64] ;  /* 0x0000002404087981 */ /* 0x001ea8000c1e9900 */
[----:B------:R-:W2:Y:S04]  /*0980*/  LDG.E.CONSTANT R9, desc[UR36][R4.64+0x4] ;  /* 0x0000042404097981 */ /* 0x000ea8000c1e9900 */
[----:B------:R-:W2:Y:S04]  /*0990*/  LDG.E.CONSTANT R10, desc[UR36][R4.64+0x8] ;  /* 0x00000824040a7981 */ /* 0x000ea8000c1e9900 */
[----:B------:R-:W2:Y:S01]  /*09a0*/  LDG.E.CONSTANT R11, desc[UR36][R4.64+0xc] ;  /* 0x00000c24040b7981 */ /* 0x000ea2000c1e9900 */
[----:B------:R-:W0:Y:S01]  /*09b0*/  S2UR UR5, SR_CgaCtaId ;  /* 0x00000000000579c3 */ /* 0x000e220000008800 */
[----:B------:R-:W-:Y:S01]  /*09c0*/  UMOV UR4, 0x400 ;  /* 0x0000040000047882 */ /* 0x000fe20000000000 */
[----:B------:R-:W-:Y:S01]  /*09d0*/  IMAD R0, R2, 0x8, R3 ;  /* 0x0000000802007824 */ /* 0x000fe200078e0203 */
[----:B------:R-:W-:Y:S01]  /*09e0*/  IADD3 R3, PT, PT, R3, 0x4, RZ ;  /* 0x0000000403037810 */ /* 0x000fe20007ffe0ff */
[----:B0-----:R-:W-:-:S06]  /*09f0*/  ULEA UR4, UR5, UR4, 0x18 ;  /* 0x0000000405047291 */ /* 0x001fcc000f8ec0ff */
[----:B------:R-:W-:-:S05]  /*0a00*/  LEA R0, R0, UR4, 0x2 ;  /* 0x0000000400007c11 */ /* 0x000fca000f8e10ff */
[----:B--2---:R1:W-:Y:S02]  /*0a10*/  STS.128 [R0], R8 ;  /* 0x0000000800007388 */ /* 0x0043e40000000c00 */
.L_x_9:
[----:B------:R-:W-:Y:S05]  /*0a20*/  @!P1 BRA `(.L_x_7) ;  /* 0x0000000000409947 */ /* 0x000fea0003800000 */
[----:B------:R-:W2:Y:S01]  /*0a30*/  S2UR UR5, SR_CgaCtaId ;  /* 0x00000000000579c3 */ /* 0x000ea20000008800 */
[----:B------:R-:W-:Y:S01]  /*0a40*/  UMOV UR4, 0x400 ;  /* 0x0000040000047882 */ /* 0x000fe20000000000 */
[----:B01----:R-:W-:Y:S01]  /*0a50*/  IMAD R0, R2, 0x8, R3 ;  /* 0x0000000802007824 */ /* 0x003fe200078e0203 */
[----:B------:R-:W-:Y:S01]  /*0a60*/  IADD3 R3, PT, PT, R16, R3, RZ ;  /* 0x0000000310037210 */ /* 0x000fe20007ffe0ff */
[----:B------:R-:W-:-:S04]  /*0a70*/  IMAD.MOV R19, RZ, RZ, -R19 ;  /* 0x000000ffff137224 */ /* 0x000fc800078e0a13 */
[----:B------:R-:W0:Y:S01]  /*0a80*/  LDC.64 R4, c[0x0][0x3c8] ;  /* 0x0000f200ff047b82 */ /* 0x000e220000000a00 */
[----:B--2---:R-:W-:-:S06]  /*0a90*/  ULEA UR4, UR5, UR4, 0x18 ;  /* 0x0000000405047291 */ /* 0x004fcc000f8ec0ff */
[----:B------:R-:W-:-:S07]  /*0aa0*/  LEA R0, R0, UR4, 0x2 ;  /* 0x0000000400007c11 */ /* 0x000fce000f8e10ff */
.L_x_10:
[----:B0-----:R-:W-:-:S06]  /*0ab0*/  IMAD.WIDE R6, R3, 0x4, R4 ;  /* 0x0000000403067825 */ /* 0x001fcc00078e0204 */
[----:B------:R-:W2:Y:S01]  /*0ac0*/  LDG.E.CONSTANT R7, desc[UR36][R6.64] ;  /* 0x0000002406077981 */ /* 0x000ea2000c1e9900 */
[----:B------:R-:W-:Y:S02]  /*0ad0*/  VIADD R19, R19, 0x1 ;  /* 0x0000000113137836 */ /* 0x000fe40000000000 */
[----:B------:R-:W-:-:S03]  /*0ae0*/  VIADD R3, R3, 0x1 ;  /* 0x0000000103037836 */ /* 0x000fc60000000000 */
[----:B------:R-:W-:Y:S01]  /*0af0*/  ISETP.NE.AND P0, PT, R19, RZ, PT ;  /* 0x000000ff1300720c */ /* 0x000fe20003f05270 */
[----:B--2---:R0:W-:Y:S02]  /*0b00*/  STS [R0], R7 ;  /* 0x0000000700007388 */ /* 0x0041e40000000800 */
[----:B0-----:R-:W-:-:S10]  /*0b10*/  IADD3 R0, PT, PT, R0, 0x4, RZ ;  /* 0x0000000400007810 */ /* 0x001fd40007ffe0ff */
[----:B------:R-:W-:Y:S05]  /*0b20*/  @P0 BRA `(.L_x_10) ;  /* 0xfffffffc00e00947 */ /* 0x000fea000383ffff */
.L_x_7:
[----:B------:R-:W-:Y:S05]  /*0b30*/  BSYNC.RECONVERGENT B0 ;  /* 0x0000000000007941 */ /* 0x000fea0003800200 */
.L_x_4:
[----:B------:R-:W-:-:S13]  /*0b40*/  ISETP.GE.AND P0, PT, R22, 0x1, PT ;  /* 0x000000011600780c */ /* 0x000fda0003f06270 */
[----:B------:R-:W-:Y:S05]  /*0b50*/  @!P0 EXIT ;  /* 0x000000000000894d */ /* 0x000fea0003800000 */
[----:B------:R-:W-:Y:S01]  /*0b60*/  IMAD.SHL.U32 R17, R17, 0x8, RZ ;  /* 0x0000000811117824 */ /* 0x000fe200078e00ff */
[----:B------:R-:W-:Y:S01]  /*0b70*/  VIMNMX R25, PT, PT, R25, 0x1, !PT ;  /* 0x0000000119197848 */ /* 0x000fe20007fe0100 */
[----:B------:R-:W-:Y:S01]  /*0b80*/  IMAD.MOV.U32 R18, RZ, RZ, RZ ;  /* 0x000000ffff127224 */ /* 0x000fe200078e00ff */
[----:B------:R-:W-:-:S07]  /*0b90*/  MOV R26, RZ ;  /* 0x000000ff001a7202 */ /* 0x000fce0000000f00 */
.L_x_14:
[----:B------:R-:W2:Y:S01]  /*0ba0*/  LDCU.64 UR4, c[0x0][0x390] ;  /* 0x00007200ff0477ac */ /* 0x000ea20008000a00 */
[----:B01----:R-:W-:Y:S01]  /*0bb0*/  IADD3 R0, P0, PT, R26, R17, RZ ;  /* 0x000000111a007210 */ /* 0x003fe20007f1e0ff */
[----:B------:R-:W0:Y:S03]  /*0bc0*/  LDC.64 R6, c[0x0][0x3a0] ;  /* 0x0000e800ff067b82 */ /* 0x000e260000000a00 */
[----:B------:R-:W-:-:S05]  /*0bd0*/  LEA.HI.X.SX32 R3, R17, RZ, 0x1, P0 ;  /* 0x000000ff11037211 */ /* 0x000fca00000f0eff */
[----:B------:R-:W1:Y:S01]  /*0be0*/  LDC.64 R4, c[0x0][0x3a8] ;  /* 0x0000ea00ff047b82 */ /* 0x000e620000000a00 */
[C---:B--2---:R-:W-:Y:S01]  /*0bf0*/  LEA R12, P0, R0.reuse, UR4, 0x2 ;  /* 0x00000004000c7c11 */ /* 0x044fe2000f8010ff */
[----:B------:R-:W2:Y:S03]  /*0c00*/  LDCU UR4, c[0x0][0x3d4] ;  /* 0x00007a80ff0477ac */ /* 0x000ea60008000800 */
[----:B------:R-:W-:-:S05]  /*0c10*/  LEA.HI.X R13, R0, UR5, R3, 0x2, P0 ;  /* 0x00000005000d7c11 */ /* 0x000fca00080f1403 */
[----:B------:R-:W3:Y:S02]  /*0c20*/  LDG.E.CONSTANT R12, desc[UR36][R12.64] ;  /* 0x000000240c0c7981 */ /* 0x000ee4000c1e9900 */
[----:B---3--:R-:W-:-:S04]  /*0c30*/  SHF.R.S32.HI R3, RZ, 0x1f, R12 ;  /* 0x0000001fff037819 */ /* 0x008fc8000001140c */
[----:B------:R-:W-:-:S04]  /*0c40*/  LEA.HI R0, R3, R12, RZ, 0x3 ;  /* 0x0000000c03007211 */ /* 0x000fc800078f18ff */
[----:B------:R-:W-:-:S05]  /*0c50*/  SHF.R.S32.HI R3, RZ, 0x3, R0 ;  /* 0x00000003ff037819 */ /* 0x000fca0000011400 */
[C---:B0-----:R-:W-:Y:S02]  /*0c60*/  IMAD.WIDE R8, R3.reuse, 0x4, R6 ;  /* 0x0000000403087825 */ /* 0x041fe400078e0206 */
[----:B------:R-:W0:Y:S02]  /*0c70*/  LDC.64 R6, c[0x0][0x3b0] ;  /* 0x0000ec00ff067b82 */ /* 0x000e240000000a00 */
[C---:B-1----:R-:W-:Y:S02]  /*0c80*/  IMAD.WIDE R10, R3.reuse, 0x4, R4 ;  /* 0x00000004030a7825 */ /* 0x042fe400078e0204 */
[----:B------:R-:W2:Y:S04]  /*0c90*/  LDG.E.CONSTANT R8, desc[UR36][R8.64] ;  /* 0x0000002408087981 */ /* 0x000ea8000c1e9900 */
[----:B------:R-:W2:Y:S01]  /*0ca0*/  LDG.E.CONSTANT R11, desc[UR36][R10.64] ;  /* 0x000000240a0b7981 */ /* 0x000ea2000c1e9900 */
[----:B------:R-:W1:Y:S01]  /*0cb0*/  LDC.64 R4, c[0x0][0x3c0] ;  /* 0x0000f000ff047b82 */ /* 0x000e620000000a00 */
[----:B0-----:R-:W-:-:S06]  /*0cc0*/  IMAD.WIDE R6, R3, 0x4, R6 ;  /* 0x0000000403067825 */ /* 0x001fcc00078e0206 */
[----:B------:R-:W3:Y:S01]  /*0cd0*/  LDG.E.CONSTANT R6, desc[UR36][R6.64] ;  /* 0x0000002406067981 */ /* 0x000ee2000c1e9900 */
[----:B--2---:R-:W-:-:S04]  /*0ce0*/  IMAD R19, R8, UR4, R11 ;  /* 0x0000000408137c24 */ /* 0x004fc8000f8e020b */
[----:B------:R-:W-:-:S04]  /*0cf0*/  IMAD.IADD R13, R16, 0x1, R19 ;  /* 0x00000001100d7824 */ /* 0x000fc800078e0213 */
[----:B-1----:R-:W-:-:S06]  /*0d00*/  IMAD.WIDE R4, R13, 0x4, R4 ;  /* 0x000000040d047825 */ /* 0x002fcc00078e0204 */
[----:B------:R-:W2:Y:S01]  /*0d10*/  LDG.E.CONSTANT R4, desc[UR36][R4.64] ;  /* 0x0000002404047981 */ /* 0x000ea2000c1e9900 */
[----:B------:R-:W-:-:S05]  /*0d20*/  LOP3.LUT R3, R0, 0xfffffff8, RZ, 0xc0, !PT ;  /* 0xfffffff800037812 */ /* 0x000fca00078ec0ff */
[----:B------:R-:W-:-:S05]  /*0d30*/  IMAD.IADD R3, R12, 0x1, -R3 ;  /* 0x000000010c037824 */ /* 0x000fca00078e0a03 */
[----:B---3--:R-:W-:Y:S01]  /*0d40*/  LEA R21, R6, R3, 0x3 ;  /* 0x0000000306157211 */ /* 0x008fe200078e18ff */
[----:B------:R-:W-:Y:S03]  /*0d50*/  BSSY.RECONVERGENT B6, `(.L_x_11) ;  /* 0x0000029000067945 */ /* 0x000fe60003800200 */
[----:B--2---:R-:W-:-:S13]  /*0d60*/  ISETP.GE.AND P0, PT, R21, R4, PT ;  /* 0x000000041500720c */ /* 0x004fda0003f06270 */
[----:B------:R-:W-:Y:S05]  /*0d70*/  @P0 BRA `(.L_x_12) ;  /* 0x0000000000980947 */ /* 0x000fea0003800000 */
[----:B------:R-:W0:Y:S08]  /*0d80*/  LDC.64 R10, c[0x0][0x388] ;  /* 0x0000e200ff0a7b82 */ /* 0x000e300000000a00 */
[----:B------:R-:W1:Y:S01]  /*0d90*/  S2UR UR5, SR_CgaCtaId ;  /* 0x00000000000579c3 */ /* 0x000e620000008800 */
[----:B------:R-:W-:-:S07]  /*0da0*/  UMOV UR4, 0x400 ;  /* 0x0000040000047882 */ /* 0x000fce0000000000 */
[----:B------:R-:W2:Y:S01]  /*0db0*/  LDC.64 R14, c[0x0][0x380] ;  /* 0x0000e000ff0e7b82 */ /* 0x000ea20000000a00 */
[----:B0-----:R-:W-:-:S05]  /*0dc0*/  IMAD.WIDE R10, R13, 0x4, R10 ;  /* 0x000000040d0a7825 */ /* 0x001fca00078e020a */
[----:B------:R-:W3:Y:S01]  /*0dd0*/  LDG.E R4, desc[UR36][R10.64] ;  /* 0x000000240a047981 */ /* 0x000ee2000c1e1900 */
[----:B------:R-:W-:Y:S01]  /*0de0*/  MOV R8, 0x0 ;  /* 0x0000000000087802 */ /* 0x000fe20000000f00 */
[----:B------:R-:W-:Y:S01]  /*0df0*/  IMAD.MOV.U32 R6, RZ, RZ, R37 ;  /* 0x000000ffff067224 */ /* 0x000fe200078e0025 */
[----:B-1----:R-:W-:Y:S01]  /*0e00*/  ULEA UR4, UR5, UR4, 0x18 ;  /* 0x0000000405047291 */ /* 0x002fe2000f8ec0ff */
[----:B------:R-:W-:Y:S01]  /*0e10*/  STL.64 [R1+0x8], R12 ;  /* 0x0000080c01007387 */ /* 0x000fe20000100a00 */
[----:B------:R-:W-:Y:S02]  /*0e20*/  IMAD.MOV.U32 R7, RZ, RZ, R36 ;  /* 0x000000ffff077224 */ /* 0x000fe400078e0024 */
[----:B------:R-:W0:Y:S01]  /*0e30*/  LDC.64 R8, c[0x4][R8] ;  /* 0x0100000008087b82 */ /* 0x000e220000000a00 */
[----:B------:R-:W-:Y:S01]  /*0e40*/  STL.64 [R1], R26 ;  /* 0x0000001a01007387 */ /* 0x000fe20000100a00 */
[----:B------:R-:W-:-:S05]  /*0e50*/  LEA R19, R19, UR4, 0x2 ;  /* 0x0000000413137c11 */ /* 0x000fca000f8e10ff */
[----:B------:R-:W1:Y:S01]  /*0e60*/  LDS R0, [R19] ;  /* 0x0000000013007984 */ /* 0x000e620000000800 */
[----:B------:R-:W3:Y:S03]  /*0e70*/  LDCU UR4, c[0x0][0x3dc] ;  /* 0x00007b80ff0477ac */ /* 0x000ee60008000800 */
[----:B-1----:R1:W-:Y:S01]  /*0e80*/  STL [R1+0x10], R0 ;  /* 0x0000100001007387 */ /* 0x0023e20000100800 */
[----:B---3--:R-:W-:Y:S01]  /*0e90*/  IMAD R5, R13, UR4, R4 ;  /* 0x000000040d057c24 */ /* 0x008fe2000f8e0204 */
[----:B------:R-:W3:Y:S01]  /*0ea0*/  LDCU.64 UR4, c[0x4][0x28] ;  /* 0x01000500ff0477ac */ /* 0x000ee20008000a00 */
[----:B------:R-:W-:Y:S02]  /*0eb0*/  VIADD R3, R4, 0x1 ;  /* 0x0000000104037836 */ /* 0x000fe40000000000 */
[----:B--2---:R-:W-:-:S03]  /*0ec0*/  IMAD.WIDE R14, R5, 0x4, R14 ;  /* 0x00000004050e7825 */ /* 0x004fc600078e020e */
[----:B------:R1:W-:Y:S04]  /*0ed0*/  STG.E desc[UR36][R10.64], R3 ;  /* 0x000000030a007986 */ /* 0x0003e8000c101924 */
[----:B------:R1:W-:Y:S01]  /*0ee0*/  STG.E desc[UR36][R14.64], R21 ;  /* 0x000000150e007986 */ /* 0x0003e2000c101924 */
[----:B---3--:R-:W-:Y:S01]  /*0ef0*/  IMAD.U32 R4, RZ, RZ, UR4 ;  /* 0x00000004ff047e24 */ /* 0x008fe2000f8e00ff */
[----:B0-----:R-:W-:-:S07]  /*0f00*/  MOV R5, UR5 ;  /* 0x0000000500057c02 */ /* 0x001fce0008000f00 */
[----:B-1----:R-:W-:-:S07]  /*0f10*/  LEPC R20, `(.L_x_13) ;  /* 0x000000001014794e */ /* 0x002fce0000000000 */
[----:B------:R-:W-:Y:S05]  /*0f20*/  CALL.ABS.NOINC R8 ;  /* 0x0000000008007343 */ /* 0x000fea0003c00000 */
.L_x_13:
[----:B------:R-:W-:-:S05]  /*0f30*/  LEA R19, R2, R19, 0x5 ;  /* 0x0000001302137211 */ /* 0x000fca00078e28ff */
[----:B------:R-:W0:Y:S02]  /*0f40*/  LDS R0, [R19] ;  /* 0x0000000013007984 */ /* 0x000e240000000800 */
[----:B0-----:R-:W-:-:S05]  /*0f50*/  VIADD R0, R0, 0xffffffff ;  /* 0xffffffff00007836 */ /* 0x001fca0000000000 */
[----:B------:R0:W-:Y:S01]  /*0f60*/  STS [R19], R0 ;  /* 0x0000000013007388 */ /* 0x0001e20000000800 */
[----:B------:R-:W-:-:S13]  /*0f70*/  ISETP.NE.AND P0, PT, R0, RZ, PT ;  /* 0x000000ff0000720c */ /* 0x000fda0003f05270 */
[----:B0-----:R-:W-:Y:S05]  /*0f80*/  @P0 BRA `(.L_x_12) ;  /* 0x0000000000140947 */ /* 0x001fea0003800000 */
[----:B------:R-:W-:-:S05]  /*0f90*/  VIADD R18, R18, 0x1 ;  /* 0x0000000112127836 */ /* 0x000fca0000000000 */
[----:B------:R-:W-:-:S13]  /*0fa0*/  ISETP.GE.AND P0, PT, R18, R23, PT ;  /* 0x000000171200720c */ /* 0x000fda0003f06270 */
[----:B------:R-:W-:Y:S05]  /*0fb0*/  @P0 EXIT ;  /* 0x000000000000094d */ /* 0x000fea0003800000 */
[----:B------:R-:W-:-:S05]  /*0fc0*/  HFMA2 R0, -RZ, RZ, 0, 4.76837158203125e-07 ;  /* 0x00000008ff007431 */ /* 0x000fca00000001ff */
[----:B------:R0:W-:Y:S02]  /*0fd0*/  STS [R19], R0 ;  /* 0x0000000013007388 */ /* 0x0001e40000000800 */
.L_x_12:
[----:B------:R-:W-:Y:S05]  /*0fe0*/  BSYNC.RECONVERGENT B6 ;  /* 0x0000000000067941 */ /* 0x000fea0003800200 */
.L_x_11:
[----:B------:R-:W-:-:S05]  /*0ff0*/  VIADD R26, R26, 0x1 ;  /* 0x000000011a1a7836 */ /* 0x000fca0000000000 */
[----:B------:R-:W-:-:S13]  /*1000*/  ISETP.NE.AND P0, PT, R26, R25, PT ;  /* 0x000000191a00720c */ /* 0x000fda0003f05270 */
[----:B------:R-:W-:Y:S05]  /*1010*/  @P0 BRA `(.L_x_14) ;  /* 0xfffffff800e00947 */ /* 0x000fea000383ffff */
[----:B------:R-:W-:Y:S05]  /*1020*/  EXIT ;  /* 0x000000000000794d */ /* 0x000fea0003800000 */
.L_x_15:
[----:B------:R-:W-:-:S00]  /*1030*/  BRA `(.L_x_15) ;  /* 0xfffffffc00fc7947 */ /* 0x000fc0000383ffff */
[----:B------:R-:W-:-:S00]  /*1040*/  NOP ;  /* 0x0000000000007918 */ /* 0x000fc00000000000 */
        /* <DEDUP_REMOVED lines=11> */
.L_x_256:


//--------------------- .text._Z18schedule_evictionsILi8ELi4EEvPiS0_PKiS2_S2_S2_S2_S2_S2_S2_iiii --------------------------
	.section	.text._Z18schedule_evictionsILi8ELi4EEvPiS0_PKiS2_S2_S2_S2_S2_S2_S2_iiii,"ax",@progbits
	.align	128
        .global         _Z18schedule_evictionsILi8ELi4EEvPiS0_PKiS2_S2_S2_S2_S2_S2_S2_iiii
        .type           _Z18schedule_evictionsILi8ELi4EEvPiS0_PKiS2_S2_S2_S2_S2_S2_S2_iiii,@function
        .size           _Z18schedule_evictionsILi8ELi4EEvPiS0_PKiS2_S2_S2_S2_S2_S2_S2_iiii,(.L_x_257 - _Z18schedule_evictionsILi8ELi4EEvPiS0_PKiS2_S2_S2_S2_S2_S2_S2_iiii)
        .other          _Z18schedule_evictionsILi8ELi4EEvPiS0_PKiS2_S2_S2_S2_S2_S2_S2_iiii,@"STO_CUDA_ENTRY STV_DEFAULT"
_Z18schedule_evictionsILi8ELi4EEvPiS0_PKiS2_S2_S2_S2_S2_S2_S2_iiii:
.text._Z18schedule_evictionsILi8ELi4EEvPiS0_PKiS2_S2_S2_S2_S2_S2_S2_iiii:
        /* <DEDUP_REMOVED lines=32> */
.L_x_16:
        /* <DEDUP_REMOVED lines=19> */
.L_x_17:
        /* <DEDUP_REMOVED lines=12> */
.L_x_18:
        /* <DEDUP_REMOVED lines=12> */
.L_x_19:
        /* <DEDUP_REMOVED lines=15> */
.L_x_22:
        /* <DEDUP_REMOVED lines=28> */
.L_x_21:
        /* <DEDUP_REMOVED lines=25> */
.L_x_24:
        /* <DEDUP_REMOVED lines=19> */
.L_x_25:
        /* <DEDUP_REMOVED lines=9> */
.L_x_26:
        /* <DEDUP_REMOVED lines=8> */
.L_x_23:
[----:B------:R-:W-:Y:S05]  /*0b30*/  BSYNC.RECONVERGENT B0 ;  /* 0x0000000000007941 */ /* 0x000fea0003800200 */
.L_x_20:
[----:B------:R-:W-:-:S13]  /*0b40*/  ISETP.GE.AND P0, PT, R22, 0x1, PT ;  /* 0x000000011600780c */ /* 0x000fda0003f06270 */
[----:B------:R-:W-:Y:S05]  /*0b50*/  @!P0 EXIT ;  /* 0x000000000000894d */ /* 0x000fea0003800000 */
[----:B------:R-:W-:Y:S01]  /*0b60*/  IMAD.SHL.U32 R17, R17, 0x8, RZ ;  /* 0x0000000811117824 */ /* 0x000fe200078e00ff */
[----:B------:R-:W-:Y:S01]  /*0b70*/  VIMNMX R25, PT, PT, R25, 0x1, !PT ;  /* 0x0000000119197848 */ /* 0x000fe20007fe0100 */
[----:B------:R-:W-:Y:S01]  /*0b80*/  IMAD.MOV.U32 R18, RZ, RZ, RZ ;  /* 0x000000ffff127224 */ /* 0x000fe200078e00ff */
[----:B------:R-:W-:-:S07]  /*0b90*/  MOV R26, RZ ;  /* 0x000000ff001a7202 */ /* 0x000fce0000000f00 */
.L_x_30:
        /* <DEDUP_REMOVED lines=57> */
.L_x_29:
        /* <DEDUP_REMOVED lines=11> */
.L_x_28:
[----:B------:R-:W-:Y:S05]  /*0fe0*/  BSYNC.RECONVERGENT B6 ;  /* 0x0000000000067941 */ /* 0x000fea0003800200 */
.L_x_27:
[----:B------:R-:W-:-:S05]  /*0ff0*/  VIADD R26, R26, 0x1 ;  /* 0x000000011a1a7836 */ /* 0x000fca0000000000 */
[----:B------:R-:W-:-:S13]  /*1000*/  ISETP.NE.AND P0, PT, R26, R25, PT ;  /* 0x000000191a00720c */ /* 0x000fda0003f05270 */
[----:B------:R-:W-:Y:S05]  /*1010*/  @P0 BRA `(.L_x_30) ;  /* 0xfffffff800e00947 */ /* 0x000fea000383ffff */
[----:B------:R-:W-:Y:S05]  /*1020*/  EXIT ;  /* 0x000000000000794d */ /* 0x000fea0003800000 */
.L_x_31:
        /* <DEDUP_REMOVED lines=13> */
.L_x_257:


//--------------------- .text._Z18schedule_evictionsILi8ELi2EEvPiS0_PKiS2_S2_S2_S2_S2_S2_S2_iiii --------------------------
	.section	.text._Z18schedule_evictionsILi8ELi2EEvPiS0_PKiS2_S2_S2_S2_S2_S2_S2_iiii,"ax",@progbits
	.align	128
        .global         _Z18schedule_evictionsILi8ELi2EEvPiS0_PKiS2_S2_S2_S2_S2_S2_S2_iiii
        .type           _Z18schedule_evictionsILi8ELi2EEvPiS0_PKiS2_S2_S2_S2_S2_S2_S2_iiii,@function
        .size           _Z18schedule_evictionsILi8ELi2EEvPiS0_PKiS2_S2_S2_S2_S2_S2_S2_iiii,(.L_x_258 - _Z18schedule_evictionsILi8ELi2EEvPiS0_PKiS2_S2_S2_S2_S2_S2_S2_iiii)
        .other          _Z18schedule_evictionsILi8ELi2EEvPiS0_PKiS2_S2_S2_S2_S2_S2_S2_iiii,@"STO_CUDA_ENTRY STV_DEFAULT"
_Z18schedule_evictionsILi8ELi2EEvPiS0_PKiS2_S2_S2_S2_S2_S2_S2_iiii:
.text._Z18schedule_evictionsILi8ELi2EEvPiS0_PKiS2_S2_S2_S2_S2_S2_S2_iiii:
        /* <DEDUP_REMOVED lines=32> */
.L_x_32:
        /* <DEDUP_REMOVED lines=19> */
.L_x_33:
        /* <DEDUP_REMOVED lines=12> */
.L_x_34:
[----:B------:R-:W-:Y:S01]  /*03f0*/  MOV R26, R17 ;  /* 0x00000011001a7202 */ /* 0x000fe20000000f00 */
[----:B------:R-:W-:Y:S01]  /*0400*/  IMAD.MOV.U32 R0, RZ, RZ, 0x2 ;  /* 0x00000002ff007424 */ /* 0x000fe200078e00ff */
[----:B------:R-:W0:Y:S01]  /*0410*/  LDC.64 R30, c[0x4][R30] ;  /* 0x010000001e1e7b82 */ /* 0x000e220000000a00 */
[----:B------:R-:W1:Y:S01]  /*0420*/  LDCU.64 UR4, c[0x4][0x20] ;  /* 0x01000400ff0477ac */ /* 0x000e620008000a00 */
[----:B------:R-:W-:Y:S01]  /*0430*/  IMAD.MOV.U32 R6, RZ, RZ, R29 ;  /* 0x000000ffff067224 */ /* 0x000fe200078e001d */
[----:B------:R2:W-:Y:S01]  /*0440*/  STL.64 [R1], R26 ;  /* 0x0000001a01007387 */ /* 0x0005e20000100a00 */
[----:B------:R-:W-:-:S03]  /*0450*/  IMAD.MOV.U32 R7, RZ, RZ, R28 ;  /* 0x000000ffff077224 */ /* 0x000fc600078e001c */
[----:B------:R2:W-:Y:S01]  /*0460*/  STL [R1+0x8], R0 ;  /* 0x0000080001007387 */ /* 0x0005e20000100800 */
[----:B-1----:R-:W-:Y:S01]  /*0470*/  IMAD.U32 R4, RZ, RZ, UR4 ;  /* 0x00000004ff047e24 */ /* 0x002fe2000f8e00ff */
[----:B--2---:R-:W-:-:S07]  /*0480*/  MOV R5, UR5 ;  /* 0x0000000500057c02 */ /* 0x004fce0008000f00 */
[----:B------:R-:W-:-:S07]  /*0490*/  LEPC R20, `(.L_x_35) ;  /* 0x000000001014794e */ /* 0x000fce0000000000 */
[----:B0-----:R-:W-:Y:S05]  /*04a0*/  CALL.ABS.NOINC R30 ;  /* 0x000000001e007343 */ /* 0x001fea0003c00000 */
.L_x_35:
        /* <DEDUP_REMOVED lines=15> */
.L_x_38:
[----:B------:R-:W0:Y:S02]  /*05a0*/  LDC.64 R30, c[0x0][0x3c8] ;  /* 0x0000f200ff1e7b82 */ /* 0x000e240000000a00 */
[----:B0-----:R-:W-:-:S05]  /*05b0*/  IMAD.WIDE R30, R0, 0x4, R30 ;  /* 0x00000004001e7825 */ /* 0x001fca00078e021e */
[----:B------:R-:W2:Y:S04]  /*05c0*/  LDG.E.CONSTANT R12, desc[UR36][R30.64] ;  /* 0x000000241e0c7981 */ /* 0x000ea8000c1e9900 */
[----:B------:R-:W2:Y:S04]  /*05d0*/  LDG.E.CONSTANT R13, desc[UR36][R30.64+0x4] ;  /* 0x000004241e0d7981 */ /* 0x000ea8000c1e9900 */
[----:B------:R-:W3:Y:S04]  /*05e0*/  LDG.E.CONSTANT R14, desc[UR36][R30.64+0x8] ;  /* 0x000008241e0e7981 */ /* 0x000ee8000c1e9900 */
[----:B------:R-:W3:Y:S04]  /*05f0*/  LDG.E.CONSTANT R15, desc[UR36][R30.64+0xc] ;  /* 0x00000c241e0f7981 */ /* 0x000ee8000c1e9900 */
[----:B------:R-:W4:Y:S04]  /*0600*/  LDG.E.CONSTANT R20, desc[UR36][R30.64+0x10] ;  /* 0x000010241e147981 */ /* 0x000f28000c1e9900 */
[----:B------:R-:W4:Y:S04]  /*0610*/  LDG.E.CONSTANT R21, desc[UR36][R30.64+0x14] ;  /* 0x000014241e157981 */ /* 0x000f28000c1e9900 */
[----:B------:R-:W5:Y:S04]  /*0620*/  LDG.E.CONSTANT R4, desc[UR36][R30.64+0x18] ;  /* 0x000018241e047981 */ /* 0x000f68000c1e9900 */
[----:B------:R-:W5:Y:S04]  /*0630*/  LDG.E.CONSTANT R5, desc[UR36][R30.64+0x1c] ;  /* 0x00001c241e057981 */ /* 0x000f68000c1e9900 */
[----:B------:R-:W5:Y:S04]  /*0640*/  LDG.E.CONSTANT R6, desc[UR36][R30.64+0x20] ;  /* 0x000020241e067981 */ /* 0x000f68000c1e9900 */
[----:B------:R-:W5:Y:S04]  /*0650*/  LDG.E.CONSTANT R7, desc[UR36][R30.64+0x24] ;  /* 0x000024241e077981 */ /* 0x000f68000c1e9900 */
[----:B------:R-:W5:Y:S04]  /*0660*/  LDG.E.CONSTANT R8, desc[UR36][R30.64+0x28] ;  /* 0x000028241e087981 */ /* 0x000f68000c1e9900 */
[----:B------:R-:W5:Y:S04]  /*0670*/  LDG.E.CONSTANT R9, desc[UR36][R30.64+0x2c] ;  /* 0x00002c241e097981 */ /* 0x000f68000c1e9900 */
[----:B------:R-:W5:Y:S04]  /*0680*/  LDG.E.CONSTANT R10, desc[UR36][R30.64+0x30] ;  /* 0x000030241e0a7981 */ /* 0x000f68000c1e9900 */
[----:B------:R-:W5:Y:S04]  /*0690*/  LDG.E.CONSTANT R11, desc[UR36][R30.64+0x34] ;  /* 0x000034241e0b7981 */ /* 0x000f68000c1e9900 */
[----:B--2---:R0:W-:Y:S01]  /*06a0*/  STS.64 [R24+-0x20], R12 ;  /* 0xffffe00c18007388 */ /* 0x0041e20000000a00 */
[----:B------:R-:W-:-:S02]  /*06b0*/  VIADD R26, R26, 0x10 ;  /* 0x000000101a1a7836 */ /* 0x000fc40000000000 */
[----:B------:R-:W-:Y:S01]  /*06c0*/  VIADD R0, R0, 0x10 ;  /* 0x0000001000007836 */ /* 0x000fe20000000000 */
[----:B---3--:R-:W-:Y:S04]  /*06d0*/  STS.64 [R24+-0x18], R14 ;  /* 0xffffe80e18007388 */ /* 0x008fe80000000a00 */
[----:B0-----:R-:W2:Y:S04]  /*06e0*/  LDG.E.CONSTANT R12, desc[UR36][R30.64+0x38] ;  /* 0x000038241e0c7981 */ /* 0x001ea8000c1e9900 */
[----:B------:R-:W2:Y:S01]  /*06f0*/  LDG.E.CONSTANT R13, desc[UR36][R30.64+0x3c] ;  /* 0x00003c241e0d7981 */ /* 0x000ea2000c1e9900 */
[----:B------:R-:W-:-:S03]  /*0700*/  ISETP.NE.AND P1, PT, R26, RZ, PT ;  /* 0x000000ff1a00720c */ /* 0x000fc60003f25270 */
[----:B----4-:R-:W-:Y:S04]  /*0710*/  STS.64 [R24+-0x10], R20 ;  /* 0xfffff01418007388 */ /* 0x010fe80000000a00 */
[----:B-----5:R-:W-:Y:S04]  /*0720*/  STS.64 [R24+-0x8], R4 ;  /* 0xfffff80418007388 */ /* 0x020fe80000000a00 */
[----:B------:R-:W-:Y:S04]  /*0730*/  STS.64 [R24], R6 ;  /* 0x0000000618007388 */ /* 0x000fe80000000a00 */
[----:B------:R-:W-:Y:S04]  /*0740*/  STS.64 [R24+0x8], R8 ;  /* 0x0000080818007388 */ /* 0x000fe80000000a00 */
[----:B------:R-:W-:Y:S04]  /*0750*/  STS.64 [R24+0x10], R10 ;  /* 0x0000100a18007388 */ /* 0x000fe80000000a00 */
[----:B--2---:R0:W-:Y:S02]  /*0760*/  STS.64 [R24+0x18], R12 ;  /* 0x0000180c18007388 */ /* 0x0041e40000000a00 */
[----:B0-----:R-:W-:Y:S01]  /*0770*/  IADD3 R24, PT, PT, R24, 0x40, RZ ;  /* 0x0000004018187810 */ /* 0x001fe20007ffe0ff */
[----:B------:R-:W-:Y:S06]  /*0780*/  @P1 BRA `(.L_x_38) ;  /* 0xfffffffc00841947 */ /* 0x000fec000383ffff */
[----:B------:R-:W-:Y:S05]  /*0790*/  BSYNC.RECONVERGENT B0 ;  /* 0x0000000000007941 */ /* 0x000fea0003800200 */
.L_x_37:
        /* <DEDUP_REMOVED lines=16> */
[----:B------:R-:W5:Y:S01]  /*08a0*/  LDG.E.CONSTANT R11, desc[UR36][R12.64+0x1c] ;  /* 0x00001c240c0b7981 */ /* 0x000f62000c1e9900 */
[----:B------:R-:W0:Y:S01]  /*08b0*/  S2UR UR5, SR_CgaCtaId ;  /* 0x00000000000579c3 */ /* 0x000e220000008800 */
[----:B------:R-:W-:Y:S01]  /*08c0*/  UMOV UR4, 0x400 ;  /* 0x0000040000047882 */ /* 0x000fe20000000000 */
[----:B------:R-:W-:Y:S01]  /*08d0*/  IMAD R0, R2, 0x2, R3 ;  /* 0x0000000202007824 */ /* 0x000fe200078e0203 */
[----:B------:R-:W-:Y:S01]  /*08e0*/  IADD3 R3, PT, PT, R3, 0x8, RZ ;  /* 0x0000000803037810 */ /* 0x000fe20007ffe0ff */
[----:B0-----:R-:W-:-:S06]  /*08f0*/  ULEA UR4, UR5, UR4, 0x18 ;  /* 0x0000000405047291 */ /* 0x001fcc000f8ec0ff */
[----:B------:R-:W-:-:S05]  /*0900*/  LEA R0, R0, UR4, 0x2 ;  /* 0x0000000400007c11 */ /* 0x000fca000f8e10ff */
[----:B--2---:R0:W-:Y:S04]  /*0910*/  STS.64 [R0], R4 ;  /* 0x0000000400007388 */ /* 0x0041e80000000a00 */
[----:B---3--:R0:W-:Y:S04]  /*0920*/  STS.64 [R0+0x8], R6 ;  /* 0x0000080600007388 */ /* 0x0081e80000000a00 */
[----:B----4-:R0:W-:Y:S04]  /*0930*/  STS.64 [R0+0x10], R8 ;  /* 0x0000100800007388 */ /* 0x0101e80000000a00 */
[----:B-----5:R0:W-:Y:S02]  /*0940*/  STS.64 [R0+0x18], R10 ;  /* 0x0000180a00007388 */ /* 0x0201e40000000a00 */
.L_x_40:
[----:B------:R-:W-:Y:S05]  /*0950*/  @!P1 BRA `(.L_x_39) ;  /* 0x0000000000909947 */ /* 0x000fea0003800000 */
[----:B------:R-:W-:Y:S02]  /*0960*/  ISETP.GE.U32.AND P0, PT, R14, 0x4, PT ;  /* 0x000000040e00780c */ /* 0x000fe40003f06070 */
[----:B------:R-:W-:-:S04]  /*0970*/  LOP3.LUT R27, R27, 0x3, RZ, 0xc0, !PT ;  /* 0x000000031b1b7812 */ /* 0x000fc800078ec0ff */
[----:B------:R-:W-:-:S07]  /*0980*/  ISETP.NE.AND P1, PT, R27, RZ, PT ;  /* 0x000000ff1b00720c */ /* 0x000fce0003f25270 */
[----:B------:R-:W-:Y:S06]  /*0990*/  @!P0 BRA `(.L_x_41) ;  /* 0x00000000003c8947 */ /* 0x000fec0003800000 */
[----:B0-----:R-:W0:Y:S01]  /*09a0*/  LDC.64 R4, c[0x0][0x3c8] ;  /* 0x0000f200ff047b82 */ /* 0x001e220000000a00 */
[----:B------:R-:W-:-:S04]  /*09b0*/  IMAD.IADD R9, R18, 0x1, R3 ;  /* 0x0000000112097824 */ /* 0x000fc800078e0203 */
[----:B0-----:R-:W-:-:S05]  /*09c0*/  IMAD.WIDE R8, R9, 0x4, R4 ;  /* 0x0000000409087825 */ /* 0x001fca00078e0204 */
[----:B------:R-:W2:Y:S04]  /*09d0*/  LDG.E.CONSTANT R6, desc[UR36][R8.64] ;  /* 0x0000002408067981 */ /* 0x000ea8000c1e9900 */
[----:B------:R-:W2:Y:S04]  /*09e0*/  LDG.E.CONSTANT R7, desc[UR36][R8.64+0x4] ;  /* 0x0000042408077981 */ /* 0x000ea8000c1e9900 */
        /* <DEDUP_REMOVED lines=8> */
[----:B--2---:R1:W-:Y:S04]  /*0a70*/  STS.64 [R0], R6 ;  /* 0x0000000600007388 */ /* 0x0043e80000000a00 */
[----:B---3--:R1:W-:Y:S02]  /*0a80*/  STS.64 [R0+0x8], R4 ;  /* 0x0000080400007388 */ /* 0x0083e40000000a00 */
.L_x_41:
        /* <DEDUP_REMOVED lines=9> */
.L_x_42:
        /* <DEDUP_REMOVED lines=8> */
.L_x_39:
[----:B------:R-:W-:Y:S05]  /*0ba0*/  BSYNC.RECONVERGENT B0 ;  /* 0x0000000000007941 */ /* 0x000fea0003800200 */
.L_x_36:
[----:B------:R-:W-:-:S13]  /*0bb0*/  ISETP.GE.AND P0, PT, R16, 0x1, PT ;  /* 0x000000011000780c */ /* 0x000fda0003f06270 */
[----:B------:R-:W-:Y:S05]  /*0bc0*/  @!P0 EXIT ;  /* 0x000000000000894d */ /* 0x000fea0003800000 */
[----:B------:R-:W-:Y:S01]  /*0bd0*/  IMAD.SHL.U32 R19, R19, 0x8, RZ ;  /* 0x0000000813137824 */ /* 0x000fe200078e00ff */
[----:B------:R-:W-:Y:S01]  /*0be0*/  VIMNMX R27, PT, PT, R25, 0x1, !PT ;  /* 0x00000001191b7848 */ /* 0x000fe20007fe0100 */
[----:B------:R-:W-:Y:S01]  /*0bf0*/  IMAD.MOV.U32 R22, RZ, RZ, RZ ;  /* 0x000000ffff167224 */ /* 0x000fe200078e00ff */
[----:B------:R-:W-:-:S07]  /*0c00*/  MOV R16, RZ ;  /* 0x000000ff00107202 */ /* 0x000fce0000000f00 */
.L_x_46:
        /* <DEDUP_REMOVED lines=57> */
.L_x_45:
        /* <DEDUP_REMOVED lines=11> */
.L_x_44:
[----:B------:R-:W-:Y:S05]  /*1050*/  BSYNC.RECONVERGENT B6 ;  /* 0x0000000000067941 */ /* 0x000fea0003800200 */
.L_x_43:
[----:B------:R-:W-:-:S05]  /*1060*/  VIADD R16, R16, 0x1 ;  /* 0x0000000110107836 */ /* 0x000fca0000000000 */
[----:B------:R-:W-:-:S13]  /*1070*/  ISETP.NE.AND P0, PT, R16, R27, PT ;  /* 0x0000001b1000720c */ /* 0x000fda0003f05270 */
[----:B------:R-:W-:Y:S05]  /*1080*/  @P0 BRA `(.L_x_46) ;  /* 0xfffffff800e00947 */ /* 0x000fea000383ffff */
[----:B------:R-:W-:Y:S05]  /*1090*/  EXIT ;  /* 0x000000000000794d */ /* 0x000fea0003800000 */
.L_x_47:
        /* <DEDUP_REMOVED lines=14> */
.L_x_258:


//--------------------- .text._Z18schedule_evictionsILi8ELi1EEvPiS0_PKiS2_S2_S2_S2_S2_S2_S2_iiii --------------------------
	.section	.text._Z18schedule_evictionsILi8ELi1EEvPiS0_PKiS2_S2_S2_S2_S2_S2_S2_iiii,"ax",@progbits
	.align	128
        .global         _Z18schedule_evictionsILi8ELi1EEvPiS0_PKiS2_S2_S2_S2_S2_S2_S2_iiii
        .type           _Z18schedule_evictionsILi8ELi1EEvPiS0_PKiS2_S2_S2_S2_S2_S2_S2_iiii,@function
        .size           _Z18schedule_evictionsILi8ELi1EEvPiS0_PKiS2_S2_S2_S2_S2_S2_S2_iiii,(.L_x_259 - _Z18schedule_evictionsILi8ELi1EEvPiS0_PKiS2_S2_S2_S2_S2_S2_S2_iiii)
        .other          _Z18schedule_evictionsILi8ELi1EEvPiS0_PKiS2_S2_S2_S2_S2_S2_S2_iiii,@"STO_CUDA_ENTRY STV_DEFAULT"
_Z18schedule_evictionsILi8ELi1EEvPiS0_PKiS2_S2_S2_S2_S2_S2_S2_iiii:
.text._Z18schedule_evictionsILi8ELi1EEvPiS0_PKiS2_S2_S2_S2_S2_S2_S2_iiii:
        /* <DEDUP_REMOVED lines=32> */
.L_x_48:
        /* <DEDUP_REMOVED lines=19> */
.L_x_49:
        /* <DEDUP_REMOVED lines=12> */
.L_x_50:
        /* <DEDUP_REMOVED lines=12> */
.L_x_51:
        /* <DEDUP_REMOVED lines=15> */
.L_x_54:
[----:B------:R-:W0:Y:S02]  /*05a0*/  LDC.64 R4, c[0x0][0x3c8] ;  /* 0x0000f200ff047b82 */ /* 0x000e240000000a00 */
[----:B0-----:R-:W-:-:S05]  /*05b0*/  IMAD.WIDE R4, R7, 0x4, R4 ;  /* 0x0000000407047825 */ /* 0x001fca00078e0204 */
[----:B------:R-:W2:Y:S04]  /*05c0*/  LDG.E.CONSTANT R9, desc[UR36][R4.64] ;  /* 0x0000002404097981 */ /* 0x000ea8000c1e9900 */
[----:B------:R-:W3:Y:S04]  /*05d0*/  LDG.E.CONSTANT R11, desc[UR36][R4.64+0x4] ;  /* 0x00000424040b7981 */ /* 0x000ee8000c1e9900 */
        /* <DEDUP_REMOVED lines=9> */
[----:B--2---:R0:W-:Y:S04]  /*0670*/  STS [R6+-0x20], R9 ;  /* 0xffffe00906007388 */ /* 0x0041e80000000800 */
[----:B---3--:R1:W-:Y:S04]  /*0680*/  STS [R6+-0x1c], R11 ;  /* 0xffffe40b06007388 */ /* 0x0083e80000000800 */
[----:B----4-:R2:W-:Y:S04]  /*0690*/  STS [R6+-0x18], R13 ;  /* 0xffffe80d06007388 */ /* 0x0105e80000000800 */
[----:B-----5:R3:W-:Y:S04]  /*06a0*/  STS [R6+-0x14], R15 ;  /* 0xffffec0f06007388 */ /* 0x0207e80000000800 */
[----:B------:R4:W-:Y:S04]  /*06b0*/  STS [R6+-0x10], R21 ;  /* 0xfffff01506007388 */ /* 0x0009e80000000800 */
[----:B0-----:R-:W5:Y:S04]  /*06c0*/  LDG.E.CONSTANT R9, desc[UR36][R4.64+0x2c] ;  /* 0x00002c2404097981 */ /* 0x001f68000c1e9900 */
[----:B-1----:R-:W5:Y:S04]  /*06d0*/  LDG.E.CONSTANT R11, desc[UR36][R4.64+0x30] ;  /* 0x00003024040b7981 */ /* 0x002f68000c1e9900 */
[----:B--2---:R-:W2:Y:S04]  /*06e0*/  LDG.E.CONSTANT R13, desc[UR36][R4.64+0x34] ;  /* 0x00003424040d7981 */ /* 0x004ea8000c1e9900 */
[----:B---3--:R-:W3:Y:S04]  /*06f0*/  LDG.E.CONSTANT R15, desc[UR36][R4.64+0x38] ;  /* 0x00003824040f7981 */ /* 0x008ee8000c1e9900 */
[----:B----4-:R-:W4:Y:S01]  /*0700*/  LDG.E.CONSTANT R21, desc[UR36][R4.64+0x3c] ;  /* 0x00003c2404157981 */ /* 0x010f22000c1e9900 */
[----:B------:R-:W-:-:S02]  /*0710*/  VIADD R0, R0, 0x10 ;  /* 0x0000001000007836 */ /* 0x000fc40000000000 */
[----:B------:R-:W-:Y:S01]  /*0720*/  VIADD R7, R7, 0x10 ;  /* 0x0000001007077836 */ /* 0x000fe20000000000 */
[----:B------:R-:W-:Y:S02]  /*0730*/  STS [R6+-0xc], R31 ;  /* 0xfffff41f06007388 */ /* 0x000fe40000000800 */
[----:B------:R-:W-:Y:S02]  /*0740*/  ISETP.NE.AND P1, PT, R0, RZ, PT ;  /* 0x000000ff0000720c */ /* 0x000fe40003f25270 */
[----:B------:R-:W-:Y:S04]  /*0750*/  STS [R6+-0x8], R33 ;  /* 0xfffff82106007388 */ /* 0x000fe80000000800 */
[----:B------:R-:W-:Y:S04]  /*0760*/  STS [R6+-0x4], R35 ;  /* 0xfffffc2306007388 */ /* 0x000fe80000000800 */
[----:B------:R-:W-:Y:S04]  /*0770*/  STS [R6], R37 ;  /* 0x0000002506007388 */ /* 0x000fe80000000800 */
[----:B------:R-:W-:Y:S04]  /*0780*/  STS [R6+0x4], R10 ;  /* 0x0000040a06007388 */ /* 0x000fe80000000800 */
[----:B------:R-:W-:Y:S04]  /*0790*/  STS [R6+0x8], R12 ;  /* 0x0000080c06007388 */ /* 0x000fe80000000800 */
[----:B-----5:R-:W-:Y:S04]  /*07a0*/  STS [R6+0xc], R9 ;  /* 0x00000c0906007388 */ /* 0x020fe80000000800 */
[----:B------:R-:W-:Y:S04]  /*07b0*/  STS [R6+0x10], R11 ;  /* 0x0000100b06007388 */ /* 0x000fe80000000800 */
[----:B--2---:R-:W-:Y:S04]  /*07c0*/  STS [R6+0x14], R13 ;  /* 0x0000140d06007388 */ /* 0x004fe80000000800 */
[----:B---3--:R-:W-:Y:S04]  /*07d0*/  STS [R6+0x18], R15 ;  /* 0x0000180f06007388 */ /* 0x008fe80000000800 */
[----:B----4-:R0:W-:Y:S02]  /*07e0*/  STS [R6+0x1c], R21 ;  /* 0x00001c1506007388 */ /* 0x0101e40000000800 */
[----:B0-----:R-:W-:Y:S01]  /*07f0*/  IADD3 R6, PT, PT, R6, 0x40, RZ ;  /* 0x0000004006067810 */ /* 0x001fe20007ffe0ff */
[----:B------:R-:W-:Y:S06]  /*0800*/  @P1 BRA `(.L_x_54) ;  /* 0xfffffffc00641947 */ /* 0x000fec000383ffff */
[----:B------:R-:W-:Y:S05]  /*0810*/  BSYNC.RECONVERGENT B0 ;  /* 0x0000000000007941 */ /* 0x000fea0003800200 */
.L_x_53:
        /* <DEDUP_REMOVED lines=16> */
[----:B------:R-:W5:Y:S01]  /*0920*/  LDG.E.CONSTANT R24, desc[UR36][R4.64+0x1c] ;  /* 0x00001c2404187981 */ /* 0x000f62000c1e9900 */
[----:B------:R-:W0:Y:S01]  /*0930*/  S2UR UR5, SR_CgaCtaId ;  /* 0x00000000000579c3 */ /* 0x000e220000008800 */
[----:B------:R-:W-:Y:S01]  /*0940*/  UMOV UR4, 0x400 ;  /* 0x0000040000047882 */ /* 0x000fe20000000000 */
[C---:B------:R-:W-:Y:S01]  /*0950*/  IMAD.IADD R6, R3.reuse, 0x1, R2 ;  /* 0x0000000103067824 */ /* 0x040fe200078e0202 */
[----:B------:R-:W-:Y:S01]  /*0960*/  IADD3 R3, PT, PT, R3, 0x8, RZ ;  /* 0x0000000803037810 */ /* 0x000fe20007ffe0ff */
[----:B0-----:R-:W-:-:S06]  /*0970*/  ULEA UR4, UR5, UR4, 0x18 ;  /* 0x0000000405047291 */ /* 0x001fcc000f8ec0ff */
[----:B------:R-:W-:-:S05]  /*0980*/  LEA R7, R6, UR4, 0x2 ;  /* 0x0000000406077c11 */ /* 0x000fca000f8e10ff */
[----:B--2---:R0:W-:Y:S04]  /*0990*/  STS [R7], R0 ;  /* 0x0000000007007388 */ /* 0x0041e80000000800 */
[----:B---3--:R0:W-:Y:S04]  /*09a0*/  STS [R7+0x4], R8 ;  /* 0x0000040807007388 */ /* 0x0081e80000000800 */
[----:B----4-:R0:W-:Y:S04]  /*09b0*/  STS [R7+0x8], R10 ;  /* 0x0000080a07007388 */ /* 0x0101e80000000800 */
[----:B-----5:R0:W-:Y:S04]  /*09c0*/  STS [R7+0xc], R12 ;  /* 0x00000c0c07007388 */ /* 0x0201e80000000800 */
[----:B------:R0:W-:Y:S04]  /*09d0*/  STS [R7+0x10], R14 ;  /* 0x0000100e07007388 */ /* 0x0001e80000000800 */
[----:B------:R0:W-:Y:S04]  /*09e0*/  STS [R7+0x14], R16 ;  /* 0x0000141007007388 */ /* 0x0001e80000000800 */
[----:B------:R0:W-:Y:S04]  /*09f0*/  STS [R7+0x18], R20 ;  /* 0x0000181407007388 */ /* 0x0001e80000000800 */
[----:B------:R0:W-:Y:S02]  /*0a00*/  STS [R7+0x1c], R24 ;  /* 0x00001c1807007388 */ /* 0x0001e40000000800 */
.L_x_56:
[----:B------:R-:W-:Y:S05]  /*0a10*/  @!P1 BRA `(.L_x_55) ;  /* 0x0000000000989947 */ /* 0x000fea0003800000 */
[----:B------:R-:W-:Y:S02]  /*0a20*/  ISETP.GE.U32.AND P0, PT, R9, 0x4, PT ;  /* 0x000000040900780c */ /* 0x000fe40003f06070 */
[----:B------:R-:W-:-:S04]  /*0a30*/  LOP3.LUT R27, R27, 0x3, RZ, 0xc0, !PT ;  /* 0x000000031b1b7812 */ /* 0x000fc800078ec0ff */
[----:B------:R-:W-:-:S07]  /*0a40*/  ISETP.NE.AND P1, PT, R27, RZ, PT ;  /* 0x000000ff1b00720c */ /* 0x000fce0003f25270 */
[----:B------:R-:W-:Y:S06]  /*0a50*/  @!P0 BRA `(.L_x_57) ;  /* 0x0000000000448947 */ /* 0x000fec0003800000 */
[----:B------:R-:W1:Y:S01]  /*0a60*/  LDC.64 R4, c[0x0][0x3c8] ;  /* 0x0000f200ff047b82 */ /* 0x000e620000000a00 */
[----:B0-----:R-:W-:-:S04]  /*0a70*/  IMAD.IADD R7, R18, 0x1, R3 ;  /* 0x0000000112077824 */ /* 0x001fc800078e0203 */
[----:B-1----:R-:W-:-:S05]  /*0a80*/  IMAD.WIDE R4, R7, 0x4, R4 ;  /* 0x0000000407047825 */ /* 0x002fca00078e0204 */
[----:B------:R-:W2:Y:S04]  /*0a90*/  LDG.E.CONSTANT R0, desc[UR36][R4.64] ;  /* 0x0000002404007981 */ /* 0x000ea8000c1e9900 */
[----:B------:R-:W3:Y:S04]  /*0aa0*/  LDG.E.CONSTANT R8, desc[UR36][R4.64+0x4] ;  /* 0x0000042404087981 */ /* 0x000ee8000c1e9900 */
[----:B------:R-:W4:Y:S04]  /*0ab0*/  LDG.E.CONSTANT R10, desc[UR36][R4.64+0x8] ;  /* 0x00000824040a7981 */ /* 0x000f28000c1e9900 */
        /* <DEDUP_REMOVED lines=10> */
[----:B-----5:R1:W-:Y:S02]  /*0b60*/  STS [R7+0xc], R12 ;  /* 0x00000c0c07007388 */ /* 0x0203e40000000800 */
.L_x_57:
[----:B------:R-:W-:Y:S05]  /*0b70*/  @!P1 BRA `(.L_x_55) ;  /* 0x0000000000409947 */ /* 0x000fea0003800000 */
[----:B------:R-:W2:Y:S01]  /*0b80*/  S2UR UR5, SR_CgaCtaId ;  /* 0x00000000000579c3 */ /* 0x000ea20000008800 */
[----:B------:R-:W-:Y:S01]  /*0b90*/  UMOV UR4, 0x400 ;  /* 0x0000040000047882 */ /* 0x000fe20000000000 */
[----:B01----:R-:W-:Y:S01]  /*0ba0*/  IMAD.IADD R0, R2, 0x1, R3 ;  /* 0x0000000102007824 */ /* 0x003fe200078e0203 */
[----:B------:R-:W-:Y:S01]  /*0bb0*/  IADD3 R3, PT, PT, R18, R3, RZ ;  /* 0x0000000312037210 */ /* 0x000fe20007ffe0ff */
[----:B------:R-:W-:-:S04]  /*0bc0*/  IMAD.MOV R27, RZ, RZ, -R27 ;  /* 0x000000ffff1b7224 */ /* 0x000fc800078e0a1b */
[----:B------:R-:W0:Y:S01]  /*0bd0*/  LDC.64 R4, c[0x0][0x3c8] ;  /* 0x0000f200ff047b82 */ /* 0x000e220000000a00 */
[----:B--2---:R-:W-:-:S06]  /*0be0*/  ULEA UR4, UR5, UR4, 0x18 ;  /* 0x0000000405047291 */ /* 0x004fcc000f8ec0ff */
[----:B------:R-:W-:-:S07]  /*0bf0*/  LEA R0, R0, UR4, 0x2 ;  /* 0x0000000400007c11 */ /* 0x000fce000f8e10ff */
.L_x_58:
        /* <DEDUP_REMOVED lines=8> */
.L_x_55:
[----:B------:R-:W-:Y:S05]  /*0c80*/  BSYNC.RECONVERGENT B0 ;  /* 0x0000000000007941 */ /* 0x000fea0003800200 */
.L_x_52:
[----:B------:R-:W-:-:S13]  /*0c90*/  ISETP.GE.AND P0, PT, R22, 0x1, PT ;  /* 0x000000011600780c */ /* 0x000fda0003f06270 */
[----:B------:R-:W-:Y:S05]  /*0ca0*/  @!P0 EXIT ;  /* 0x000000000000894d */ /* 0x000fea0003800000 */
[----:B------:R-:W-:Y:S01]  /*0cb0*/  IMAD.SHL.U32 R19, R19, 0x8, RZ ;  /* 0x0000000813137824 */ /* 0x000fe200078e00ff */
[----:B------:R-:W-:Y:S01]  /*0cc0*/  VIMNMX R27, PT, PT, R25, 0x1, !PT ;  /* 0x00000001191b7848 */ /* 0x000fe20007fe0100 */
[----:B------:R-:W-:Y:S01]  /*0cd0*/  IMAD.MOV.U32 R22, RZ, RZ, RZ ;  /* 0x000000ffff167224 */ /* 0x000fe200078e00ff */
[----:B0-----:R-:W-:-:S07]  /*0ce0*/  MOV R16, RZ ;  /* 0x000000ff00107202 */ /* 0x001fce0000000f00 */
.L_x_62:
[----:B0-----:R-:W0:Y:S01]  /*0cf0*/  LDCU.64 UR4, c[0x0][0x390] ;  /* 0x00007200ff0477ac */ /* 0x001e220008000a00 */
[----:B-1----:R-:W-:Y:S01]  /*0d00*/  IADD3 R0, P0, PT, R16, R19, RZ ;  /* 0x0000001310007210 */ /* 0x002fe20007f1e0ff */
[----:B------:R-:W1:Y:S03]  /*0d10*/  LDC.64 R6, c[0x0][0x3a0] ;  /* 0x0000e800ff067b82 */ /* 0x000e660000000a00 */
[----:B------:R-:W-:-:S05]  /*0d20*/  LEA.HI.X.SX32 R3, R19, RZ, 0x1, P0 ;  /* 0x000000ff13037211 */ /* 0x000fca00000f0eff */
[----:B------:R-:W2:Y:S01]  /*0d30*/  LDC.64 R4, c[0x0][0x3a8] ;  /* 0x0000ea00ff047b82 */ /* 0x000ea20000000a00 */
[C---:B0-----:R-:W-:Y:S01]  /*0d40*/  LEA R12, P0, R0.reuse, UR4, 0x2 ;  /* 0x00000004000c7c11 */ /* 0x041fe2000f8010ff */
[----:B------:R-:W0:Y:S03]  /*0d50*/  LDCU UR4, c[0x0][0x3d4] ;  /* 0x00007a80ff0477ac */ /* 0x000e260008000800 */
[----:B------:R-:W-:-:S05]  /*0d60*/  LEA.HI.X R13, R0, UR5, R3, 0x2, P0 ;  /* 0x00000005000d7c11 */ /* 0x000fca00080f1403 */
[----:B------:R-:W3:Y:S02]  /*0d70*/  LDG.E.CONSTANT R12, desc[UR36][R12.64] ;  /* 0x000000240c0c7981 */ /* 0x000ee4000c1e9900 */
[----:B---3--:R-:W-:-:S04]  /*0d80*/  SHF.R.S32.HI R3, RZ, 0x1f, R12 ;  /* 0x0000001fff037819 */ /* 0x008fc8000001140c */
[----:B------:R-:W-:-:S04]  /*0d90*/  LEA.HI R0, R3, R12, RZ, 0x3 ;  /* 0x0000000c03007211 */ /* 0x000fc800078f18ff */
[----:B------:R-:W-:-:S05]  /*0da0*/  SHF.R.S32.HI R3, RZ, 0x3, R0 ;  /* 0x00000003ff037819 */ /* 0x000fca0000011400 */
[C---:B-1----:R-:W-:Y:S02]  /*0db0*/  IMAD.WIDE R8, R3.reuse, 0x4, R6 ;  /* 0x0000000403087825 */ /* 0x042fe400078e0206 */
[----:B------:R-:W1:Y:S02]  /*0dc0*/  LDC.64 R6, c[0x0][0x3b0] ;  /* 0x0000ec00ff067b82 */ /* 0x000e640000000a00 */
[C---:B--2---:R-:W-:Y:S02]  /*0dd0*/  IMAD.WIDE R10, R3.reuse, 0x4, R4 ;  /* 0x00000004030a7825 */ /* 0x044fe400078e0204 */
[----:B------:R-:W0:Y:S04]  /*0de0*/  LDG.E.CONSTANT R8, desc[UR36][R8.64] ;  /* 0x0000002408087981 */ /* 0x000e28000c1e9900 */
[----:B------:R-:W0:Y:S01]  /*0df0*/  LDG.E.CONSTANT R11, desc[UR36][R10.64] ;  /* 0x000000240a0b7981 */ /* 0x000e22000c1e9900 */
[----:B------:R-:W2:Y:S01]  /*0e00*/  LDC.64 R4, c[0x0][0x3c0] ;  /* 0x0000f000ff047b82 */ /* 0x000ea20000000a00 */
[----:B-1----:R-:W-:-:S06]  /*0e10*/  IMAD.WIDE R6, R3, 0x4, R6 ;  /* 0x0000000403067825 */ /* 0x002fcc00078e0206 */
[----:B------:R-:W3:Y:S01]  /*0e20*/  LDG.E.CONSTANT R6, desc[UR36][R6.64] ;  /* 0x0000002406067981 */ /* 0x000ee2000c1e9900 */
[----:B0-----:R-:W-:-:S04]  /*0e30*/  IMAD R25, R8, UR4, R11 ;  /* 0x0000000408197c24 */ /* 0x001fc8000f8e020b */
[----:B------:R-:W-:-:S04]  /*0e40*/  IMAD.IADD R13, R18, 0x1, R25 ;  /* 0x00000001120d7824 */ /* 0x000fc800078e0219 */
[----:B--2---:R-:W-:-:S06]  /*0e50*/  IMAD.WIDE R4, R13, 0x4, R4 ;  /* 0x000000040d047825 */ /* 0x004fcc00078e0204 */
        /* <DEDUP_REMOVED lines=34> */
.L_x_61:
        /* <DEDUP_REMOVED lines=11> */
.L_x_60:
[----:B------:R-:W-:Y:S05]  /*1130*/  BSYNC.RECONVERGENT B6 ;  /* 0x0000000000067941 */ /* 0x000fea0003800200 */
.L_x_59:
[----:B------:R-:W-:-:S05]  /*1140*/  VIADD R16, R16, 0x1 ;  /* 0x0000000110107836 */ /* 0x000fca0000000000 */
[----:B------:R-:W-:-:S13]  /*1150*/  ISETP.NE.AND P0, PT, R16, R27, PT ;  /* 0x0000001b1000720c */ /* 0x000fda0003f05270 */
[----:B------:R-:W-:Y:S05]  /*1160*/  @P0 BRA `(.L_x_62) ;  /* 0xfffffff800e00947 */ /* 0x000fea000383ffff */
[----:B------:R-:W-:Y:S05]  /*1170*/  EXIT ;  /* 0x000000000000794d */ /* 0x000fea0003800000 */
.L_x_63:
        /* <DEDUP_REMOVED lines=16> */
.L_x_259:


//--------------------- .text._Z18schedule_evictionsILi4ELi8EEvPiS0_PKiS2_S2_S2_S2_S2_S2_S2_iiii --------------------------
	.section	.text._Z18schedule_evictionsILi4ELi8EEvPiS0_PKiS2_S2_S2_S2_S2_S2_S2_iiii,"ax",@progbits
	.align	128
        .global         _Z18schedule_evictionsILi4ELi8EEvPiS0_PKiS2_S2_S2_S2_S2_S2_S2_iiii
        .type           _Z18schedule_evictionsILi4ELi8EEvPiS0_PKiS2_S2_S2_S2_S2_S2_S2_iiii,@function
        .size           _Z18schedule_evictionsILi4ELi8EEvPiS0_PKiS2_S2_S2_S2_S2_S2_S2_iiii,(.L_x_260 - _Z18schedule_evictionsILi4ELi8EEvPiS0_PKiS2_S2_S2_S2_S2_S2_S2_iiii)
        .other          _Z18schedule_evictionsILi4ELi8EEvPiS0_PKiS2_S2_S2_S2_S2_S2_S2_iiii,@"STO_CUDA_ENTRY STV_DEFAULT"
_Z18schedule_evictionsILi4ELi8EEvPiS0_PKiS2_S2_S2_S2_S2_S2_S2_iiii:
.text._Z18schedule_evictionsILi4ELi8EEvPiS0_PKiS2_S2_S2_S2_S2_S2_S2_iiii:
        /* <DEDUP_REMOVED lines=32> */
.L_x_64:
        /* <DEDUP_REMOVED lines=19> */
.L_x_65:
        /* <DEDUP_REMOVED lines=12> */
.L_x_66:
        /* <DEDUP_REMOVED lines=12> */
.L_x_67:
        /* <DEDUP_REMOVED lines=15> */
.L_x_70:
        /* <DEDUP_REMOVED lines=28> */
.L_x_69:
        /* <DEDUP_REMOVED lines=25> */
.L_x_72:
        /* <DEDUP_REMOVED lines=19> */
.L_x_73:
        /* <DEDUP_REMOVED lines=9> */
.L_x_74:
        /* <DEDUP_REMOVED lines=8> */
.L_x_71:
[----:B------:R-:W-:Y:S05]  /*0b30*/  BSYNC.RECONVERGENT B0 ;  /* 0x0000000000007941 */ /* 0x000fea0003800200 */
.L_x_68:
[----:B------:R-:W-:-:S13]  /*0b40*/  ISETP.GE.AND P0, PT, R22, 0x1, PT ;  /* 0x000000011600780c */ /* 0x000fda0003f06270 */
[----:B------:R-:W-:Y:S05]  /*0b50*/  @!P0 EXIT ;  /* 0x000000000000894d */ /* 0x000fea0003800000 */
[----:B------:R-:W-:Y:S01]  /*0b60*/  IMAD.SHL.U32 R17, R17, 0x4, RZ ;  /* 0x0000000411117824 */ /* 0x000fe200078e00ff */
[----:B------:R-:W-:Y:S01]  /*0b70*/  VIMNMX R25, PT, PT, R25, 0x1, !PT ;  /* 0x0000000119197848 */ /* 0x000fe20007fe0100 */
[----:B------:R-:W-:Y:S01]  /*0b80*/  IMAD.MOV.U32 R18, RZ, RZ, RZ ;  /* 0x000000ffff127224 */ /* 0x000fe200078e00ff */
[----:B------:R-:W-:-:S07]  /*0b90*/  MOV R26, RZ ;  /* 0x000000ff001a7202 */ /* 0x000fce0000000f00 */
.L_x_78:
        /* <DEDUP_REMOVED lines=57> */
.L_x_77:
        /* <DEDUP_REMOVED lines=9> */
[----:B------:R-:W-:-:S05]  /*0fc0*/  HFMA2 R0, -RZ, RZ, 0, 2.384185791015625e-07 ;  /* 0x00000004ff007431 */ /* 0x000fca00000001ff */
[----:B------:R0:W-:Y:S02]  /*0fd0*/  STS [R19], R0 ;  /* 0x0000000013007388 */ /* 0x0001e40000000800 */
.L_x_76:
[----:B------:R-:W-:Y:S05]  /*0fe0*/  BSYNC.RECONVERGENT B6 ;  /* 0x0000000000067941 */ /* 0x000fea0003800200 */
.L_x_75:
[----:B------:R-:W-:-:S05]  /*0ff0*/  VIADD R26, R26, 0x1 ;  /* 0x000000011a1a7836 */ /* 0x000fca0000000000 */
[----:B------:R-:W-:-:S13]  /*1000*/  ISETP.NE.AND P0, PT, R26, R25, PT ;  /* 0x000000191a00720c */ /* 0x000fda0003f05270 */
[----:B------:R-:W-:Y:S05]  /*1010*/  @P0 BRA `(.L_x_78) ;  /* 0xfffffff800e00947 */ /* 0x000fea000383ffff */
[----:B------:R-:W-:Y:S05]  /*1020*/  EXIT ;  /* 0x000000000000794d */ /* 0x000fea0003800000 */
.L_x_79:
        /* <DEDUP_REMOVED lines=13> */
.L_x_260:


//--------------------- .text._Z18schedule_evictionsILi4ELi4EEvPiS0_PKiS2_S2_S2_S2_S2_S2_S2_iiii --------------------------
	.section	.text._Z18schedule_evictionsILi4ELi4EEvPiS0_PKiS2_S2_S2_S2_S2_S2_S2_iiii,"ax",@progbits
	.align	128
        .global         _Z18schedule_evictionsILi4ELi4EEvPiS0_PKiS2_S2_S2_S2_S2_S2_S2_iiii
        .type           _Z18schedule_evictionsILi4ELi4EEvPiS0_PKiS2_S2_S2_S2_S2_S2_S2_iiii,@function
        .size           _Z18schedule_evictionsILi4ELi4EEvPiS0_PKiS2_S2_S2_S2_S2_S2_S2_iiii,(.L_x_261 - _Z18schedule_evictionsILi4ELi4EEvPiS0_PKiS2_S2_S2_S2_S2_S2_S2_iiii)
        .other          _Z18schedule_evictionsILi4ELi4EEvPiS0_PKiS2_S2_S2_S2_S2_S2_S2_iiii,@"STO_CUDA_ENTRY STV_DEFAULT"
_Z18schedule_evictionsILi4ELi4EEvPiS0_PKiS2_S2_S2_S2_S2_S2_S2_iiii:
.text._Z18schedule_evictionsILi4ELi4EEvPiS0_PKiS2_S2_S2_S2_S2_S2_S2_iiii:
        /* <DEDUP_REMOVED lines=32> */
.L_x_80:
        /* <DEDUP_REMOVED lines=19> */
.L_x_81:
        /* <DEDUP_REMOVED lines=12> */
.L_x_82:
        /* <DEDUP_REMOVED lines=12> */
.L_x_83:
        /* <DEDUP_REMOVED lines=15> */
.L_x_86:
        /* <DEDUP_REMOVED lines=28> */
.L_x_85:
        /* <DEDUP_REMOVED lines=25> */
.L_x_88:
        /* <DEDUP_REMOVED lines=19> */
.L_x_89:
        /* <DEDUP_REMOVED lines=9> */
.L_x_90:
        /* <DEDUP_REMOVED lines=8> */
.L_x_87:
[----:B------:R-:W-:Y:S05]  /*0b30*/  BSYNC.RECONVERGENT B0 ;  /* 0x0000000000007941 */ /* 0x000fea0003800200 */
.L_x_84:
[----:B------:R-:W-:-:S13]  /*0b40*/  ISETP.GE.AND P0, PT, R22, 0x1, PT ;  /* 0x000000011600780c */ /* 0x000fda0003f06270 */
[----:B------:R-:W-:Y:S05]  /*0b50*/  @!P0 EXIT ;  /* 0x000000000000894d */ /* 0x000fea0003800000 */
[----:B------:R-:W-:Y:S01]  /*0b60*/  IMAD.SHL.U32 R17, R17, 0x4, RZ ;  /* 0x0000000411117824 */ /* 0x000fe200078e00ff */
[----:B------:R-:W-:Y:S01]  /*0b70*/  VIMNMX R25, PT, PT, R25, 0x1, !PT ;  /* 0x0000000119197848 */ /* 0x000fe20007fe0100 */
[----:B------:R-:W-:Y:S01]  /*0b80*/  IMAD.MOV.U32 R18, RZ, RZ, RZ ;  /* 0x000000ffff127224 */ /* 0x000fe200078e00ff */
[----:B------:R-:W-:-:S07]  /*0b90*/  MOV R26, RZ ;  /* 0x000000ff001a7202 */ /* 0x000fce0000000f00 */
.L_x_94:
        /* <DEDUP_REMOVED lines=57> */
.L_x_93:
        /* <DEDUP_REMOVED lines=11> */
.L_x_92:
[----:B------:R-:W-:Y:S05]  /*0fe0*/  BSYNC.RECONVERGENT B6 ;  /* 0x0000000000067941 */ /* 0x000fea0003800200 */
.L_x_91:
[----:B------:R-:W-:-:S05]  /*0ff0*/  VIADD R26, R26, 0x1 ;  /* 0x000000011a1a7836 */ /* 0x000fca0000000000 */
[----:B------:R-:W-:-:S13]  /*1000*/  ISETP.NE.AND P0, PT, R26, R25, PT ;  /* 0x000000191a00720c */ /* 0x000fda0003f05270 */
[----:B------:R-:W-:Y:S05]  /*1010*/  @P0 BRA `(.L_x_94) ;  /* 0xfffffff800e00947 */ /* 0x000fea000383ffff */
[----:B------:R-:W-:Y:S05]  /*1020*/  EXIT ;  /* 0x000000000000794d */ /* 0x000fea0003800000 */
.L_x_95:
        /* <DEDUP_REMOVED lines=13> */
.L_x_261:


//--------------------- .text._Z18schedule_evictionsILi4ELi2EEvPiS0_PKiS2_S2_S2_S2_S2_S2_S2_iiii --------------------------
	.section	.text._Z18schedule_evictionsILi4ELi2EEvPiS0_PKiS2_S2_S2_S2_S2_S2_S2_iiii,"ax",@progbits
	.align	128
        .global         _Z18schedule_evictionsILi4ELi2EEvPiS0_PKiS2_S2_S2_S2_S2_S2_S2_iiii
        .type           _Z18schedule_evictionsILi4ELi2EEvPiS0_PKiS2_S2_S2_S2_S2_S2_S2_iiii,@function
        .size           _Z18schedule_evictionsILi4ELi2EEvPiS0_PKiS2_S2_S2_S2_S2_S2_S2_iiii,(.L_x_262 - _Z18schedule_evictionsILi4ELi2EEvPiS0_PKiS2_S2_S2_S2_S2_S2_S2_iiii)
        .other          _Z18schedule_evictionsILi4ELi2EEvPiS0_PKiS2_S2_S2_S2_S2_S2_S2_iiii,@"STO_CUDA_ENTRY STV_DEFAULT"
_Z18schedule_evictionsILi4ELi2EEvPiS0_PKiS2_S2_S2_S2_S2_S2_S2_iiii:
.text._Z18schedule_evictionsILi4ELi2EEvPiS0_PKiS2_S2_S2_S2_S2_S2_S2_iiii:
        /* <DEDUP_REMOVED lines=32> */
.L_x_96:
        /* <DEDUP_REMOVED lines=19> */
.L_x_97:
        /* <DEDUP_REMOVED lines=12> */
.L_x_98:
        /* <DEDUP_REMOVED lines=12> */
.L_x_99:
        /* <DEDUP_REMOVED lines=15> */
.L_x_102:
        /* <DEDUP_REMOVED lines=32> */
.L_x_101:
        /* <DEDUP_REMOVED lines=27> */
.L_x_104:
        /* <DEDUP_REMOVED lines=20> */
.L_x_105:
        /* <DEDUP_REMOVED lines=9> */
.L_x_106:
        /* <DEDUP_REMOVED lines=8> */
.L_x_103:
[----:B------:R-:W-:Y:S05]  /*0ba0*/  BSYNC.RECONVERGENT B0 ;  /* 0x0000000000007941 */ /* 0x000fea0003800200 */
.L_x_100:
[----:B------:R-:W-:-:S13]  /*0bb0*/  ISETP.GE.AND P0, PT, R16, 0x1, PT ;  /* 0x000000011000780c */ /* 0x000fda0003f06270 */
[----:B------:R-:W-:Y:S05]  /*0bc0*/  @!P0 EXIT ;  /* 0x000000000000894d */ /* 0x000fea0003800000 */
[----:B------:R-:W-:Y:S01]  /*0bd0*/  IMAD.SHL.U32 R19, R19, 0x4, RZ ;  /* 0x0000000413137824 */ /* 0x000fe200078e00ff */
[----:B------:R-:W-:Y:S01]  /*0be0*/  VIMNMX R27, PT, PT, R25, 0x1, !PT ;  /* 0x00000001191b7848 */ /* 0x000fe20007fe0100 */
[----:B------:R-:W-:Y:S01]  /*0bf0*/  IMAD.MOV.U32 R22, RZ, RZ, RZ ;  /* 0x000000ffff167224 */ /* 0x000fe200078e00ff */
[----:B------:R-:W-:-:S07]  /*0c00*/  MOV R16, RZ ;  /* 0x000000ff00107202 */ /* 0x000fce0000000f00 */
.L_x_110:
        /* <DEDUP_REMOVED lines=57> */
.L_x_109:
        /* <DEDUP_REMOVED lines=11> */
.L_x_108:
[----:B------:R-:W-:Y:S05]  /*1050*/  BSYNC.RECONVERGENT B6 ;  /* 0x0000000000067941 */ /* 0x000fea0003800200 */
.L_x_107:
[----:B------:R-:W-:-:S05]  /*1060*/  VIADD R16, R16, 0x1 ;  /* 0x0000000110107836 */ /* 0x000fca0000000000 */
[----:B------:R-:W-:-:S13]  /*1070*/  ISETP.NE.AND P0, PT, R16, R27, PT ;  /* 0x0000001b1000720c */ /* 0x000fda0003f05270 */
[----:B------:R-:W-:Y:S05]  /*1080*/  @P0 BRA `(.L_x_110) ;  /* 0xfffffff800e00947 */ /* 0x000fea000383ffff */
[----:B------:R-:W-:Y:S05]  /*1090*/  EXIT ;  /* 0x000000000000794d */ /* 0x000fea0003800000 */
.L_x_111:
        /* <DEDUP_REMOVED lines=14> */
.L_x_262:


//--------------------- .text._Z18schedule_evictionsILi4ELi1EEvPiS0_PKiS2_S2_S2_S2_S2_S2_S2_iiii --------------------------
	.section	.text._Z18schedule_evictionsILi4ELi1EEvPiS0_PKiS2_S2_S2_S2_S2_S2_S2_iiii,"ax",@progbits
	.align	128
        .global         _Z18schedule_evictionsILi4ELi1EEvPiS0_PKiS2_S2_S2_S2_S2_S2_S2_iiii
        .type           _Z18schedule_evictionsILi4ELi1EEvPiS0_PKiS2_S2_S2_S2_S2_S2_S2_iiii,@function
        .size           _Z18schedule_evictionsILi4ELi1EEvPiS0_PKiS2_S2_S2_S2_S2_S2_S2_iiii,(.L_x_263 - _Z18schedule_evictionsILi4ELi1EEvPiS0_PKiS2_S2_S2_S2_S2_S2_S2_iiii)
        .other          _Z18schedule_evictionsILi4ELi1EEvPiS0_PKiS2_S2_S2_S2_S2_S2_S2_iiii,@"STO_CUDA_ENTRY STV_DEFAULT"
_Z18schedule_evictionsILi4ELi1EEvPiS0_PKiS2_S2_S2_S2_S2_S2_S2_iiii:
.text._Z18schedule_evictionsILi4ELi1EEvPiS0_PKiS2_S2_S2_S2_S2_S2_S2_iiii:
        /* <DEDUP_REMOVED lines=32> */
.L_x_112:
        /* <DEDUP_REMOVED lines=19> */
.L_x_113:
        /* <DEDUP_REMOVED lines=12> */
.L_x_114:
        /* <DEDUP_REMOVED lines=12> */
.L_x_115:
        /* <DEDUP_REMOVED lines=15> */
.L_x_118:
        /* <DEDUP_REMOVED lines=40> */
.L_x_117:
        /* <DEDUP_REMOVED lines=31> */
.L_x_120:
        /* <DEDUP_REMOVED lines=22> */
.L_x_121:
        /* <DEDUP_REMOVED lines=9> */
.L_x_122:
        /* <DEDUP_REMOVED lines=8> */
.L_x_119:
[----:B------:R-:W-:Y:S05]  /*0c80*/  BSYNC.RECONVERGENT B0 ;  /* 0x0000000000007941 */ /* 0x000fea0003800200 */
.L_x_116:
[----:B------:R-:W-:-:S13]  /*0c90*/  ISETP.GE.AND P0, PT, R22, 0x1, PT ;  /* 0x000000011600780c */ /* 0x000fda0003f06270 */
[----:B------:R-:W-:Y:S05]  /*0ca0*/  @!P0 EXIT ;  /* 0x000000000000894d */ /* 0x000fea0003800000 */
[----:B------:R-:W-:Y:S01]  /*0cb0*/  IMAD.SHL.U32 R19, R19, 0x4, RZ ;  /* 0x0000000413137824 */ /* 0x000fe200078e00ff */
[----:B------:R-:W-:Y:S01]  /*0cc0*/  VIMNMX R27, PT, PT, R25, 0x1, !PT ;  /* 0x00000001191b7848 */ /* 0x000fe20007fe0100 */
[----:B------:R-:W-:Y:S01]  /*0cd0*/  IMAD.MOV.U32 R22, RZ, RZ, RZ ;  /* 0x000000ffff167224 */ /* 0x000fe200078e00ff */
[----:B0-----:R-:W-:-:S07]  /*0ce0*/  MOV R16, RZ ;  /* 0x000000ff00107202 */ /* 0x001fce0000000f00 */
.L_x_126:
        /* <DEDUP_REMOVED lines=57> */
.L_x_125:
        /* <DEDUP_REMOVED lines=11> */
.L_x_124:
[----:B------:R-:W-:Y:S05]  /*1130*/  BSYNC.RECONVERGENT B6 ;  /* 0x0000000000067941 */ /* 0x000fea0003800200 */
.L_x_123:
[----:B------:R-:W-:-:S05]  /*1140*/  VIADD R16, R16, 0x1 ;  /* 0x0000000110107836 */ /* 0x000fca0000000000 */
[----:B------:R-:W-:-:S13]  /*1150*/  ISETP.NE.AND P0, PT, R16, R27, PT ;  /* 0x0000001b1000720c */ /* 0x000fda0003f05270 */
[----:B------:R-:W-:Y:S05]  /*1160*/  @P0 BRA `(.L_x_126) ;  /* 0xfffffff800e00947 */ /* 0x000fea000383ffff */
[----:B------:R-:W-:Y:S05]  /*1170*/  EXIT ;  /* 0x000000000000794d */ /* 0x000fea0003800000 */
.L_x_127:
        /* <DEDUP_REMOVED lines=16> */
.L_x_263:


//--------------------- .text._Z18schedule_evictionsILi2ELi8EEvPiS0_PKiS2_S2_S2_S2_S2_S2_S2_iiii --------------------------
	.section	.text._Z18schedule_evictionsILi2ELi8EEvPiS0_PKiS2_S2_S2_S2_S2_S2_S2_iiii,"ax",@progbits
	.align	128
        .global         _Z18schedule_evictionsILi2ELi8EEvPiS0_PKiS2_S2_S2_S2_S2_S2_S2_iiii
        .type           _Z18schedule_evictionsILi2ELi8EEvPiS0_PKiS2_S2_S2_S2_S2_S2_S2_iiii,@function
        .size           _Z18schedule_evictionsILi2ELi8EEvPiS0_PKiS2_S2_S2_S2_S2_S2_S2_iiii,(.L_x_264 - _Z18schedule_evictionsILi2ELi8EEvPiS0_PKiS2_S2_S2_S2_S2_S2_S2_iiii)
        .other          _Z18schedule_evictionsILi2ELi8EEvPiS0_PKiS2_S2_S2_S2_S2_S2_S2_iiii,@"STO_CUDA_ENTRY STV_DEFAULT"
_Z18schedule_evictionsILi2ELi8EEvPiS0_PKiS2_S2_S2_S2_S2_S2_S2_iiii:
.text._Z18schedule_evictionsILi2ELi8EEvPiS0_PKiS2_S2_S2_S2_S2_S2_S2_iiii:
        /* <DEDUP_REMOVED lines=32> */
.L_x_128:
        /* <DEDUP_REMOVED lines=19> */
.L_x_129:
        /* <DEDUP_REMOVED lines=12> */
.L_x_130:
        /* <DEDUP_REMOVED lines=12> */
.L_x_131:
        /* <DEDUP_REMOVED lines=15> */
.L_x_134:
        /* <DEDUP_REMOVED lines=28> */
.L_x_133:
        /* <DEDUP_REMOVED lines=25> */
.L_x_136:
        /* <DEDUP_REMOVED lines=19> */
.L_x_137:
        /* <DEDUP_REMOVED lines=9> */
.L_x_138:
        /* <DEDUP_REMOVED lines=8> */
.L_x_135:
[----:B------:R-:W-:Y:S05]  /*0b30*/  BSYNC.RECONVERGENT B0 ;  /* 0x0000000000007941 */ /* 0x000fea0003800200 */
.L_x_132:
[----:B------:R-:W-:-:S13]  /*0b40*/  ISETP.GE.AND P0, PT, R22, 0x1, PT ;  /* 0x000000011600780c */ /* 0x000fda0003f06270 */
[----:B------:R-:W-:Y:S05]  /*0b50*/  @!P0 EXIT ;  /* 0x000000000000894d */ /* 0x000fea0003800000 */
[----:B------:R-:W-:Y:S01]  /*0b60*/  IMAD.SHL.U32 R17, R17, 0x2, RZ ;  /* 0x0000000211117824 */ /* 0x000fe200078e00ff */
[----:B------:R-:W-:Y:S01]  /*0b70*/  VIMNMX R25, PT, PT, R25, 0x1, !PT ;  /* 0x0000000119197848 */ /* 0x000fe20007fe0100 */
[----:B------:R-:W-:Y:S01]  /*0b80*/  IMAD.MOV.U32 R18, RZ, RZ, RZ ;  /* 0x000000ffff127224 */ /* 0x000fe200078e00ff */
[----:B------:R-:W-:-:S07]  /*0b90*/  MOV R26, RZ ;  /* 0x000000ff001a7202 */ /* 0x000fce0000000f00 */
.L_x_142:
[----:B------:R-:W2:Y:S01]  /*0ba0*/  LDCU.64 UR4, c[0x0][0x390] ;  /* 0x00007200ff0477ac */ /* 0x000ea20008000a00 */
[----:B01----:R-:W-:Y:S01]  /*0bb0*/  IADD3 R0, P0, PT, R26, R17, RZ ;  /* 0x000000111a007210 */ /* 0x003fe20007f1e0ff */
[----:B------:R-:W0:Y:S03]  /*0bc0*/  LDC.64 R8, c[0x0][0x3a0] ;  /* 0x0000e800ff087b82 */ /* 0x000e260000000a00 */
[----:B------:R-:W-:-:S05]  /*0bd0*/  LEA.HI.X.SX32 R3, R17, RZ, 0x1, P0 ;  /* 0x000000ff11037211 */ /* 0x000fca00000f0eff */
[----:B------:R-:W1:Y:S01]  /*0be0*/  LDC.64 R4, c[0x0][0x3a8] ;  /* 0x0000ea00ff047b82 */ /* 0x000e620000000a00 */
[----:B--2---:R-:W-:-:S07]  /*0bf0*/  LEA R12, P0, R0, UR4, 0x2 ;  /* 0x00000004000c7c11 */ /* 0x004fce000f8010ff */
[----:B------:R-:W2:Y:S01]  /*0c00*/  LDC.64 R6, c[0x0][0x3b0] ;  /* 0x0000ec00ff067b82 */ /* 0x000ea20000000a00 */
[----:B------:R-:W3:Y:S01]  /*0c10*/  LDCU UR4, c[0x0][0x3d4] ;  /* 0x00007a80ff0477ac */ /* 0x000ee20008000800 */
[----:B------:R-:W-:-:S05]  /*0c20*/  LEA.HI.X R13, R0, UR5, R3, 0x2, P0 ;  /* 0x00000005000d7c11 */ /* 0x000fca00080f1403 */
[----:B------:R-:W4:Y:S02]  /*0c30*/  LDG.E.CONSTANT R12, desc[UR36][R12.64] ;  /* 0x000000240c0c7981 */ /* 0x000f24000c1e9900 */
[----:B----4-:R-:W-:-:S04]  /*0c40*/  LEA.HI R0, R12, R12, RZ, 0x1 ;  /* 0x0000000c0c007211 */ /* 0x010fc800078f08ff */
[----:B------:R-:W-:-:S05]  /*0c50*/  SHF.R.S32.HI R3, RZ, 0x1, R0 ;  /* 0x00000001ff037819 */ /* 0x000fca0000011400 */
[----:B0-----:R-:W-:-:S04]  /*0c60*/  IMAD.WIDE R8, R3, 0x4, R8 ;  /* 0x0000000403087825 */ /* 0x001fc800078e0208 */
[C---:B-1----:R-:W-:Y:S02]  /*0c70*/  IMAD.WIDE R10, R3.reuse, 0x4, R4 ;  /* 0x00000004030a7825 */ /* 0x042fe400078e0204 */
[----:B------:R-:W3:Y:S01]  /*0c80*/  LDG.E.CONSTANT R8, desc[UR36][R8.64] ;  /* 0x0000002408087981 */ /* 0x000ee2000c1e9900 */
[----:B------:R-:W0:Y:S03]  /*0c90*/  LDC.64 R4, c[0x0][0x3c0] ;  /* 0x0000f000ff047b82 */ /* 0x000e260000000a00 */
[----:B------:R-:W3:Y:S01]  /*0ca0*/  LDG.E.CONSTANT R11, desc[UR36][R10.64] ;  /* 0x000000240a0b7981 */ /* 0x000ee2000c1e9900 */
[----:B--2---:R-:W-:-:S06]  /*0cb0*/  IMAD.WIDE R6, R3, 0x4, R6 ;  /* 0x0000000403067825 */ /* 0x004fcc00078e0206 */
[----:B------:R-:W2:Y:S01]  /*0cc0*/  LDG.E.CONSTANT R6, desc[UR36][R6.64] ;  /* 0x0000002406067981 */ /* 0x000ea2000c1e9900 */
[----:B---3--:R-:W-:-:S04]  /*0cd0*/  IMAD R19, R8, UR4, R11 ;  /* 0x0000000408137c24 */ /* 0x008fc8000f8e020b */
[----:B------:R-:W-:-:S04]  /*0ce0*/  IMAD.IADD R13, R16, 0x1, R19 ;  /* 0x00000001100d7824 */ /* 0x000fc800078e0213 */
[----:B0-----:R-:W-:-:S06]  /*0cf0*/  IMAD.WIDE R4, R13, 0x4, R4 ;  /* 0x000000040d047825 */ /* 0x001fcc00078e0204 */
[----:B------:R-:W3:Y:S01]  /*0d00*/  LDG.E.CONSTANT R4, desc[UR36][R4.64] ;  /* 0x0000002404047981 */ /* 0x000ee2000c1e9900 */
[----:B------:R-:W-:-:S05]  /*0d10*/  LOP3.LUT R3, R0, 0xfffffffe, RZ, 0xc0, !PT ;  /* 0xfffffffe00037812 */ /* 0x000fca00078ec0ff */
[----:B------:R-:W-:-:S05]  /*0d20*/  IMAD.IADD R3, R12, 0x1, -R3 ;  /* 0x000000010c037824 */ /* 0x000fca00078e0a03 */
[----:B--2---:R-:W-:Y:S01]  /*0d30*/  LEA R21, R6, R3, 0x1 ;  /* 0x0000000306157211 */ /* 0x004fe200078e08ff */
[----:B------:R-:W-:Y:S03]  /*0d40*/  BSSY.RECONVERGENT B6, `(.L_x_139) ;  /* 0x0000029000067945 */ /* 0x000fe60003800200 */
[----:B---3--:R-:W-:-:S13]  /*0d50*/  ISETP.GE.AND P0, PT, R21, R4, PT ;  /* 0x000000041500720c */ /* 0x008fda0003f06270 */
        /* <DEDUP_REMOVED lines=28> */
.L_x_141:
        /* <DEDUP_REMOVED lines=9> */
[----:B------:R-:W-:-:S05]  /*0fb0*/  HFMA2 R0, -RZ, RZ, 0, 1.1920928955078125e-07 ;  /* 0x00000002ff007431 */ /* 0x000fca00000001ff */
[----:B------:R0:W-:Y:S02]  /*0fc0*/  STS [R19], R0 ;  /* 0x0000000013007388 */ /* 0x0001e40000000800 */
.L_x_140:
[----:B------:R-:W-:Y:S05]  /*0fd0*/  BSYNC.RECONVERGENT B6 ;  /* 0x0000000000067941 */ /* 0x000fea0003800200 */
.L_x_139:
[----:B------:R-:W-:-:S05]  /*0fe0*/  VIADD R26, R26, 0x1 ;  /* 0x000000011a1a7836 */ /* 0x000fca0000000000 */
[----:B------:R-:W-:-:S13]  /*0ff0*/  ISETP.NE.AND P0, PT, R26, R25, PT ;  /* 0x000000191a00720c */ /* 0x000fda0003f05270 */
[----:B------:R-:W-:Y:S05]  /*1000*/  @P0 BRA `(.L_x_142) ;  /* 0xfffffff800e40947 */ /* 0x000fea000383ffff */
[----:B------:R-:W-:Y:S05]  /*1010*/  EXIT ;  /* 0x000000000000794d */ /* 0x000fea0003800000 */
.L_x_143:
        /* <DEDUP_REMOVED lines=14> */
.L_x_264:


//--------------------- .text._Z18schedule_evictionsILi2ELi4EEvPiS0_PKiS2_S2_S2_S2_S2_S2_S2_iiii --------------------------
	.section	.text._Z18schedule_evictionsILi2ELi4EEvPiS0_PKiS2_S2_S2_S2_S2_S2_S2_iiii,"ax",@progbits
	.align	128
        .global         _Z18schedule_evictionsILi2ELi4EEvPiS0_PKiS2_S2_S2_S2_S2_S2_S2_iiii
        .type           _Z18schedule_evictionsILi2ELi4EEvPiS0_PKiS2_S2_S2_S2_S2_S2_S2_iiii,@function
        .size           _Z18schedule_evictionsILi2ELi4EEvPiS0_PKiS2_S2_S2_S2_S2_S2_S2_iiii,(.L_x_265 - _Z18schedule_evictionsILi2ELi4EEvPiS0_PKiS2_S2_S2_S2_S2_S2_S2_iiii)
        .other          _Z18schedule_evictionsILi2ELi4EEvPiS0_PKiS2_S2_S2_S2_S2_S2_S2_iiii,@"STO_CUDA_ENTRY STV_DEFAULT"
_Z18schedule_evictionsILi2ELi4EEvPiS0_PKiS2_S2_S2_S2_S2_S2_S2_iiii:
.text._Z18schedule_evictionsILi2ELi4EEvPiS0_PKiS2_S2_S2_S2_S2_S2_S2_iiii:
        /* <DEDUP_REMOVED lines=32> */
.L_x_144:
        /* <DEDUP_REMOVED lines=19> */
.L_x_145:
        /* <DEDUP_REMOVED lines=12> */
.L_x_146:
        /* <DEDUP_REMOVED lines=12> */
.L_x_147:
        /* <DEDUP_REMOVED lines=15> */
.L_x_150:
        /* <DEDUP_REMOVED lines=28> */
.L_x_149:
        /* <DEDUP_REMOVED lines=25> */
.L_x_152:
        /* <DEDUP_REMOVED lines=19> */
.L_x_153:
        /* <DEDUP_REMOVED lines=9> */
.L_x_154:
        /* <DEDUP_REMOVED lines=8> */
.L_x_151:
[----:B------:R-:W-:Y:S05]  /*0b30*/  BSYNC.RECONVERGENT B0 ;  /* 0x0000000000007941 */ /* 0x000fea0003800200 */
.L_x_148:
[----:B------:R-:W-:-:S13]  /*0b40*/  ISETP.GE.AND P0, PT, R22, 0x1, PT ;  /* 0x000000011600780c */ /* 0x000fda0003f06270 */
[----:B------:R-:W-:Y:S05]  /*0b50*/  @!P0 EXIT ;  /* 0x000000000000894d */ /* 0x000fea0003800000 */
[----:B------:R-:W-:Y:S01]  /*0b60*/  IMAD.SHL.U32 R17, R17, 0x2, RZ ;  /* 0x0000000211117824 */ /* 0x000fe200078e00ff */
[----:B------:R-:W-:Y:S01]  /*0b70*/  VIMNMX R25, PT, PT, R25, 0x1, !PT ;  /* 0x0000000119197848 */ /* 0x000fe20007fe0100 */
[----:B------:R-:W-:Y:S01]  /*0b80*/  IMAD.MOV.U32 R18, RZ, RZ, RZ ;  /* 0x000000ffff127224 */ /* 0x000fe200078e00ff */
[----:B------:R-:W-:-:S07]  /*0b90*/  MOV R26, RZ ;  /* 0x000000ff001a7202 */ /* 0x000fce0000000f00 */
.L_x_158:
        /* <DEDUP_REMOVED lines=56> */
.L_x_157:
        /* <DEDUP_REMOVED lines=11> */
.L_x_156:
[----:B------:R-:W-:Y:S05]  /*0fd0*/  BSYNC.RECONVERGENT B6 ;  /* 0x0000000000067941 */ /* 0x000fea0003800200 */
.L_x_155:
[----:B------:R-:W-:-:S05]  /*0fe0*/  VIADD R26, R26, 0x1 ;  /* 0x000000011a1a7836 */ /* 0x000fca0000000000 */
[----:B------:R-:W-:-:S13]  /*0ff0*/  ISETP.NE.AND P0, PT, R26, R25, PT ;  /* 0x000000191a00720c */ /* 0x000fda0003f05270 */
[----:B------:R-:W-:Y:S05]  /*1000*/  @P0 BRA `(.L_x_158) ;  /* 0xfffffff800e40947 */ /* 0x000fea000383ffff */
[----:B------:R-:W-:Y:S05]  /*1010*/  EXIT ;  /* 0x000000000000794d */ /* 0x000fea0003800000 */
.L_x_159:
        /* <DEDUP_REMOVED lines=14> */
.L_x_265:


//--------------------- .text._Z18schedule_evictionsILi2ELi2EEvPiS0_PKiS2_S2_S2_S2_S2_S2_S2_iiii --------------------------
	.section	.text._Z18schedule_evictionsILi2ELi2EEvPiS0_PKiS2_S2_S2_S2_S2_S2_S2_iiii,"ax",@progbits
	.align	128
        .global         _Z18schedule_evictionsILi2ELi2EEvPiS0_PKiS2_S2_S2_S2_S2_S2_S2_iiii
        .type           _Z18schedule_evictionsILi2ELi2EEvPiS0_PKiS2_S2_S2_S2_S2_S2_S2_iiii,@function
        .size           _Z18schedule_evictionsILi2ELi2EEvPiS0_PKiS2_S2_S2_S2_S2_S2_S2_iiii,(.L_x_266 - _Z18schedule_evictionsILi2ELi2EEvPiS0_PKiS2_S2_S2_S2_S2_S2_S2_iiii)
        .other          _Z18schedule_evictionsILi2ELi2EEvPiS0_PKiS2_S2_S2_S2_S2_S2_S2_iiii,@"STO_CUDA_ENTRY STV_DEFAULT"
_Z18schedule_evictionsILi2ELi2EEvPiS0_PKiS2_S2_S2_S2_S2_S2_S2_iiii:
.text._Z18schedule_evictionsILi2ELi2EEvPiS0_PKiS2_S2_S2_S2_S2_S2_S2_iiii:
        /* <DEDUP_REMOVED lines=32> */
.L_x_160:
        /* <DEDUP_REMOVED lines=19> */
.L_x_161:
        /* <DEDUP_REMOVED lines=12> */
.L_x_162:
        /* <DEDUP_REMOVED lines=12> */
.L_x_163:
        /* <DEDUP_REMOVED lines=15> */
.L_x_166:
        /* <DEDUP_REMOVED lines=32> */
.L_x_165:
        /* <DEDUP_REMOVED lines=27> */
.L_x_168:
        /* <DEDUP_REMOVED lines=20> */
.L_x_169:
        /* <DEDUP_REMOVED lines=9> */
.L_x_170:
        /* <DEDUP_REMOVED lines=8> */
.L_x_167:
[----:B------:R-:W-:Y:S05]  /*0ba0*/  BSYNC.RECONVERGENT B0 ;  /* 0x0000000000007941 */ /* 0x000fea0003800200 */
.L_x_164:
[----:B------:R-:W-:-:S13]  /*0bb0*/  ISETP.GE.AND P0, PT, R16, 0x1, PT ;  /* 0x000000011000780c */ /* 0x000fda0003f06270 */
[----:B------:R-:W-:Y:S05]  /*0bc0*/  @!P0 EXIT ;  /* 0x000000000000894d */ /* 0x000fea0003800000 */
[----:B------:R-:W-:Y:S01]  /*0bd0*/  IMAD.SHL.U32 R19, R19, 0x2, RZ ;  /* 0x0000000213137824 */ /* 0x000fe200078e00ff */
[----:B------:R-:W-:Y:S01]  /*0be0*/  VIMNMX R27, PT, PT, R25, 0x1, !PT ;  /* 0x00000001191b7848 */ /* 0x000fe20007fe0100 */
[----:B------:R-:W-:Y:S01]  /*0bf0*/  IMAD.MOV.U32 R22, RZ, RZ, RZ ;  /* 0x000000ffff167224 */ /* 0x000fe200078e00ff */
[----:B------:R-:W-:-:S07]  /*0c00*/  MOV R16, RZ ;  /* 0x000000ff00107202 */ /* 0x000fce0000000f00 */
.L_x_174:
        /* <DEDUP_REMOVED lines=56> */
.L_x_173:
        /* <DEDUP_REMOVED lines=11> */
.L_x_172:
[----:B------:R-:W-:Y:S05]  /*1040*/  BSYNC.RECONVERGENT B6 ;  /* 0x0000000000067941 */ /* 0x000fea0003800200 */
.L_x_171:
[----:B------:R-:W-:-:S05]  /*1050*/  VIADD R16, R16, 0x1 ;  /* 0x0000000110107836 */ /* 0x000fca0000000000 */
[----:B------:R-:W-:-:S13]  /*1060*/  ISETP.NE.AND P0, PT, R16, R27, PT ;  /* 0x0000001b1000720c */ /* 0x000fda0003f05270 */
[----:B------:R-:W-:Y:S05]  /*1070*/  @P0 BRA `(.L_x_174) ;  /* 0xfffffff800e40947 */ /* 0x000fea000383ffff */
[----:B------:R-:W-:Y:S05]  /*1080*/  EXIT ;  /* 0x000000000000794d */ /* 0x000fea0003800000 */
.L_x_175:
        /* <DEDUP_REMOVED lines=15> */
.L_x_266:


//--------------------- .text._Z18schedule_evictionsILi2ELi1EEvPiS0_PKiS2_S2_S2_S2_S2_S2_S2_iiii --------------------------
	.section	.text._Z18schedule_evictionsILi2ELi1EEvPiS0_PKiS2_S2_S2_S2_S2_S2_S2_iiii,"ax",@progbits
	.align	128
        .global         _Z18schedule_evictionsILi2ELi1EEvPiS0_PKiS2_S2_S2_S2_S2_S2_S2_iiii
        .type           _Z18schedule_evictionsILi2ELi1EEvPiS0_PKiS2_S2_S2_S2_S2_S2_S2_iiii,@function
        .size           _Z18schedule_evictionsILi2ELi1EEvPiS0_PKiS2_S2_S2_S2_S2_S2_S2_iiii,(.L_x_267 - _Z18schedule_evictionsILi2ELi1EEvPiS0_PKiS2_S2_S2_S2_S2_S2_S2_iiii)
        .other          _Z18schedule_evictionsILi2ELi1EEvPiS0_PKiS2_S2_S2_S2_S2_S2_S2_iiii,@"STO_CUDA_ENTRY STV_DEFAULT"
_Z18schedule_evictionsILi2ELi1EEvPiS0_PKiS2_S2_S2_S2_S2_S2_S2_iiii:
.text._Z18schedule_evictionsILi2ELi1EEvPiS0_PKiS2_S2_S2_S2_S2_S2_S2_iiii:
        /* <DEDUP_REMOVED lines=32> */
.L_x_176:
        /* <DEDUP_REMOVED lines=19> */
.L_x_177:
        /* <DEDUP_REMOVED lines=12> */
.L_x_178:
        /* <DEDUP_REMOVED lines=12> */
.L_x_179:
        /* <DEDUP_REMOVED lines=15> */
.L_x_182:
        /* <DEDUP_REMOVED lines=40> */
.L_x_181:
        /* <DEDUP_REMOVED lines=31> */
.L_x_184:
        /* <DEDUP_REMOVED lines=22> */
.L_x_185:
        /* <DEDUP_REMOVED lines=9> */
.L_x_186:
        /* <DEDUP_REMOVED lines=8> */
.L_x_183:
[----:B------:R-:W-:Y:S05]  /*0c80*/  BSYNC.RECONVERGENT B0 ;  /* 0x0000000000007941 */ /* 0x000fea0003800200 */
.L_x_180:
[----:B------:R-:W-:-:S13]  /*0c90*/  ISETP.GE.AND P0, PT, R22, 0x1, PT ;  /* 0x000000011600780c */ /* 0x000fda0003f06270 */
[----:B------:R-:W-:Y:S05]  /*0ca0*/  @!P0 EXIT ;  /* 0x000000000000894d */ /* 0x000fea0003800000 */
[----:B------:R-:W-:Y:S01]  /*0cb0*/  IMAD.SHL.U32 R19, R19, 0x2, RZ ;  /* 0x0000000213137824 */ /* 0x000fe200078e00ff */
[----:B------:R-:W-:Y:S01]  /*0cc0*/  VIMNMX R27, PT, PT, R25, 0x1, !PT ;  /* 0x00000001191b7848 */ /* 0x000fe20007fe0100 */
[----:B------:R-:W-:Y:S01]  /*0cd0*/  IMAD.MOV.U32 R22, RZ, RZ, RZ ;  /* 0x000000ffff167224 */ /* 0x000fe200078e00ff */
[----:B0-----:R-:W-:-:S07]  /*0ce0*/  MOV R16, RZ ;  /* 0x000000ff00107202 */ /* 0x001fce0000000f00 */
.L_x_190:
[----:B0-----:R-:W0:Y:S01]  /*0cf0*/  LDCU.64 UR4, c[0x0][0x390] ;  /* 0x00007200ff0477ac */ /* 0x001e220008000a00 */
[----:B-1----:R-:W-:Y:S01]  /*0d00*/  IADD3 R0, P0, PT, R16, R19, RZ ;  /* 0x0000001310007210 */ /* 0x002fe20007f1e0ff */
[----:B------:R-:W1:Y:S03]  /*0d10*/  LDC.64 R8, c[0x0][0x3a0] ;  /* 0x0000e800ff087b82 */ /* 0x000e660000000a00 */
[----:B------:R-:W-:-:S05]  /*0d20*/  LEA.HI.X.SX32 R3, R19, RZ, 0x1, P0 ;  /* 0x000000ff13037211 */ /* 0x000fca00000f0eff */
[----:B------:R-:W2:Y:S01]  /*0d30*/  LDC.64 R4, c[0x0][0x3a8] ;  /* 0x0000ea00ff047b82 */ /* 0x000ea20000000a00 */
[----:B0-----:R-:W-:-:S07]  /*0d40*/  LEA R12, P0, R0, UR4, 0x2 ;  /* 0x00000004000c7c11 */ /* 0x001fce000f8010ff */
[----:B------:R-:W0:Y:S01]  /*0d50*/  LDC.64 R6, c[0x0][0x3b0] ;  /* 0x0000ec00ff067b82 */ /* 0x000e220000000a00 */
[----:B------:R-:W3:Y:S01]  /*0d60*/  LDCU UR4, c[0x0][0x3d4] ;  /* 0x00007a80ff0477ac */ /* 0x000ee20008000800 */
[----:B------:R-:W-:-:S05]  /*0d70*/  LEA.HI.X R13, R0, UR5, R3, 0x2, P0 ;  /* 0x00000005000d7c11 */ /* 0x000fca00080f1403 */
[----:B------:R-:W4:Y:S02]  /*0d80*/  LDG.E.CONSTANT R12, desc[UR36][R12.64] ;  /* 0x000000240c0c7981 */ /* 0x000f24000c1e9900 */
[----:B----4-:R-:W-:-:S04]  /*0d90*/  LEA.HI R0, R12, R12, RZ, 0x1 ;  /* 0x0000000c0c007211 */ /* 0x010fc800078f08ff */
[----:B------:R-:W-:-:S05]  /*0da0*/  SHF.R.S32.HI R3, RZ, 0x1, R0 ;  /* 0x00000001ff037819 */ /* 0x000fca0000011400 */
[----:B-1----:R-:W-:-:S04]  /*0db0*/  IMAD.WIDE R8, R3, 0x4, R8 ;  /* 0x0000000403087825 */ /* 0x002fc800078e0208 */
[C---:B--2---:R-:W-:Y:S02]  /*0dc0*/  IMAD.WIDE R10, R3.reuse, 0x4, R4 ;  /* 0x00000004030a7825 */ /* 0x044fe400078e0204 */
[----:B------:R-:W3:Y:S01]  /*0dd0*/  LDG.E.CONSTANT R8, desc[UR36][R8.64] ;  /* 0x0000002408087981 */ /* 0x000ee2000c1e9900 */
[----:B------:R-:W1:Y:S03]  /*0de0*/  LDC.64 R4, c[0x0][0x3c0] ;  /* 0x0000f000ff047b82 */ /* 0x000e660000000a00 */
[----:B------:R-:W3:Y:S01]  /*0df0*/  LDG.E.CONSTANT R11, desc[UR36][R10.64] ;  /* 0x000000240a0b7981 */ /* 0x000ee2000c1e9900 */
[----:B0-----:R-:W-:-:S06]  /*0e00*/  IMAD.WIDE R6, R3, 0x4, R6 ;  /* 0x0000000403067825 */ /* 0x001fcc00078e0206 */
[----:B------:R-:W2:Y:S01]  /*0e10*/  LDG.E.CONSTANT R6, desc[UR36][R6.64] ;  /* 0x0000002406067981 */ /* 0x000ea2000c1e9900 */
[----:B---3--:R-:W-:-:S04]  /*0e20*/  IMAD R25, R8, UR4, R11 ;  /* 0x0000000408197c24 */ /* 0x008fc8000f8e020b */
[----:B------:R-:W-:-:S04]  /*0e30*/  IMAD.IADD R13, R18, 0x1, R25 ;  /* 0x00000001120d7824 */ /* 0x000fc800078e0219 */
[----:B-1----:R-:W-:-:S06]  /*0e40*/  IMAD.WIDE R4, R13, 0x4, R4 ;  /* 0x000000040d047825 */ /* 0x002fcc00078e0204 */
        /* <DEDUP_REMOVED lines=34> */
.L_x_189:
        /* <DEDUP_REMOVED lines=11> */
.L_x_188:
[----:B------:R-:W-:Y:S05]  /*1120*/  BSYNC.RECONVERGENT B6 ;  /* 0x0000000000067941 */ /* 0x000fea0003800200 */
.L_x_187:
[----:B------:R-:W-:-:S05]  /*1130*/  VIADD R16, R16, 0x1 ;  /* 0x0000000110107836 */ /* 0x000fca0000000000 */
[----:B------:R-:W-:-:S13]  /*1140*/  ISETP.NE.AND P0, PT, R16, R27, PT ;  /* 0x0000001b1000720c */ /* 0x000fda0003f05270 */
[----:B------:R-:W-:Y:S05]  /*1150*/  @P0 BRA `(.L_x_190) ;  /* 0xfffffff800e40947 */ /* 0x000fea000383ffff */
[----:B------:R-:W-:Y:S05]  /*1160*/  EXIT ;  /* 0x000000000000794d */ /* 0x000fea0003800000 */
.L_x_191:
        /* <DEDUP_REMOVED lines=9> */
.L_x_267:


//--------------------- .text._Z18schedule_evictionsILi1ELi8EEvPiS0_PKiS2_S2_S2_S2_S2_S2_S2_iiii --------------------------
	.section	.text._Z18schedule_evictionsILi1ELi8EEvPiS0_PKiS2_S2_S2_S2_S2_S2_S2_iiii,"ax",@progbits
	.align	128
        .global         _Z18schedule_evictionsILi1ELi8EEvPiS0_PKiS2_S2_S2_S2_S2_S2_S2_iiii
        .type           _Z18schedule_evictionsILi1ELi8EEvPiS0_PKiS2_S2_S2_S2_S2_S2_S2_iiii,@function
        .size           _Z18schedule_evictionsILi1ELi8EEvPiS0_PKiS2_S2_S2_S2_S2_S2_S2_iiii,(.L_x_268 - _Z18schedule_evictionsILi1ELi8EEvPiS0_PKiS2_S2_S2_S2_S2_S2_S2_iiii)
        .other          _Z18schedule_evictionsILi1ELi8EEvPiS0_PKiS2_S2_S2_S2_S2_S2_S2_iiii,@"STO_CUDA_ENTRY STV_DEFAULT"
_Z18schedule_evictionsILi1ELi8EEvPiS0_PKiS2_S2_S2_S2_S2_S2_S2_iiii:
.text._Z18schedule_evictionsILi1ELi8EEvPiS0_PKiS2_S2_S2_S2_S2_S2_S2_iiii:
        /* <DEDUP_REMOVED lines=18> */
[----:B------:R-:W-:Y:S01]  /*0120*/  IMAD.MOV.U32 R16, RZ, RZ, R27 ;  /* 0x000000ffff107224 */ /* 0x000fe200078e001b */
[----:B0-----:R-:W-:Y:S01]  /*0130*/  MOV R4, UR8 ;  /* 0x0000000800047c02 */ /* 0x001fe20008000f00 */
[----:B----4-:R-:W-:Y:S01]  /*0140*/  IMAD R19, R19, R18, RZ ;  /* 0x0000001213137224 */ /* 0x010fe200078e02ff */
[----:B------:R-:W0:Y:S01]  /*0150*/  LDC.64 R8, c[0x4][R8] ;  /* 0x0100000008087b82 */ /* 0x000e220000000a00 */
[----:B------:R-:W-:Y:S01]  /*0160*/  IMAD.X R36, RZ, RZ, UR6, P0 ;  /* 0x00000006ff247e24 */ /* 0x000fe200080e06ff */
[----:B------:R-:W-:Y:S01]  /*0170*/  UIMAD UR38, UR38, UR4, URZ ;  /* 0x00000004262672a4 */ /* 0x000fe2000f8e02ff */
[----:B------:R-:W-:-:S02]  /*0180*/  IMAD.U32 R5, RZ, RZ, UR9 ;  /* 0x00000009ff057e24 */ /* 0x000fc4000f8e00ff */
[----:B------:R-:W-:Y:S02]  /*0190*/  IMAD.MOV.U32 R6, RZ, RZ, R37 ;  /* 0x000000ffff067224 */ /* 0x000fe400078e0025 */
[----:B------:R-:W-:Y:S01]  /*01a0*/  IMAD.MOV.U32 R7, RZ, RZ, R36 ;  /* 0x000000ffff077224 */ /* 0x000fe200078e0024 */
[----:B-1----:R-:W-:Y:S01]  /*01b0*/  MOV R18, UR7 ;  /* 0x0000000700127c02 */ /* 0x002fe20008000f00 */
[----:B---3--:R1:W-:Y:S02]  /*01c0*/  STL.64 [R1], R16 ;  /* 0x0000001001007387 */ /* 0x0083e40000100a00 */
[----:B01----:R-:W-:-:S07]  /*01d0*/  IMAD R16, R27, R19, RZ ;  /* 0x000000131b107224 */ /* 0x003fce00078e02ff */
[----:B------:R-:W-:-:S07]  /*01e0*/  LEPC R20, `(.L_x_192) ;  /* 0x000000001014794e */ /* 0x000fce0000000000 */
[----:B------:R-:W-:Y:S05]  /*01f0*/  CALL.ABS.NOINC R8 ;  /* 0x0000000008007343 */ /* 0x000fea0003c00000 */
.L_x_192:
[----:B------:R-:W0:Y:S02]  /*0200*/  LDC.64 R4, c[0x0][0x3b8] ;  /* 0x0000ee00ff047b82 */ /* 0x000e240000000a00 */
[----:B0-----:R-:W-:-:S05]  /*0210*/  IMAD.WIDE R4, R27, 0x4, R4 ;  /* 0x000000041b047825 */ /* 0x001fca00078e0204 */
[----:B------:R-:W2:Y:S01]  /*0220*/  LDG.E.CONSTANT R23, desc[UR36][R4.64] ;  /* 0x0000002404177981 */ /* 0x000ea2000c1e9900 */
[----:B------:R-:W-:-:S04]  /*0230*/  IADD3 R0, PT, PT, R27, 0x1, RZ ;  /* 0x000000011b007810 */ /* 0x000fc80007ffe0ff */
[----:B------:R-:W-:-:S13]  /*0240*/  ISETP.GE.AND P0, PT, R0, UR38, PT ;  /* 0x0000002600007c0c */ /* 0x000fda000bf06270 */
[----:B------:R0:W5:Y:S01]  /*0250*/  @!P0 LDG.E.CONSTANT R18, desc[UR36][R24.64+0x4] ;  /* 0x0000042418128981 */ /* 0x000162000c1e9900 */
[----:B--2---:R-:W-:-:S13]  /*0260*/  ISETP.NE.AND P0, PT, R23, RZ, PT ;  /* 0x000000ff1700720c */ /* 0x004fda0003f05270 */
[----:B0-----:R-:W-:Y:S05]  /*0270*/  @!P0 EXIT ;  /* 0x000000000000894d */ /* 0x001fea0003800000 */
[----:B------:R-:W-:Y:S01]  /*0280*/  IMAD.MOV.U32 R22, RZ, RZ, R27 ;  /* 0x000000ffff167224 */ /* 0x000fe200078e001b */
[----:B------:R-:W-:Y:S01]  /*0290*/  MOV R26, 0x0 ;  /* 0x00000000001a7802 */ /* 0x000fe20000000f00 */
[----:B------:R-:W0:Y:S01]  /*02a0*/  LDCU.64 UR4, c[0x4][0x10] ;  /* 0x01000200ff0477ac */ /* 0x000e220008000a00 */
[----:B------:R-:W-:Y:S02]  /*02b0*/  IMAD.MOV.U32 R6, RZ, RZ, R37 ;  /* 0x000000ffff067224 */ /* 0x000fe400078e0025 */
[----:B------:R1:W-:Y:S01]  /*02c0*/  STL.64 [R1], R22 ;  /* 0x0000001601007387 */ /* 0x0003e20000100a00 */
[----:B------:R1:W2:Y:S01]  /*02d0*/  LDC.64 R8, c[0x4][R26] ;  /* 0x010000001a087b82 */ /* 0x0002a20000000a00 */
[----:B------:R-:W-:Y:S02]  /*02e0*/  IMAD.MOV.U32 R7, RZ, RZ, R36 ;  /* 0x000000ffff077224 */ /* 0x000fe400078e0024 */
[----:B0-----:R-:W-:Y:S01]  /*02f0*/  IMAD.U32 R4, RZ, RZ, UR4 ;  /* 0x00000004ff047e24 */ /* 0x001fe2000f8e00ff */
[----:B-1----:R-:W-:-:S07]  /*0300*/  MOV R5, UR5 ;  /* 0x0000000500057c02 */ /* 0x002fce0008000f00 */
[----:B------:R-:W-:-:S07]  /*0310*/  LEPC R20, `(.L_x_193) ;  /* 0x000000001014794e */ /* 0x000fce0000000000 */
[----:B--2--5:R-:W-:Y:S05]  /*0320*/  CALL.ABS.NOINC R8 ;  /* 0x0000000008007343 */ /* 0x024fea0003c00000 */
.L_x_193:
[----:B------:R-:W-:Y:S01]  /*0330*/  IADD3 R25, PT, PT, -R17, R18, RZ ;  /* 0x0000001211197210 */ /* 0x000fe20007ffe1ff */
[----:B------:R-:W-:Y:S01]  /*0340*/  IMAD.MOV.U32 R24, RZ, RZ, R27 ;  /* 0x000000ffff187224 */ /* 0x000fe200078e001b */
[----:B------:R0:W1:Y:S01]  /*0350*/  LDC.64 R8, c[0x4][R26] ;  /* 0x010000001a087b82 */ /* 0x0000620000000a00 */
[----:B------:R-:W2:Y:S01]  /*0360*/  LDCU.64 UR4, c[0x4][0x18] ;  /* 0x01000300ff0477ac */ /* 0x000ea20008000a00 */
[----:B------:R-:W-:Y:S02]  /*0370*/  IMAD.MOV.U32 R6, RZ, RZ, R37 ;  /* 0x000000ffff067224 */ /* 0x000fe400078e0025 */
[----:B------:R0:W-:Y:S01]  /*0380*/  STL.64 [R1], R24 ;  /* 0x0000001801007387 */ /* 0x0001e20000100a00 */
[----:B------:R-:W-:Y:S02]  /*0390*/  IMAD.MOV.U32 R7, RZ, RZ, R36 ;  /* 0x000000ffff077224 */ /* 0x000fe400078e0024 */
[----:B--2---:R-:W-:Y:S01]  /*03a0*/  IMAD.U32 R4, RZ, RZ, UR4 ;  /* 0x00000004ff047e24 */ /* 0x004fe2000f8e00ff */
[----:B0-----:R-:W-:-:S07]  /*03b0*/  MOV R5, UR5 ;  /* 0x0000000500057c02 */ /* 0x001fce0008000f00 */
[----:B------:R-:W-:-:S07]  /*03c0*/  LEPC R20, `(.L_x_194) ;  /* 0x000000001014794e */ /* 0x000fce0000000000 */
[----:B-1----:R-:W-:Y:S05]  /*03d0*/  CALL.ABS.NOINC R8 ;  /* 0x0000000008007343 */ /* 0x002fea0003c00000 */
.L_x_194:
        /* <DEDUP_REMOVED lines=12> */
.L_x_195:
        /* <DEDUP_REMOVED lines=15> */
.L_x_198:
        /* <DEDUP_REMOVED lines=28> */
.L_x_197:
        /* <DEDUP_REMOVED lines=25> */
.L_x_200:
        /* <DEDUP_REMOVED lines=19> */
.L_x_201:
        /* <DEDUP_REMOVED lines=9> */
.L_x_202:
        /* <DEDUP_REMOVED lines=8> */
.L_x_199:
[----:B------:R-:W-:Y:S05]  /*0b20*/  BSYNC.RECONVERGENT B0 ;  /* 0x0000000000007941 */ /* 0x000fea0003800200 */
.L_x_196:
[----:B------:R-:W-:-:S13]  /*0b30*/  ISETP.GE.AND P0, PT, R25, 0x1, PT ;  /* 0x000000011900780c */ /* 0x000fda0003f06270 */
[----:B------:R-:W-:Y:S05]  /*0b40*/  @!P0 EXIT ;  /* 0x000000000000894d */ /* 0x000fea0003800000 */
[----:B------:R-:W-:Y:S02]  /*0b50*/  IMAD.MOV.U32 R18, RZ, RZ, RZ ;  /* 0x000000ffff127224 */ /* 0x000fe400078e00ff */
[----:B------:R-:W-:-:S07]  /*0b60*/  IMAD.MOV.U32 R26, RZ, RZ, RZ ;  /* 0x000000ffff1a7224 */ /* 0x000fce00078e00ff */
.L_x_206:
[----:B------:R-:W2:Y:S01]  /*0b70*/  LDCU.64 UR4, c[0x0][0x390] ;  /* 0x00007200ff0477ac */ /* 0x000ea20008000a00 */
[C---:B01----:R-:W-:Y:S01]  /*0b80*/  IADD3 R0, P0, PT, R17.reuse, R26, RZ ;  /* 0x0000001a11007210 */ /* 0x043fe20007f1e0ff */
[----:B------:R-:W0:Y:S03]  /*0b90*/  LDC.64 R8, c[0x0][0x3a0] ;  /* 0x0000e800ff087b82 */ /* 0x000e260000000a00 */
[----:B------:R-:W-:-:S05]  /*0ba0*/  LEA.HI.X.SX32 R3, R17, RZ, 0x1, P0 ;  /* 0x000000ff11037211 */ /* 0x000fca00000f0eff */
[----:B------:R-:W1:Y:S01]  /*0bb0*/  LDC.64 R10, c[0x0][0x3a8] ;  /* 0x0000ea00ff0a7b82 */ /* 0x000e620000000a00 */
[C---:B--2---:R-:W-:Y:S01]  /*0bc0*/  LEA R12, P0, R0.reuse, UR4, 0x2 ;  /* 0x00000004000c7c11 */ /* 0x044fe2000f8010ff */
[----:B------:R-:W2:Y:S06]  /*0bd0*/  LDCU UR4, c[0x0][0x3d4] ;  /* 0x00007a80ff0477ac */ /* 0x000eac0008000800 */
[----:B------:R-:W3:Y:S01]  /*0be0*/  LDC.64 R4, c[0x0][0x3c0] ;  /* 0x0000f000ff047b82 */ /* 0x000ee20000000a00 */
[----:B------:R-:W-:-:S05]  /*0bf0*/  LEA.HI.X R13, R0, UR5, R3, 0x2, P0 ;  /* 0x00000005000d7c11 */ /* 0x000fca00080f1403 */
[----:B------:R-:W0:Y:S02]  /*0c00*/  LDG.E.CONSTANT R12, desc[UR36][R12.64] ;  /* 0x000000240c0c7981 */ /* 0x000e24000c1e9900 */
[----:B------:R-:W4:Y:S01]  /*0c10*/  LDC.64 R6, c[0x0][0x3b0] ;  /* 0x0000ec00ff067b82 */ /* 0x000f220000000a00 */
[----:B0-----:R-:W-:-:S04]  /*0c20*/  IMAD.WIDE R8, R12, 0x4, R8 ;  /* 0x000000040c087825 */ /* 0x001fc800078e0208 */
[C---:B-1----:R-:W-:Y:S02]  /*0c30*/  IMAD.WIDE R10, R12.reuse, 0x4, R10 ;  /* 0x000000040c0a7825 */ /* 0x042fe400078e020a */
[----:B------:R-:W2:Y:S04]  /*0c40*/  LDG.E.CONSTANT R8, desc[UR36][R8.64] ;  /* 0x0000002408087981 */ /* 0x000ea8000c1e9900 */
[----:B------:R-:W2:Y:S01]  /*0c50*/  LDG.E.CONSTANT R11, desc[UR36][R10.64] ;  /* 0x000000240a0b7981 */ /* 0x000ea2000c1e9900 */
[----:B----4-:R-:W-:-:S05]  /*0c60*/  IMAD.WIDE R6, R12, 0x4, R6 ;  /* 0x000000040c067825 */ /* 0x010fca00078e0206 */
[----:B------:R-:W4:Y:S01]  /*0c70*/  LDG.E.CONSTANT R3, desc[UR36][R6.64] ;  /* 0x0000002406037981 */ /* 0x000f22000c1e9900 */
[----:B--2---:R-:W-:-:S05]  /*0c80*/  IMAD R19, R8, UR4, R11 ;  /* 0x0000000408137c24 */ /* 0x004fca000f8e020b */
[----:B------:R-:W-:-:S05]  /*0c90*/  IADD3 R13, PT, PT, R16, R19, RZ ;  /* 0x00000013100d7210 */ /* 0x000fca0007ffe0ff */
[----:B---3--:R-:W-:-:S06]  /*0ca0*/  IMAD.WIDE R4, R13, 0x4, R4 ;  /* 0x000000040d047825 */ /* 0x008fcc00078e0204 */
[----:B------:R-:W4:Y:S01]  /*0cb0*/  LDG.E.CONSTANT R4, desc[UR36][R4.64] ;  /* 0x0000002404047981 */ /* 0x000f22000c1e9900 */
[----:B------:R-:W-:Y:S01]  /*0cc0*/  BSSY.RECONVERGENT B6, `(.L_x_203) ;  /* 0x0000029000067945 */ /* 0x000fe20003800200 */
[----:B----4-:R-:W-:-:S13]  /*0cd0*/  ISETP.GE.AND P0, PT, R3, R4, PT ;  /* 0x000000040300720c */ /* 0x010fda0003f06270 */
        /* <DEDUP_REMOVED lines=28> */
.L_x_205:
[----:B------:R-:W-:-:S05]  /*0ea0*/  LEA R19, R2, R19, 0x5 ;  /* 0x0000001302137211 */ /* 0x000fca00078e28ff */
[----:B------:R-:W0:Y:S02]  /*0eb0*/  LDS R0, [R19] ;  /* 0x0000000013007984 */ /* 0x000e240000000800 */
[----:B0-----:R-:W-:-:S05]  /*0ec0*/  VIADD R0, R0, 0xffffffff ;  /* 0xffffffff00007836 */ /* 0x001fca0000000000 */
[----:B------:R0:W-:Y:S01]  /*0ed0*/  STS [R19], R0 ;  /* 0x0000000013007388 */ /* 0x0001e20000000800 */
[----:B------:R-:W-:-:S13]  /*0ee0*/  ISETP.NE.AND P0, PT, R0, RZ, PT ;  /* 0x000000ff0000720c */ /* 0x000fda0003f05270 */
[----:B0-----:R-:W-:Y:S05]  /*0ef0*/  @P0 BRA `(.L_x_204) ;  /* 0x0000000000140947 */ /* 0x001fea0003800000 */
[----:B------:R-:W-:-:S04]  /*0f00*/  IADD3 R18, PT, PT, R18, 0x1, RZ ;  /* 0x0000000112127810 */ /* 0x000fc80007ffe0ff */
[----:B------:R-:W-:-:S13]  /*0f10*/  ISETP.GE.AND P0, PT, R18, R23, PT ;  /* 0x000000171200720c */ /* 0x000fda0003f06270 */
[----:B------:R-:W-:Y:S05]  /*0f20*/  @P0 EXIT ;  /* 0x000000000000094d */ /* 0x000fea0003800000 */
[----:B------:R-:W-:-:S05]  /*0f30*/  IMAD.MOV.U32 R0, RZ, RZ, 0x1 ;  /* 0x00000001ff007424 */ /* 0x000fca00078e00ff */
[----:B------:R0:W-:Y:S02]  /*0f40*/  STS [R19], R0 ;  /* 0x0000000013007388 */ /* 0x0001e40000000800 */
.L_x_204:
[----:B------:R-:W-:Y:S05]  /*0f50*/  BSYNC.RECONVERGENT B6 ;  /* 0x0000000000067941 */ /* 0x000fea0003800200 */
.L_x_203:
[----:B------:R-:W-:-:S04]  /*0f60*/  IADD3 R26, PT, PT, R26, 0x1, RZ ;  /* 0x000000011a1a7810 */ /* 0x000fc80007ffe0ff */
[----:B------:R-:W-:-:S13]  /*0f70*/  ISETP.NE.AND P0, PT, R26, R25, PT ;  /* 0x000000191a00720c */ /* 0x000fda0003f05270 */
[----:B------:R-:W-:Y:S05]  /*0f80*/  @P0 BRA `(.L_x_206) ;  /* 0xfffffff800f80947 */ /* 0x000fea000383ffff */
[----:B------:R-:W-:Y:S05]  /*0f90*/  EXIT ;  /* 0x000000000000794d */ /* 0x000fea0003800000 */
.L_x_207:
        /* <DEDUP_REMOVED lines=14> */
.L_x_268:


//--------------------- .text._Z18schedule_evictionsILi1ELi4EEvPiS0_PKiS2_S2_S2_S2_S2_S2_S2_iiii --------------------------
	.section	.text._Z18schedule_evictionsILi1ELi4EEvPiS0_PKiS2_S2_S2_S2_S2_S2_S2_iiii,"ax",@progbits
	.align	128
        .global         _Z18schedule_evictionsILi1ELi4EEvPiS0_PKiS2_S2_S2_S2_S2_S2_S2_iiii
        .type           _Z18schedule_evictionsILi1ELi4EEvPiS0_PKiS2_S2_S2_S2_S2_S2_S2_iiii,@function
        .size           _Z18schedule_evictionsILi1ELi4EEvPiS0_PKiS2_S2_S2_S2_S2_S2_S2_iiii,(.L_x_269 - _Z18schedule_evictionsILi1ELi4EEvPiS0_PKiS2_S2_S2_S2_S2_S2_S2_iiii)
        .other          _Z18schedule_evictionsILi1ELi4EEvPiS0_PKiS2_S2_S2_S2_S2_S2_S2_iiii,@"STO_CUDA_ENTRY STV_DEFAULT"
_Z18schedule_evictionsILi1ELi4EEvPiS0_PKiS2_S2_S2_S2_S2_S2_S2_iiii:
.text._Z18schedule_evictionsILi1ELi4EEvPiS0_PKiS2_S2_S2_S2_S2_S2_S2_iiii:
        /* <DEDUP_REMOVED lines=32> */
.L_x_208:
        /* <DEDUP_REMOVED lines=19> */
.L_x_209:
        /* <DEDUP_REMOVED lines=11> */
.L_x_210:
        /* <DEDUP_REMOVED lines=12> */
.L_x_211:
        /* <DEDUP_REMOVED lines=15> */
.L_x_214:
        /* <DEDUP_REMOVED lines=28> */
.L_x_213:
        /* <DEDUP_REMOVED lines=25> */
.L_x_216:
        /* <DEDUP_REMOVED lines=19> */
.L_x_217:
        /* <DEDUP_REMOVED lines=9> */
.L_x_218:
        /* <DEDUP_REMOVED lines=8> */
.L_x_215:
[----:B------:R-:W-:Y:S05]  /*0b20*/  BSYNC.RECONVERGENT B0 ;  /* 0x0000000000007941 */ /* 0x000fea0003800200 */
.L_x_212:
[----:B------:R-:W-:-:S13]  /*0b30*/  ISETP.GE.AND P0, PT, R25, 0x1, PT ;  /* 0x000000011900780c */ /* 0x000fda0003f06270 */
[----:B------:R-:W-:Y:S05]  /*0b40*/  @!P0 EXIT ;  /* 0x000000000000894d */ /* 0x000fea0003800000 */
[----:B------:R-:W-:Y:S02]  /*0b50*/  IMAD.MOV.U32 R18, RZ, RZ, RZ ;  /* 0x000000ffff127224 */ /* 0x000fe400078e00ff */
[----:B------:R-:W-:-:S07]  /*0b60*/  IMAD.MOV.U32 R26, RZ, RZ, RZ ;  /* 0x000000ffff1a7224 */ /* 0x000fce00078e00ff */
.L_x_222:
        /* <DEDUP_REMOVED lines=51> */
.L_x_221:
        /* <DEDUP_REMOVED lines=11> */
.L_x_220:
[----:B------:R-:W-:Y:S05]  /*0f50*/  BSYNC.RECONVERGENT B6 ;  /* 0x0000000000067941 */ /* 0x000fea0003800200 */
.L_x_219:
[----:B------:R-:W-:-:S04]  /*0f60*/  IADD3 R26, PT, PT, R26, 0x1, RZ ;  /* 0x000000011a1a7810 */ /* 0x000fc80007ffe0ff */
[----:B------:R-:W-:-:S13]  /*0f70*/  ISETP.NE.AND P0, PT, R26, R25, PT ;  /* 0x000000191a00720c */ /* 0x000fda0003f05270 */
[----:B------:R-:W-:Y:S05]  /*0f80*/  @P0 BRA `(.L_x_222) ;  /* 0xfffffff800f80947 */ /* 0x000fea000383ffff */
[----:B------:R-:W-:Y:S05]  /*0f90*/  EXIT ;  /* 0x000000000000794d */ /* 0x000fea0003800000 */
.L_x_223:
        /* <DEDUP_REMOVED lines=14> */
.L_x_269:


//--------------------- .text._Z18schedule_evictionsILi1ELi2EEvPiS0_PKiS2_S2_S2_S2_S2_S2_S2_iiii --------------------------
	.section	.text._Z18schedule_evictionsILi1ELi2EEvPiS0_PKiS2_S2_S2_S2_S2_S2_S2_iiii,"ax",@progbits
	.align	128
        .global         _Z18schedule_evictionsILi1ELi2EEvPiS0_PKiS2_S2_S2_S2_S2_S2_S2_iiii
        .type           _Z18schedule_evictionsILi1ELi2EEvPiS0_PKiS2_S2_S2_S2_S2_S2_S2_iiii,@function
        .size           _Z18schedule_evictionsILi1ELi2EEvPiS0_PKiS2_S2_S2_S2_S2_S2_S2_iiii,(.L_x_270 - _Z18schedule_evictionsILi1ELi2EEvPiS0_PKiS2_S2_S2_S2_S2_S2_S2_iiii)
        .other          _Z18schedule_evictionsILi1ELi2EEvPiS0_PKiS2_S2_S2_S2_S2_S2_S2_iiii,@"STO_CUDA_ENTRY STV_DEFAULT"
_Z18schedule_evictionsILi1ELi2EEvPiS0_PKiS2_S2_S2_S2_S2_S2_S2_iiii:
.text._Z18schedule_evictionsILi1ELi2EEvPiS0_PKiS2_S2_S2_S2_S2_S2_S2_iiii:
        /* <DEDUP_REMOVED lines=32> */
.L_x_224:
        /* <DEDUP_REMOVED lines=19> */
.L_x_225:
        /* <DEDUP_REMOVED lines=11> */
.L_x_226:
        /* <DEDUP_REMOVED lines=12> */
.L_x_227:
        /* <DEDUP_REMOVED lines=15> */
.L_x_230:
        /* <DEDUP_REMOVED lines=32> */
.L_x_229:
        /* <DEDUP_REMOVED lines=27> */
.L_x_232:
        /* <DEDUP_REMOVED lines=20> */
.L_x_233:
        /* <DEDUP_REMOVED lines=9> */
.L_x_234:
        /* <DEDUP_REMOVED lines=8> */
.L_x_231:
[----:B------:R-:W-:Y:S05]  /*0b90*/  BSYNC.RECONVERGENT B0 ;  /* 0x0000000000007941 */ /* 0x000fea0003800200 */
.L_x_228:
[----:B------:R-:W-:-:S13]  /*0ba0*/  ISETP.GE.AND P0, PT, R25, 0x1, PT ;  /* 0x000000011900780c */ /* 0x000fda0003f06270 */
[----:B------:R-:W-:Y:S05]  /*0bb0*/  @!P0 EXIT ;  /* 0x000000000000894d */ /* 0x000fea0003800000 */
[----:B------:R-:W-:Y:S02]  /*0bc0*/  IMAD.MOV.U32 R22, RZ, RZ, RZ ;  /* 0x000000ffff167224 */ /* 0x000fe400078e00ff */
[----:B------:R-:W-:-:S07]  /*0bd0*/  IMAD.MOV.U32 R16, RZ, RZ, RZ ;  /* 0x000000ffff107224 */ /* 0x000fce00078e00ff */
.L_x_238:
        /* <DEDUP_REMOVED lines=51> */
.L_x_237:
        /* <DEDUP_REMOVED lines=11> */
.L_x_236:
[----:B------:R-:W-:Y:S05]  /*0fc0*/  BSYNC.RECONVERGENT B6 ;  /* 0x0000000000067941 */ /* 0x000fea0003800200 */
.L_x_235:
[----:B------:R-:W-:-:S04]  /*0fd0*/  IADD3 R16, PT, PT, R16, 0x1, RZ ;  /* 0x0000000110107810 */ /* 0x000fc80007ffe0ff */
[----:B------:R-:W-:-:S13]  /*0fe0*/  ISETP.NE.AND P0, PT, R16, R25, PT ;  /* 0x000000191000720c */ /* 0x000fda0003f05270 */
[----:B------:R-:W-:Y:S05]  /*0ff0*/  @P0 BRA `(.L_x_238) ;  /* 0xfffffff800f80947 */ /* 0x000fea000383ffff */
[----:B------:R-:W-:Y:S05]  /*1000*/  EXIT ;  /* 0x000000000000794d */ /* 0x000fea0003800000 */
.L_x_239:
        /* <DEDUP_REMOVED lines=15> */
.L_x_270:


//--------------------- .text._Z18schedule_evictionsILi1ELi1EEvPiS0_PKiS2_S2_S2_S2_S2_S2_S2_iiii --------------------------
	.section	.text._Z18schedule_evictionsILi1ELi1EEvPiS0_PKiS2_S2_S2_S2_S2_S2_S2_iiii,"ax",@progbits
	.align	128
        .global         _Z18schedule_evictionsILi1ELi1EEvPiS0_PKiS2_S2_S2_S2_S2_S2_S2_iiii
        .type           _Z18schedule_evictionsILi1ELi1EEvPiS0_PKiS2_S2_S2_S2_S2_S2_S2_iiii,@function
        .size           _Z18schedule_evictionsILi1ELi1EEvPiS0_PKiS2_S2_S2_S2_S2_S2_S2_iiii,(.L_x_271 - _Z18schedule_evictionsILi1ELi1EEvPiS0_PKiS2_S2_S2_S2_S2_S2_S2_iiii)
        .other          _Z18schedule_evictionsILi1ELi1EEvPiS0_PKiS2_S2_S2_S2_S2_S2_S2_iiii,@"STO_CUDA_ENTRY STV_DEFAULT"
_Z18schedule_evictionsILi1ELi1EEvPiS0_PKiS2_S2_S2_S2_S2_S2_S2_iiii:
.text._Z18schedule_evictionsILi1ELi1EEvPiS0_PKiS2_S2_S2_S2_S2_S2_S2_iiii:
        /* <DEDUP_REMOVED lines=32> */
.L_x_240:
        /* <DEDUP_REMOVED lines=19> */
.L_x_241:
        /* <DEDUP_REMOVED lines=11> */
.L_x_242:
        /* <DEDUP_REMOVED lines=12> */
.L_x_243:
        /* <DEDUP_REMOVED lines=15> */
.L_x_246:
        /* <DEDUP_REMOVED lines=23> */
[----:B------:R-:W-:-:S05]  /*0700*/  VIADD R0, R0, 0x10 ;  /* 0x0000001000007836 */ /* 0x000fca0000000000 */
[----:B------:R-:W-:Y:S01]  /*0710*/  ISETP.NE.AND P1, PT, R0, RZ, PT ;  /* 0x000000ff0000720c */ /* 0x000fe20003f25270 */
[----:B------:R-:W-:Y:S01]  /*0720*/  STS [R6+-0xc], R31 ;  /* 0xfffff41f06007388 */ /* 0x000fe20000000800 */
[----:B------:R-:W-:-:S03]  /*0730*/  VIADD R7, R7, 0x10 ;  /* 0x0000001007077836 */ /* 0x000fc60000000000 */
        /* <DEDUP_REMOVED lines=13> */
.L_x_245:
        /* <DEDUP_REMOVED lines=31> */
.L_x_248:
        /* <DEDUP_REMOVED lines=22> */
.L_x_249:
        /* <DEDUP_REMOVED lines=9> */
.L_x_250:
        /* <DEDUP_REMOVED lines=8> */
.L_x_247:
[----:B------:R-:W-:Y:S05]  /*0c70*/  BSYNC.RECONVERGENT B0 ;  /* 0x0000000000007941 */ /* 0x000fea0003800200 */
.L_x_244:
[----:B------:R-:W-:-:S13]  /*0c80*/  ISETP.GE.AND P0, PT, R25, 0x1, PT ;  /* 0x000000011900780c */ /* 0x000fda0003f06270 */
[----:B------:R-:W-:Y:S05]  /*0c90*/  @!P0 EXIT ;  /* 0x000000000000894d */ /* 0x000fea0003800000 */
[----:B0-----:R-:W-:Y:S02]  /*0ca0*/  IMAD.MOV.U32 R22, RZ, RZ, RZ ;  /* 0x000000ffff167224 */ /* 0x001fe400078e00ff */
[----:B------:R-:W-:-:S07]  /*0cb0*/  IMAD.MOV.U32 R16, RZ, RZ, RZ ;  /* 0x000000ffff107224 */ /* 0x000fce00078e00ff */
.L_x_254:
[----:B0-----:R-:W0:Y:S01]  /*0cc0*/  LDCU.64 UR4, c[0x0][0x390] ;  /* 0x00007200ff0477ac */ /* 0x001e220008000a00 */
[C---:B-1----:R-:W-:Y:S01]  /*0cd0*/  IADD3 R0, P0, PT, R19.reuse, R16, RZ ;  /* 0x0000001013007210 */ /* 0x042fe20007f1e0ff */
[----:B------:R-:W1:Y:S03]  /*0ce0*/  LDC.64 R8, c[0x0][0x3a0] ;  /* 0x0000e800ff087b82 */ /* 0x000e660000000a00 */
[----:B------:R-:W-:-:S05]  /*0cf0*/  LEA.HI.X.SX32 R3, R19, RZ, 0x1, P0 ;  /* 0x000000ff13037211 */ /* 0x000fca00000f0eff */
[----:B------:R-:W2:Y:S01]  /*0d00*/  LDC.64 R10, c[0x0][0x3a8] ;  /* 0x0000ea00ff0a7b82 */ /* 0x000ea20000000a00 */
[C---:B0-----:R-:W-:Y:S01]  /*0d10*/  LEA R12, P0, R0.reuse, UR4, 0x2 ;  /* 0x00000004000c7c11 */ /* 0x041fe2000f8010ff */
[----:B------:R-:W0:Y:S06]  /*0d20*/  LDCU UR4, c[0x0][0x3d4] ;  /* 0x00007a80ff0477ac */ /* 0x000e2c0008000800 */
[----:B------:R-:W3:Y:S01]  /*0d30*/  LDC.64 R4, c[0x0][0x3c0] ;  /* 0x0000f000ff047b82 */ /* 0x000ee20000000a00 */
[----:B------:R-:W-:-:S05]  /*0d40*/  LEA.HI.X R13, R0, UR5, R3, 0x2, P0 ;  /* 0x00000005000d7c11 */ /* 0x000fca00080f1403 */
[----:B------:R-:W1:Y:S02]  /*0d50*/  LDG.E.CONSTANT R12, desc[UR36][R12.64] ;  /* 0x000000240c0c7981 */ /* 0x000e64000c1e9900 */
[----:B------:R-:W4:Y:S01]  /*0d60*/  LDC.64 R6, c[0x0][0x3b0] ;  /* 0x0000ec00ff067b82 */ /* 0x000f220000000a00 */
[----:B-1----:R-:W-:-:S04]  /*0d70*/  IMAD.WIDE R8, R12, 0x4, R8 ;  /* 0x000000040c087825 */ /* 0x002fc800078e0208 */
[C---:B--2---:R-:W-:Y:S02]  /*0d80*/  IMAD.WIDE R10, R12.reuse, 0x4, R10 ;  /* 0x000000040c0a7825 */ /* 0x044fe400078e020a */
[----:B------:R-:W0:Y:S04]  /*0d90*/  LDG.E.CONSTANT R8, desc[UR36][R8.64] ;  /* 0x0000002408087981 */ /* 0x000e28000c1e9900 */
[----:B------:R-:W0:Y:S01]  /*0da0*/  LDG.E.CONSTANT R11, desc[UR36][R10.64] ;  /* 0x000000240a0b7981 */ /* 0x000e22000c1e9900 */
[----:B----4-:R-:W-:-:S05]  /*0db0*/  IMAD.WIDE R6, R12, 0x4, R6 ;  /* 0x000000040c067825 */ /* 0x010fca00078e0206 */
[----:B------:R-:W2:Y:S01]  /*0dc0*/  LDG.E.CONSTANT R3, desc[UR36][R6.64] ;  /* 0x0000002406037981 */ /* 0x000ea2000c1e9900 */
[----:B0-----:R-:W-:-:S05]  /*0dd0*/  IMAD R27, R8, UR4, R11 ;  /* 0x00000004081b7c24 */ /* 0x001fca000f8e020b */
[----:B------:R-:W-:-:S05]  /*0de0*/  IADD3 R13, PT, PT, R18, R27, RZ ;  /* 0x0000001b120d7210 */ /* 0x000fca0007ffe0ff */
[----:B---3--:R-:W-:-:S06]  /*0df0*/  IMAD.WIDE R4, R13, 0x4, R4 ;  /* 0x000000040d047825 */ /* 0x008fcc00078e0204 */
[----:B------:R-:W2:Y:S01]  /*0e00*/  LDG.E.CONSTANT R4, desc[UR36][R4.64] ;  /* 0x0000002404047981 */ /* 0x000ea2000c1e9900 */
[----:B------:R-:W-:Y:S01]  /*0e10*/  BSSY.RECONVERGENT B6, `(.L_x_251) ;  /* 0x0000029000067945 */ /* 0x000fe20003800200 */
        /* <DEDUP_REMOVED lines=29> */
.L_x_253:
        /* <DEDUP_REMOVED lines=11> */
.L_x_252:
[----:B------:R-:W-:Y:S05]  /*10a0*/  BSYNC.RECONVERGENT B6 ;  /* 0x0000000000067941 */ /* 0x000fea0003800200 */
.L_x_251:
[----:B------:R-:W-:-:S04]  /*10b0*/  IADD3 R16, PT, PT, R16, 0x1, RZ ;  /* 0x0000000110107810 */ /* 0x000fc80007ffe0ff */
[----:B------:R-:W-:-:S13]  /*10c0*/  ISETP.NE.AND P0, PT, R16, R25, PT ;  /* 0x000000191000720c */ /* 0x000fda0003f05270 */
[----:B------:R-:W-:Y:S05]  /*10d0*/  @P0 BRA `(.L_x_254) ;  /* 0xfffffff800f80947 */ /* 0x000fea000383ffff */
[----:B------:R-:W-:Y:S05]  /*10e0*/  EXIT ;  /* 0x000000000000794d */ /* 0x000fea0003800000 */
.L_x_255:
        /* <DEDUP_REMOVED lines=9> */
.L_x_271:


//--------------------- .nv.global.init           --------------------------
	.section	.nv.global.init,"aw",@progbits
.nv.global.init:
	.type		$str$1,@object
	.size		$str$1,($str - $str$1)
$str$1:
        /*0000*/ 	.byte	0x73, 0x65, 0x71, 0x20, 0x25, 0x64, 0x20, 0x65, 0x76, 0x69, 0x63, 0x74, 0x69, 0x6f, 0x6e, 0x73
        /*0010*/ 	.byte	0x3a, 0x20, 0x25, 0x64, 0x0a, 0x00
	.type		$str,@object
	.size		$str,($str$2 - $str)
$str:
        /*0016*/ 	.byte	0x73, 0x65, 0x71, 0x20, 0x25, 0x64, 0x20, 0x62, 0x6c, 0x6b, 0x20, 0x6f, 0x66, 0x66, 0x73, 0x65
        /*0026*/ 	.byte	0x74, 0x3a, 0x20, 0x25, 0x64, 0x0a, 0x00
	.type		$str$2,@object
	.size		$str$2,($str$3 - $str$2)
$str$2:
        /*002d*/ 	.byte	0x73, 0x65, 0x71, 0x20, 0x25, 0x64, 0x20, 0x74, 0x6f, 0x74, 0x61, 0x6c, 0x20, 0x74, 0x6f, 0x6b
        /*003d*/ 	.byte	0x73, 0x3a, 0x20, 0x25, 0x64, 0x0a, 0x00
	.type		$str$3,@object
	.size		$str$3,($str$4 - $str$3)
$str$3:
        /*0044*/ 	.byte	0x73, 0x65, 0x71, 0x20, 0x25, 0x64, 0x20, 0x74, 0x6f, 0x74, 0x20, 0x6b, 0x76, 0x20, 0x68, 0x65
        /*0054*/ 	.byte	0x61, 0x64, 0x73, 0x3a, 0x20, 0x25, 0x64, 0x2f, 0x25, 0x64, 0x0a, 0x00
	.type		$str$4,@object
	.size		$str$4,(.L_4 - $str$4)
$str$4:
        /*0060*/ 	.byte	0x6c, 0x6f, 0x6f, 0x70, 0x20, 0x25, 0x64, 0x2c, 0x20, 0x73, 0x65, 0x71, 0x20, 0x25, 0x64, 0x2c
        /*0070*/ 	.byte	0x20, 0x74, 0x6f, 0x6b, 0x65, 0x6e, 0x5f, 0x69, 0x64, 0x78, 0x20, 0x25, 0x64, 0x2c, 0x20, 0x6f
        /*0080*/ 	.byte	0x75, 0x74, 0x70, 0x75, 0x74, 0x5f, 0x6b, 0x76, 0x5f, 0x69, 0x64, 0x78, 0x20, 0x25, 0x64, 0x2c
        /*0090*/ 	.byte	0x20, 0x72, 0x65, 0x6d, 0x61, 0x69, 0x6e, 0x69, 0x6e, 0x67, 0x3a, 0x20, 0x25, 0x64, 0x0a, 0x00
.L_4:


//--------------------- .nv.shared._Z18schedule_evictionsILi8ELi8EEvPiS0_PKiS2_S2_S2_S2_S2_S2_S2_iiii --------------------------
	.section	.nv.shared._Z18schedule_evictionsILi8ELi8EEvPiS0_PKiS2_S2_S2_S2_S2_S2_S2_iiii,"aw",@nobits
	.sectionflags	@""
	.align	16
	.zero		1024


//--------------------- .nv.shared.reserved.0     --------------------------
	.section	.nv.shared.reserved.0,"aw",@nobits
	.weak		__nv_reservedSMEM_offset_0_alias
	.size		__nv_reservedSMEM_offset_0_alias, 0, 64
	.other		__nv_reservedSMEM_offset_0_alias,@"STO_CUDA_RESERVED_SHARED STV_DEFAULT"
__nv_reservedSMEM_offset_0_alias:
	.zero		0
	.zero		64


//--------------------- .nv.shared._Z18schedule_evictionsILi8ELi4EEvPiS0_PKiS2_S2_S2_S2_S2_S2_S2_iiii --------------------------
	.section	.nv.shared._Z18schedule_evictionsILi8ELi4EEvPiS0_PKiS2_S2_S2_S2_S2_S2_S2_iiii,"aw",@nobits
	.sectionflags	@""
	.align	16
	.zero		1024


//--------------------- .nv.shared._Z18schedule_evictionsILi8ELi2EEvPiS0_PKiS2_S2_S2_S2_S2_S2_S2_iiii --------------------------
	.section	.nv.shared._Z18schedule_evictionsILi8ELi2EEvPiS0_PKiS2_S2_S2_S2_S2_S2_S2_iiii,"aw",@nobits
	.sectionflags	@""
	.align	16
	.zero		1024


//--------------------- .nv.shared._Z18schedule_evictionsILi8ELi1EEvPiS0_PKiS2_S2_S2_S2_S2_S2_S2_iiii --------------------------
	.section	.nv.shared._Z18schedule_evictionsILi8ELi1EEvPiS0_PKiS2_S2_S2_S2_S2_S2_S2_iiii,"aw",@nobits
	.sectionflags	@""
	.align	16
	.zero		1024


//--------------------- .nv.shared._Z18schedule_evictionsILi4ELi8EEvPiS0_PKiS2_S2_S2_S2_S2_S2_S2_iiii --------------------------
	.section	.nv.shared._Z18schedule_evictionsILi4ELi8EEvPiS0_PKiS2_S2_S2_S2_S2_S2_S2_iiii,"aw",@nobits
	.sectionflags	@""
	.align	16
	.zero		1024


//--------------------- .nv.shared._Z18schedule_evictionsILi4ELi4EEvPiS0_PKiS2_S2_S2_S2_S2_S2_S2_iiii --------------------------
	.section	.nv.shared._Z18schedule_evictionsILi4ELi4EEvPiS0_PKiS2_S2_S2_S2_S2_S2_S2_iiii,"aw",@nobits
	.sectionflags	@""
	.align	16
	.zero		1024


//--------------------- .nv.shared._Z18schedule_evictionsILi4ELi2EEvPiS0_PKiS2_S2_S2_S2_S2_S2_S2_iiii --------------------------
	.section	.nv.shared._Z18schedule_evictionsILi4ELi2EEvPiS0_PKiS2_S2_S2_S2_S2_S2_S2_iiii,"aw",@nobits
	.sectionflags	@""
	.align	16
	.zero		1024


//--------------------- .nv.shared._Z18schedule_evictionsILi4ELi1EEvPiS0_PKiS2_S2_S2_S2_S2_S2_S2_iiii --------------------------
	.section	.nv.shared._Z18schedule_evictionsILi4ELi1EEvPiS0_PKiS2_S2_S2_S2_S2_S2_S2_iiii,"aw",@nobits
	.sectionflags	@""
	.align	16
	.zero		1024


//--------------------- .nv.shared._Z18schedule_evictionsILi2ELi8EEvPiS0_PKiS2_S2_S2_S2_S2_S2_S2_iiii --------------------------
	.section	.nv.shared._Z18schedule_evictionsILi2ELi8EEvPiS0_PKiS2_S2_S2_S2_S2_S2_S2_iiii,"aw",@nobits
	.sectionflags	@""
	.align	16
	.zero		1024


//--------------------- .nv.shared._Z18schedule_evictionsILi2ELi4EEvPiS0_PKiS2_S2_S2_S2_S2_S2_S2_iiii --------------------------
	.section	.nv.shared._Z18schedule_evictionsILi2ELi4EEvPiS0_PKiS2_S2_S2_S2_S2_S2_S2_iiii,"aw",@nobits
	.sectionflags	@""
	.align	16
	.zero		1024


//--------------------- .nv.shared._Z18schedule_evictionsILi2ELi2EEvPiS0_PKiS2_S2_S2_S2_S2_S2_S2_iiii --------------------------
	.section	.nv.shared._Z18schedule_evictionsILi2ELi2EEvPiS0_PKiS2_S2_S2_S2_S2_S2_S2_iiii,"aw",@nobits
	.sectionflags	@""
	.align	16
	.zero		1024


//--------------------- .nv.shared._Z18schedule_evictionsILi2ELi1EEvPiS0_PKiS2_S2_S2_S2_S2_S2_S2_iiii --------------------------
	.section	.nv.shared._Z18schedule_evictionsILi2ELi1EEvPiS0_PKiS2_S2_S2_S2_S2_S2_S2_iiii,"aw",@nobits
	.sectionflags	@""
	.align	16
	.zero		1024


//--------------------- .nv.shared._Z18schedule_evictionsILi1ELi8EEvPiS0_PKiS2_S2_S2_S2_S2_S2_S2_iiii --------------------------
	.section	.nv.shared._Z18schedule_evictionsILi1ELi8EEvPiS0_PKiS2_S2_S2_S2_S2_S2_S2_iiii,"aw",@nobits
	.sectionflags	@""
	.align	16
	.zero		1024


//--------------------- .nv.shared._Z18schedule_evictionsILi1ELi4EEvPiS0_PKiS2_S2_S2_S2_S2_S2_S2_iiii --------------------------
	.section	.nv.shared._Z18schedule_evictionsILi1ELi4EEvPiS0_PKiS2_S2_S2_S2_S2_S2_S2_iiii,"aw",@nobits
	.sectionflags	@""
	.align	16
	.zero		1024


//--------------------- .nv.shared._Z18schedule_evictionsILi1ELi2EEvPiS0_PKiS2_S2_S2_S2_S2_S2_S2_iiii --------------------------
	.section	.nv.shared._Z18schedule_evictionsILi1ELi2EEvPiS0_PKiS2_S2_S2_S2_S2_S2_S2_iiii,"aw",@nobits
	.sectionflags	@""
	.align	16
	.zero		1024


//--------------------- .nv.shared._Z18schedule_evictionsILi1ELi1EEvPiS0_PKiS2_S2_S2_S2_S2_S2_S2_iiii --------------------------
	.section	.nv.shared._Z18schedule_evictionsILi1ELi1EEvPiS0_PKiS2_S2_S2_S2_S2_S2_S2_iiii,"aw",@nobits
	.sectionflags	@""
	.align	16
	.zero		1024


//--------------------- .nv.constant0._Z18schedule_evictionsILi8ELi8EEvPiS0_PKiS2_S2_S2_S2_S2_S2_S2_iiii --------------------------
	.section	.nv.constant0._Z18schedule_evictionsILi8ELi8EEvPiS0_PKiS2_S2_S2_S2_S2_S2_S2_iiii,"a",@progbits
	.sectionflags	@""
	.align	4
.nv.constant0._Z18schedule_evictionsILi8ELi8EEvPiS0_PKiS2_S2_S2_S2_S2_S2_S2_iiii:
	.zero		992


//--------------------- .nv.constant0._Z18schedule_evictionsILi8ELi4EEvPiS0_PKiS2_S2_S2_S2_S2_S2_S2_iiii --------------------------
	.section	.nv.constant0._Z18schedule_evictionsILi8ELi4EEvPiS0_PKiS2_S2_S2_S2_S2_S2_S2_iiii,"a",@progbits
	.sectionflags	@""
	.align	4
.nv.constant0._Z18schedule_evictionsILi8ELi4EEvPiS0_PKiS2_S2_S2_S2_S2_S2_S2_iiii:
	.zero		992


//--------------------- .nv.constant0._Z18schedule_evictionsILi8ELi2EEvPiS0_PKiS2_S2_S2_S2_S2_S2_S2_iiii --------------------------
	.section	.nv.constant0._Z18schedule_evictionsILi8ELi2EEvPiS0_PKiS2_S2_S2_S2_S2_S2_S2_iiii,"a",@progbits
	.sectionflags	@""
	.align	4
.nv.constant0._Z18schedule_evictionsILi8ELi2EEvPiS0_PKiS2_S2_S2_S2_S2_S2_S2_iiii:
	.zero		992


//--------------------- .nv.constant0._Z18schedule_evictionsILi8ELi1EEvPiS0_PKiS2_S2_S2_S2_S2_S2_S2_iiii --------------------------
	.section	.nv.constant0._Z18schedule_evictionsILi8ELi1EEvPiS0_PKiS2_S2_S2_S2_S2_S2_S2_iiii,"a",@progbits
	.sectionflags	@""
	.align	4
.nv.constant0._Z18schedule_evictionsILi8ELi1EEvPiS0_PKiS2_S2_S2_S2_S2_S2_S2_iiii:
	.zero		992


//--------------------- .nv.constant0._Z18schedule_evictionsILi4ELi8EEvPiS0_PKiS2_S2_S2_S2_S2_S2_S2_iiii --------------------------
	.section	.nv.constant0._Z18schedule_evictionsILi4ELi8EEvPiS0_PKiS2_S2_S2_S2_S2_S2_S2_iiii,"a",@progbits
	.sectionflags	@""
	.align	4
.nv.constant0._Z18schedule_evictionsILi4ELi8EEvPiS0_PKiS2_S2_S2_S2_S2_S2_S2_iiii:
	.zero		992


//--------------------- .nv.constant0._Z18schedule_evictionsILi4ELi4EEvPiS0_PKiS2_S2_S2_S2_S2_S2_S2_iiii --------------------------
	.section	.nv.constant0._Z18schedule_evictionsILi4ELi4EEvPiS0_PKiS2_S2_S2_S2_S2_S2_S2_iiii,"a",@progbits
	.sectionflags	@""
	.align	4
.nv.constant0._Z18schedule_evictionsILi4ELi4EEvPiS0_PKiS2_S2_S2_S2_S2_S2_S2_iiii:
	.zero		992


//--------------------- .nv.constant0._Z18schedule_evictionsILi4ELi2EEvPiS0_PKiS2_S2_S2_S2_S2_S2_S2_iiii --------------------------
	.section	.nv.constant0._Z18schedule_evictionsILi4ELi2EEvPiS0_PKiS2_S2_S2_S2_S2_S2_S2_iiii,"a",@progbits
	.sectionflags	@""
	.align	4
.nv.constant0._Z18schedule_evictionsILi4ELi2EEvPiS0_PKiS2_S2_S2_S2_S2_S2_S2_iiii:
	.zero		992


//--------------------- .nv.constant0._Z18schedule_evictionsILi4ELi1EEvPiS0_PKiS2_S2_S2_S2_S2_S2_S2_iiii --------------------------
	.section	.nv.constant0._Z18schedule_evictionsILi4ELi1EEvPiS0_PKiS2_S2_S2_S2_S2_S2_S2_iiii,"a",@progbits
	.sectionflags	@""
	.align	4
.nv.constant0._Z18schedule_evictionsILi4ELi1EEvPiS0_PKiS2_S2_S2_S2_S2_S2_S2_iiii:
	.zero		992


//--------------------- .nv.constant0._Z18schedule_evictionsILi2ELi8EEvPiS0_PKiS2_S2_S2_S2_S2_S2_S2_iiii --------------------------
	.section	.nv.constant0._Z18schedule_evictionsILi2ELi8EEvPiS0_PKiS2_S2_S2_S2_S2_S2_S2_iiii,"a",@progbits
	.sectionflags	@""
	.align	4
.nv.constant0._Z18schedule_evictionsILi2ELi8EEvPiS0_PKiS2_S2_S2_S2_S2_S2_S2_iiii:
	.zero		992


//--------------------- .nv.constant0._Z18schedule_evictionsILi2ELi4EEvPiS0_PKiS2_S2_S2_S2_S2_S2_S2_iiii --------------------------
	.section	.nv.constant0._Z18schedule_evictionsILi2ELi4EEvPiS0_PKiS2_S2_S2_S2_S2_S2_S2_iiii,"a",@progbits
	.sectionflags	@""
	.align	4
.nv.constant0._Z18schedule_evictionsILi2ELi4EEvPiS0_PKiS2_S2_S2_S2_S2_S2_S2_iiii:
	.zero		992


//--------------------- .nv.constant0._Z18schedule_evictionsILi2ELi2EEvPiS0_PKiS2_S2_S2_S2_S2_S2_S2_iiii --------------------------
	.section	.nv.constant0._Z18schedule_evictionsILi2ELi2EEvPiS0_PKiS2_S2_S2_S2_S2_S2_S2_iiii,"a",@progbits
	.sectionflags	@""
	.align	4
.nv.constant0._Z18schedule_evictionsILi2ELi2EEvPiS0_PKiS2_S2_S2_S2_S2_S2_S2_iiii:
	.zero		992


//--------------------- .nv.constant0._Z18schedule_evictionsILi2ELi1EEvPiS0_PKiS2_S2_S2_S2_S2_S2_S2_iiii --------------------------
	.section	.nv.constant0._Z18schedule_evictionsILi2ELi1EEvPiS0_PKiS2_S2_S2_S2_S2_S2_S2_iiii,"a",@progbits
	.sectionflags	@""
	.align	4
.nv.constant0._Z18schedule_evictionsILi2ELi1EEvPiS0_PKiS2_S2_S2_S2_S2_S2_S2_iiii:
	.zero		992


//--------------------- .nv.constant0._Z18schedule_evictionsILi1ELi8EEvPiS0_PKiS2_S2_S2_S2_S2_S2_S2_iiii --------------------------
	.section	.nv.constant0._Z18schedule_evictionsILi1ELi8EEvPiS0_PKiS2_S2_S2_S2_S2_S2_S2_iiii,"a",@progbits
	.sectionflags	@""
	.align	4
.nv.constant0._Z18schedule_evictionsILi1ELi8EEvPiS0_PKiS2_S2_S2_S2_S2_S2_S2_iiii:
	.zero		992


//--------------------- .nv.constant0._Z18schedule_evictionsILi1ELi4EEvPiS0_PKiS2_S2_S2_S2_S2_S2_S2_iiii --------------------------
	.section	.nv.constant0._Z18schedule_evictionsILi1ELi4EEvPiS0_PKiS2_S2_S2_S2_S2_S2_S2_iiii,"a",@progbits
	.sectionflags	@""
	.align	4
.nv.constant0._Z18schedule_evictionsILi1ELi4EEvPiS0_PKiS2_S2_S2_S2_S2_S2_S2_iiii:
	.zero		992


//--------------------- .nv.constant0._Z18schedule_evictionsILi1ELi2EEvPiS0_PKiS2_S2_S2_S2_S2_S2_S2_iiii --------------------------
	.section	.nv.constant0._Z18schedule_evictionsILi1ELi2EEvPiS0_PKiS2_S2_S2_S2_S2_S2_S2_iiii,"a",@progbits
	.sectionflags	@""
	.align	4
.nv.constant0._Z18schedule_evictionsILi1ELi2EEvPiS0_PKiS2_S2_S2_S2_S2_S2_S2_iiii:
	.zero		992


//--------------------- .nv.constant0._Z18schedule_evictionsILi1ELi1EEvPiS0_PKiS2_S2_S2_S2_S2_S2_S2_iiii --------------------------
	.section	.nv.constant0._Z18schedule_evictionsILi1ELi1EEvPiS0_PKiS2_S2_S2_S2_S2_S2_S2_iiii,"a",@progbits
	.sectionflags	@""
	.align	4
.nv.constant0._Z18schedule_evictionsILi1ELi1EEvPiS0_PKiS2_S2_S2_S2_S2_S2_S2_iiii:
	.zero		992


//--------------------- SYMBOLS --------------------------

	.type		.nv.reservedSmem.offset0,@object
	.size		.nv.reservedSmem.offset0,0x4
	.type		.nv.reservedSmem.cap,@object
	.size		.nv.reservedSmem.cap,0x4
	.type		vprintf,@function
